	.target	sm_90a

	.elftype	@"ET_EXEC"


//--------------------- .note.nv.tkinfo           --------------------------
	.section	.note.nv.tkinfo,"",@"SHT_NOTE"
	.sectionflags	@"SHF_NOTE_NV_TKINFO"
	.tkinfo
        /*0018*/ 	.word	0x00000002
        /*0030*/ 	.string	""
        /*0030*/ 	.string	"ptxas"
        /*0030*/ 	.string	"Cuda compilation tools, release 13.0, V13.0.88"
        /*0030*/ 	.string	"Build cuda_13.0.r13.0/compiler.36424714_0"
        /*0030*/ 	.string	"-arch sm_90a -m 64 "



//--------------------- .note.nv.cuinfo           --------------------------
	.section	.note.nv.cuinfo,"",@"SHT_NOTE"
	.sectionflags	@"SHF_NOTE_NV_CUINFO"
        /*0018*/ 	.short	0x0002
        /*001a*/ 	.short	0x005a
        /*001c*/ 	.short	0x0082
	.zero		2


//--------------------- .nv.info                  --------------------------
	.section	.nv.info,"",@"SHT_CUDA_INFO"
	.align	4


	//----- nvinfo : EIATTR_REGCOUNT
	.align		4
        /*0000*/ 	.byte	0x04, 0x2f
        /*0002*/ 	.short	(.L_18 - .L_17)
	.align		4
.L_17:
        /*0004*/ 	.word	index@(_ZN7cutlass13device_kernelIN5flash22FlashAttnBwdPreprocessIN4cute5tupleIJNS3_1CILi64EEENS5_ILi128EEEEEENS_10bfloat16_tEfNS_4arch4Sm90ELb1ELb1EEEEEvNT_6ParamsE)
        /*0008*/ 	.word	0x00000040


	//----- nvinfo : EIATTR_FRAME_SIZE
	.align		4
.L_18:
        /*000c*/ 	.byte	0x04, 0x11
        /*000e*/ 	.short	(.L_20 - .L_19)
	.align		4
.L_19:
        /*0010*/ 	.word	index@(_ZN7cutlass13device_kernelIN5flash22FlashAttnBwdPreprocessIN4cute5tupleIJNS3_1CILi64EEENS5_ILi128EEEEEENS_10bfloat16_tEfNS_4arch4Sm90ELb1ELb1EEEEEvNT_6ParamsE)
        /*0014*/ 	.word	0x00000000


	//----- nvinfo : EIATTR_REGCOUNT
	.align		4
.L_20:
        /*0018*/ 	.byte	0x04, 0x2f
        /*001a*/ 	.short	(.L_22 - .L_21)
	.align		4
.L_21:
        /*001c*/ 	.word	index@(_ZN7cutlass13device_kernelIN5flash11enable_sm90INS1_16FlashAttnBwdSm90INS1_25CollectiveMainloopBwdSm90ILi2ELi2ELi2EN4cute5tupleIJNS5_1CILi1EEES8_S8_EEENS6_IJNS7_ILi64EEENS7_ILi128EEESB_EEENS_10bfloat16_tEfNS_4arch4Sm90ELb1ELb0ELb1ELb1ELb1ELb1ELb0ELb0ELi2ELi1ELi2ELi1ELb0EEENS1_24CollectiveEpilogueBwdGQAISC_fSF_Li256ELb1ELb1EEENS1_25SingleTileBwdLPTSchedulerILb1ELi128ELb1EEEEEEEEEvNT_6ParamsE)
        /*0020*/ 	.word	0x000000a8


	//----- nvinfo : EIATTR_FRAME_SIZE
	.align		4
.L_22:
        /*0024*/ 	.byte	0x04, 0x11
        /*0026*/ 	.short	(.L_24 - .L_23)
	.align		4
.L_23:
        /*0028*/ 	.word	index@(_ZN7cutlass13device_kernelIN5flash11enable_sm90INS1_16FlashAttnBwdSm90INS1_25CollectiveMainloopBwdSm90ILi2ELi2ELi2EN4cute5tupleIJNS5_1CILi1EEES8_S8_EEENS6_IJNS7_ILi64EEENS7_ILi128EEESB_EEENS_10bfloat16_tEfNS_4arch4Sm90ELb1ELb0ELb1ELb1ELb1ELb1ELb0ELb0ELi2ELi1ELi2ELi1ELb0EEENS1_24CollectiveEpilogueBwdGQAISC_fSF_Li256ELb1ELb1EEENS1_25SingleTileBwdLPTSchedulerILb1ELi128ELb1EEEEEEEEEvNT_6ParamsE)
        /*002c*/ 	.word	0x00000010


	//----- nvinfo : EIATTR_REGCOUNT
	.align		4
.L_24:
        /*0030*/ 	.byte	0x04, 0x2f
        /*0032*/ 	.short	(.L_26 - .L_25)
	.align		4
.L_25:
        /*0034*/ 	.word	index@(_ZN7cutlass13device_kernelIN5flash32FlashAttnBwdPostprocessConvertdQIN4cute5tupleIJNS3_1CILi64EEENS5_ILi128EEEEEENS_10bfloat16_tEfNS_4arch4Sm90ELi256ENS3_8TiledMMAINS3_8MMA_AtomIJNS3_4SM904GMMA27MMA_64x64x16_F32BF16BF16_SSILNSF_5MajorE0ELSH_1ELNSF_7ScaleInE1ELSI_1EEEEEENS3_6LayoutINS4_IJNS5_ILi1EEENS5_ILi2EEESM_EEENS4_IJNS5_ILi0EEESM_SP_EEEEENS4_IJNS3_10UnderscoreESS_SS_EEEEELb0EEEEEvNT_6ParamsE)
        /*0038*/ 	.word	0x00000038


	//----- nvinfo : EIATTR_FRAME_SIZE
	.align		4
.L_26:
        /*003c*/ 	.byte	0x04, 0x11
        /*003e*/ 	.short	(.L_28 - .L_27)
	.align		4
.L_27:
        /*0040*/ 	.word	index@(_ZN7cutlass13device_kernelIN5flash32FlashAttnBwdPostprocessConvertdQIN4cute5tupleIJNS3_1CILi64EEENS5_ILi128EEEEEENS_10bfloat16_tEfNS_4arch4Sm90ELi256ENS3_8TiledMMAINS3_8MMA_AtomIJNS3_4SM904GMMA27MMA_64x64x16_F32BF16BF16_SSILNSF_5MajorE0ELSH_1ELNSF_7ScaleInE1ELSI_1EEEEEENS3_6LayoutINS4_IJNS5_ILi1EEENS5_ILi2EEESM_EEENS4_IJNS5_ILi0EEESM_SP_EEEEENS4_IJNS3_10UnderscoreESS_SS_EEEEELb0EEEEEvNT_6ParamsE)
        /*0044*/ 	.word	0x00000000


	//----- nvinfo : EIATTR_REGCOUNT
	.align		4
.L_28:
        /*0048*/ 	.byte	0x04, 0x2f
        /*004a*/ 	.short	(.L_30 - .L_29)
	.align		4
.L_29:
        /*004c*/ 	.word	index@(_ZN7cutlass13device_kernelIN5flash32FlashAttnBwdPostprocessConvertdQIN4cute5tupleIJNS3_1CILi128EEES6_EEENS_10bfloat16_tEfNS_4arch4Sm90ELi256ENS3_8TiledMMAINS3_8MMA_AtomIJNS3_4SM904GMMA28MMA_64x128x16_F32BF16BF16_RSILNSE_5MajorE0ELSG_1ELNSE_7ScaleInE1ELSH_1EEEEEENS3_6LayoutINS4_IJNS5_ILi2EEENS5_ILi1EEESM_EEENS4_IJSM_NS5_ILi0EEESO_EEEEENS4_IJNS3_10UnderscoreESR_SR_EEEEELb0EEEEEvNT_6ParamsE)
        /*0050*/ 	.word	0x00000058


	//----- nvinfo : EIATTR_FRAME_SIZE
	.align		4
.L_30:
        /*0054*/ 	.byte	0x04, 0x11
        /*0056*/ 	.short	(.L_32 - .L_31)
	.align		4
.L_31:
        /*0058*/ 	.word	index@(_ZN7cutlass13device_kernelIN5flash32FlashAttnBwdPostprocessConvertdQIN4cute5tupleIJNS3_1CILi128EEES6_EEENS_10bfloat16_tEfNS_4arch4Sm90ELi256ENS3_8TiledMMAINS3_8MMA_AtomIJNS3_4SM904GMMA28MMA_64x128x16_F32BF16BF16_RSILNSE_5MajorE0ELSG_1ELNSE_7ScaleInE1ELSH_1EEEEEENS3_6LayoutINS4_IJNS5_ILi2EEENS5_ILi1EEESM_EEENS4_IJSM_NS5_ILi0EEESO_EEEEENS4_IJNS3_10UnderscoreESR_SR_EEEEELb0EEEEEvNT_6ParamsE)
        /*005c*/ 	.word	0x00000000


	//----- nvinfo : EIATTR_REGCOUNT
	.align		4
.L_32:
        /*0060*/ 	.byte	0x04, 0x2f
        /*0062*/ 	.short	(.L_34 - .L_33)
	.align		4
.L_33:
        /*0064*/ 	.word	index@(_ZN7cutlass13device_kernelIN5flash11enable_sm90INS1_16FlashAttnBwdSm90INS1_25CollectiveMainloopBwdSm90ILi2ELi2ELi2EN4cute5tupleIJNS5_1CILi1EEES8_S8_EEENS6_IJNS7_ILi64EEENS7_ILi128EEESB_EEENS_10bfloat16_tEfNS_4arch4Sm90ELb1ELb0ELb1ELb1ELb0ELb1ELb0ELb0ELi2ELi1ELi2ELi1ELb0EEENS1_24CollectiveEpilogueBwdGQAISC_fSF_Li256ELb1ELb0EEENS1_25SingleTileBwdLPTSchedulerILb1ELi128ELb0EEEEEEEEEvNT_6ParamsE)
        /*0068*/ 	.word	0x000000a8


	//----- nvinfo : EIATTR_FRAME_SIZE
	.align		4
.L_34:
        /*006c*/ 	.byte	0x04, 0x11
        /*006e*/ 	.short	(.L_36 - .L_35)
	.align		4
.L_35:
        /*0070*/ 	.word	index@(_ZN7cutlass13device_kernelIN5flash11enable_sm90INS1_16FlashAttnBwdSm90INS1_25CollectiveMainloopBwdSm90ILi2ELi2ELi2EN4cute5tupleIJNS5_1CILi1EEES8_S8_EEENS6_IJNS7_ILi64EEENS7_ILi128EEESB_EEENS_10bfloat16_tEfNS_4arch4Sm90ELb1ELb0ELb1ELb1ELb0ELb1ELb0ELb0ELi2ELi1ELi2ELi1ELb0EEENS1_24CollectiveEpilogueBwdGQAISC_fSF_Li256ELb1ELb0EEENS1_25SingleTileBwdLPTSchedulerILb1ELi128ELb0EEEEEEEEEvNT_6ParamsE)
        /*0074*/ 	.word	0x00000010


	//----- nvinfo : EIATTR_REGCOUNT
	.align		4
.L_36:
        /*0078*/ 	.byte	0x04, 0x2f
        /*007a*/ 	.short	(.L_38 - .L_37)
	.align		4
.L_37:
        /*007c*/ 	.word	index@(_ZN7cutlass13device_kernelIN5flash11enable_sm90INS1_16FlashAttnBwdSm90INS1_25CollectiveMainloopBwdSm90ILi2ELi2ELi2EN4cute5tupleIJNS5_1CILi1EEES8_S8_EEENS6_IJNS7_ILi64EEENS7_ILi128EEESB_EEENS_10bfloat16_tEfNS_4arch4Sm90ELb1ELb0ELb1ELb1ELb1ELb1ELb0ELb0ELi2ELi1ELi2ELi1ELb0EEENS1_21CollectiveEpilogueBwdISC_SD_SF_Li256ELb1ELb0ELi1EEENS1_25SingleTileBwdLPTSchedulerILb1ELi128ELb1EEEEEEEEEvNT_6ParamsE)
        /*0080*/ 	.word	0x000000a8


	//----- nvinfo : EIATTR_FRAME_SIZE
	.align		4
.L_38:
        /*0084*/ 	.byte	0x04, 0x11
        /*0086*/ 	.short	(.L_40 - .L_39)
	.align		4
.L_39:
        /*0088*/ 	.word	index@(_ZN7cutlass13device_kernelIN5flash11enable_sm90INS1_16FlashAttnBwdSm90INS1_25CollectiveMainloopBwdSm90ILi2ELi2ELi2EN4cute5tupleIJNS5_1CILi1EEES8_S8_EEENS6_IJNS7_ILi64EEENS7_ILi128EEESB_EEENS_10bfloat16_tEfNS_4arch4Sm90ELb1ELb0ELb1ELb1ELb1ELb1ELb0ELb0ELi2ELi1ELi2ELi1ELb0EEENS1_21CollectiveEpilogueBwdISC_SD_SF_Li256ELb1ELb0ELi1EEENS1_25SingleTileBwdLPTSchedulerILb1ELi128ELb1EEEEEEEEEvNT_6ParamsE)
        /*008c*/ 	.word	0x00000010


	//----- nvinfo : EIATTR_REGCOUNT
	.align		4
.L_40:
        /*0090*/ 	.byte	0x04, 0x2f
        /*0092*/ 	.short	(.L_42 - .L_41)
	.align		4
.L_41:
        /*0094*/ 	.word	index@(_ZN7cutlass13device_kernelIN5flash11enable_sm90INS1_16FlashAttnBwdSm90INS1_25CollectiveMainloopBwdSm90ILi2ELi2ELi2EN4cute5tupleIJNS5_1CILi1EEES8_S8_EEENS6_IJNS7_ILi64EEENS7_ILi128EEESB_EEENS_10bfloat16_tEfNS_4arch4Sm90ELb1ELb0ELb1ELb1ELb0ELb1ELb0ELb0ELi2ELi1ELi2ELi1ELb0EEENS1_21CollectiveEpilogueBwdISC_SD_SF_Li256ELb1ELb0ELi1EEENS1_25SingleTileBwdLPTSchedulerILb1ELi128ELb0EEEEEEEEEvNT_6ParamsE)
        /*0098*/ 	.word	0x000000a8


	//----- nvinfo : EIATTR_FRAME_SIZE
	.align		4
.L_42:
        /*009c*/ 	.byte	0x04, 0x11
        /*009e*/ 	.short	(.L_44 - .L_43)
	.align		4
.L_43:
        /*00a0*/ 	.word	index@(_ZN7cutlass13device_kernelIN5flash11enable_sm90INS1_16FlashAttnBwdSm90INS1_25CollectiveMainloopBwdSm90ILi2ELi2ELi2EN4cute5tupleIJNS5_1CILi1EEES8_S8_EEENS6_IJNS7_ILi64EEENS7_ILi128EEESB_EEENS_10bfloat16_tEfNS_4arch4Sm90ELb1ELb0ELb1ELb1ELb0ELb1ELb0ELb0ELi2ELi1ELi2ELi1ELb0EEENS1_21CollectiveEpilogueBwdISC_SD_SF_Li256ELb1ELb0ELi1EEENS1_25SingleTileBwdLPTSchedulerILb1ELi128ELb0EEEEEEEEEvNT_6ParamsE)
        /*00a4*/ 	.word	0x00000010


	//----- nvinfo : EIATTR_REGCOUNT
	.align		4
.L_44:
        /*00a8*/ 	.byte	0x04, 0x2f
        /*00aa*/ 	.short	(.L_46 - .L_45)
	.align		4
.L_45:
        /*00ac*/ 	.word	index@(_ZN7cutlass13device_kernelIN5flash22FlashAttnBwdPreprocessIN4cute5tupleIJNS3_1CILi64EEENS5_ILi128EEEEEENS_10bfloat16_tEfNS_4arch4Sm90ELb1ELb0EEEEEvNT_6ParamsE)
        /*00b0*/ 	.word	0x00000040


	//----- nvinfo : EIATTR_FRAME_SIZE
	.align		4
.L_46:
        /*00b4*/ 	.byte	0x04, 0x11
        /*00b6*/ 	.short	(.L_48 - .L_47)
	.align		4
.L_47:
        /*00b8*/ 	.word	index@(_ZN7cutlass13device_kernelIN5flash22FlashAttnBwdPreprocessIN4cute5tupleIJNS3_1CILi64EEENS5_ILi128EEEEEENS_10bfloat16_tEfNS_4arch4Sm90ELb1ELb0EEEEEvNT_6ParamsE)
        /*00bc*/ 	.word	0x00000000


	//----- nvinfo : EIATTR_REGCOUNT
	.align		4
.L_48:
        /*00c0*/ 	.byte	0x04, 0x2f
        /*00c2*/ 	.short	(.L_50 - .L_49)
	.align		4
.L_49:
        /*00c4*/ 	.word	index@(_ZN7cutlass13device_kernelIN5flash11enable_sm90INS1_16FlashAttnBwdSm90INS1_25CollectiveMainloopBwdSm90ILi2ELi2ELi2EN4cute5tupleIJNS5_1CILi1EEES8_S8_EEENS6_IJNS7_ILi64EEENS7_ILi128EEESB_EEENS_10bfloat16_tEfNS_4arch4Sm90ELb1ELb0ELb1ELb0ELb1ELb1ELb0ELb0ELi2ELi1ELi2ELi1ELb0EEENS1_24CollectiveEpilogueBwdGQAISC_fSF_Li256ELb0ELb1EEENS1_25SingleTileBwdLPTSchedulerILb0ELi128ELb1EEEEEEEEEvNT_6ParamsE)
        /*00c8*/ 	.word	0x000000a8


	//----- nvinfo : EIATTR_FRAME_SIZE
	.align		4
.L_50:
        /*00cc*/ 	.byte	0x04, 0x11
        /*00ce*/ 	.short	(.L_52 - .L_51)
	.align		4
.L_51:
        /*00d0*/ 	.word	index@(_ZN7cutlass13device_kernelIN5flash11enable_sm90INS1_16FlashAttnBwdSm90INS1_25CollectiveMainloopBwdSm90ILi2ELi2ELi2EN4cute5tupleIJNS5_1CILi1EEES8_S8_EEENS6_IJNS7_ILi64EEENS7_ILi128EEESB_EEENS_10bfloat16_tEfNS_4arch4Sm90ELb1ELb0ELb1ELb0ELb1ELb1ELb0ELb0ELi2ELi1ELi2ELi1ELb0EEENS1_24CollectiveEpilogueBwdGQAISC_fSF_Li256ELb0ELb1EEENS1_25SingleTileBwdLPTSchedulerILb0ELi128ELb1EEEEEEEEEvNT_6ParamsE)
        /*00d4*/ 	.word	0x00000008


	//----- nvinfo : EIATTR_REGCOUNT
	.align		4
.L_52:
        /*00d8*/ 	.byte	0x04, 0x2f
        /*00da*/ 	.short	(.L_54 - .L_53)
	.align		4
.L_53:
        /*00dc*/ 	.word	index@(_ZN7cutlass13device_kernelIN5flash11enable_sm90INS1_16FlashAttnBwdSm90INS1_25CollectiveMainloopBwdSm90ILi2ELi2ELi2EN4cute5tupleIJNS5_1CILi1EEES8_S8_EEENS6_IJNS7_ILi64EEENS7_ILi128EEESB_EEENS_10bfloat16_tEfNS_4arch4Sm90ELb1ELb0ELb1ELb0ELb0ELb1ELb0ELb0ELi2ELi1ELi2ELi1ELb0EEENS1_24CollectiveEpilogueBwdGQAISC_fSF_Li256ELb0ELb0EEENS1_25SingleTileBwdLPTSchedulerILb0ELi128ELb0EEEEEEEEEvNT_6ParamsE)
        /*00e0*/ 	.word	0x000000a8


	//----- nvinfo : EIATTR_FRAME_SIZE
	.align		4
.L_54:
        /*00e4*/ 	.byte	0x04, 0x11
        /*00e6*/ 	.short	(.L_56 - .L_55)
	.align		4
.L_55:
        /*00e8*/ 	.word	index@(_ZN7cutlass13device_kernelIN5flash11enable_sm90INS1_16FlashAttnBwdSm90INS1_25CollectiveMainloopBwdSm90ILi2ELi2ELi2EN4cute5tupleIJNS5_1CILi1EEES8_S8_EEENS6_IJNS7_ILi64EEENS7_ILi128EEESB_EEENS_10bfloat16_tEfNS_4arch4Sm90ELb1ELb0ELb1ELb0ELb0ELb1ELb0ELb0ELi2ELi1ELi2ELi1ELb0EEENS1_24CollectiveEpilogueBwdGQAISC_fSF_Li256ELb0ELb0EEENS1_25SingleTileBwdLPTSchedulerILb0ELi128ELb0EEEEEEEEEvNT_6ParamsE)
        /*00ec*/ 	.word	0x00000008


	//----- nvinfo : EIATTR_REGCOUNT
	.align		4
.L_56:
        /*00f0*/ 	.byte	0x04, 0x2f
        /*00f2*/ 	.short	(.L_58 - .L_57)
	.align		4
.L_57:
        /*00f4*/ 	.word	index@(_ZN7cutlass13device_kernelIN5flash11enable_sm90INS1_16FlashAttnBwdSm90INS1_25CollectiveMainloopBwdSm90ILi2ELi2ELi2EN4cute5tupleIJNS5_1CILi1EEES8_S8_EEENS6_IJNS7_ILi64EEENS7_ILi128EEESB_EEENS_10bfloat16_tEfNS_4arch4Sm90ELb1ELb0ELb1ELb0ELb1ELb1ELb0ELb0ELi2ELi1ELi2ELi1ELb0EEENS1_21CollectiveEpilogueBwdISC_SD_SF_Li256ELb0ELb0ELi1EEENS1_25SingleTileBwdLPTSchedulerILb0ELi128ELb1EEEEEEEEEvNT_6ParamsE)
        /*00f8*/ 	.word	0x000000a8


	//----- nvinfo : EIATTR_FRAME_SIZE
	.align		4
.L_58:
        /*00fc*/ 	.byte	0x04, 0x11
        /*00fe*/ 	.short	(.L_60 - .L_59)
	.align		4
.L_59:
        /*0100*/ 	.word	index@(_ZN7cutlass13device_kernelIN5flash11enable_sm90INS1_16FlashAttnBwdSm90INS1_25CollectiveMainloopBwdSm90ILi2ELi2ELi2EN4cute5tupleIJNS5_1CILi1EEES8_S8_EEENS6_IJNS7_ILi64EEENS7_ILi128EEESB_EEENS_10bfloat16_tEfNS_4arch4Sm90ELb1ELb0ELb1ELb0ELb1ELb1ELb0ELb0ELi2ELi1ELi2ELi1ELb0EEENS1_21CollectiveEpilogueBwdISC_SD_SF_Li256ELb0ELb0ELi1EEENS1_25SingleTileBwdLPTSchedulerILb0ELi128ELb1EEEEEEEEEvNT_6ParamsE)
        /*0104*/ 	.word	0x00000008


	//----- nvinfo : EIATTR_REGCOUNT
	.align		4
.L_60:
        /*0108*/ 	.byte	0x04, 0x2f
        /*010a*/ 	.short	(.L_62 - .L_61)
	.align		4
.L_61:
        /*010c*/ 	.word	index@(_ZN7cutlass13device_kernelIN5flash11enable_sm90INS1_16FlashAttnBwdSm90INS1_25CollectiveMainloopBwdSm90ILi2ELi2ELi2EN4cute5tupleIJNS5_1CILi1EEES8_S8_EEENS6_IJNS7_ILi64EEENS7_ILi128EEESB_EEENS_10bfloat16_tEfNS_4arch4Sm90ELb1ELb0ELb1ELb0ELb0ELb1ELb0ELb0ELi2ELi1ELi2ELi1ELb0EEENS1_21CollectiveEpilogueBwdISC_SD_SF_Li256ELb0ELb0ELi1EEENS1_25SingleTileBwdLPTSchedulerILb0ELi128ELb0EEEEEEEEEvNT_6ParamsE)
        /*0110*/ 	.word	0x000000a8


	//----- nvinfo : EIATTR_FRAME_SIZE
	.align		4
.L_62:
        /*0114*/ 	.byte	0x04, 0x11
        /*0116*/ 	.short	(.L_64 - .L_63)
	.align		4
.L_63:
        /*0118*/ 	.word	index@(_ZN7cutlass13device_kernelIN5flash11enable_sm90INS1_16FlashAttnBwdSm90INS1_25CollectiveMainloopBwdSm90ILi2ELi2ELi2EN4cute5tupleIJNS5_1CILi1EEES8_S8_EEENS6_IJNS7_ILi64EEENS7_ILi128EEESB_EEENS_10bfloat16_tEfNS_4arch4Sm90ELb1ELb0ELb1ELb0ELb0ELb1ELb0ELb0ELi2ELi1ELi2ELi1ELb0EEENS1_21CollectiveEpilogueBwdISC_SD_SF_Li256ELb0ELb0ELi1EEENS1_25SingleTileBwdLPTSchedulerILb0ELi128ELb0EEEEEEEEEvNT_6ParamsE)
        /*011c*/ 	.word	0x00000008


	//----- nvinfo : EIATTR_REGCOUNT
	.align		4
.L_64:
        /*0120*/ 	.byte	0x04, 0x2f
        /*0122*/ 	.short	(.L_66 - .L_65)
	.align		4
.L_65:
        /*0124*/ 	.word	index@(_ZN7cutlass13device_kernelIN5flash11enable_sm90INS1_16FlashAttnBwdSm90INS1_25CollectiveMainloopBwdSm90ILi2ELi2ELi2EN4cute5tupleIJNS5_1CILi1EEES8_S8_EEENS6_IJNS7_ILi64EEENS7_ILi128EEESB_EEENS_10bfloat16_tEfNS_4arch4Sm90ELb0ELb1ELb1ELb1ELb1ELb1ELb0ELb0ELi2ELi1ELi2ELi1ELb0EEENS1_24CollectiveEpilogueBwdGQAISC_fSF_Li256ELb1ELb1EEENS1_19SingleTileSchedulerILb1ELb0ELb0ELi128EEEEEEEEEvNT_6ParamsE)
        /*0128*/ 	.word	0x000000a8


	//----- nvinfo : EIATTR_FRAME_SIZE
	.align		4
.L_66:
        /*012c*/ 	.byte	0x04, 0x11
        /*012e*/ 	.short	(.L_68 - .L_67)
	.align		4
.L_67:
        /*0130*/ 	.word	index@(_ZN7cutlass13device_kernelIN5flash11enable_sm90INS1_16FlashAttnBwdSm90INS1_25CollectiveMainloopBwdSm90ILi2ELi2ELi2EN4cute5tupleIJNS5_1CILi1EEES8_S8_EEENS6_IJNS7_ILi64EEENS7_ILi128EEESB_EEENS_10bfloat16_tEfNS_4arch4Sm90ELb0ELb1ELb1ELb1ELb1ELb1ELb0ELb0ELi2ELi1ELi2ELi1ELb0EEENS1_24CollectiveEpilogueBwdGQAISC_fSF_Li256ELb1ELb1EEENS1_19SingleTileSchedulerILb1ELb0ELb0ELi128EEEEEEEEEvNT_6ParamsE)
        /*0134*/ 	.word	0x00000010


	//----- nvinfo : EIATTR_REGCOUNT
	.align		4
.L_68:
        /*0138*/ 	.byte	0x04, 0x2f
        /*013a*/ 	.short	(.L_70 - .L_69)
	.align		4
.L_69:
        /*013c*/ 	.word	index@(_ZN7cutlass13device_kernelIN5flash11enable_sm90INS1_16FlashAttnBwdSm90INS1_25CollectiveMainloopBwdSm90ILi2ELi2ELi2EN4cute5tupleIJNS5_1CILi1EEES8_S8_EEENS6_IJNS7_ILi64EEENS7_ILi128EEESB_EEENS_10bfloat16_tEfNS_4arch4Sm90ELb0ELb1ELb1ELb1ELb0ELb1ELb0ELb0ELi2ELi1ELi2ELi1ELb0EEENS1_24CollectiveEpilogueBwdGQAISC_fSF_Li256ELb1ELb0EEENS1_19SingleTileSchedulerILb1ELb0ELb0ELi128EEEEEEEEEvNT_6ParamsE)
        /*0140*/ 	.word	0x000000a8


	//----- nvinfo : EIATTR_FRAME_SIZE
	.align		4
.L_70:
        /*0144*/ 	.byte	0x04, 0x11
        /*0146*/ 	.short	(.L_72 - .L_71)
	.align		4
.L_71:
        /*0148*/ 	.word	index@(_ZN7cutlass13device_kernelIN5flash11enable_sm90INS1_16FlashAttnBwdSm90INS1_25CollectiveMainloopBwdSm90ILi2ELi2ELi2EN4cute5tupleIJNS5_1CILi1EEES8_S8_EEENS6_IJNS7_ILi64EEENS7_ILi128EEESB_EEENS_10bfloat16_tEfNS_4arch4Sm90ELb0ELb1ELb1ELb1ELb0ELb1ELb0ELb0ELi2ELi1ELi2ELi1ELb0EEENS1_24CollectiveEpilogueBwdGQAISC_fSF_Li256ELb1ELb0EEENS1_19SingleTileSchedulerILb1ELb0ELb0ELi128EEEEEEEEEvNT_6ParamsE)
        /*014c*/ 	.word	0x00000010


	//----- nvinfo : EIATTR_REGCOUNT
	.align		4
.L_72:
        /*0150*/ 	.byte	0x04, 0x2f
        /*0152*/ 	.short	(.L_74 - .L_73)
	.align		4
.L_73:
        /*0154*/ 	.word	index@(_ZN7cutlass13device_kernelIN5flash11enable_sm90INS1_16FlashAttnBwdSm90INS1_25CollectiveMainloopBwdSm90ILi2ELi2ELi2EN4cute5tupleIJNS5_1CILi1EEES8_S8_EEENS6_IJNS7_ILi64EEENS7_ILi128EEESB_EEENS_10bfloat16_tEfNS_4arch4Sm90ELb0ELb1ELb1ELb1ELb1ELb1ELb0ELb0ELi2ELi1ELi2ELi1ELb0EEENS1_21CollectiveEpilogueBwdISC_SD_SF_Li256ELb1ELb0ELi1EEENS1_19SingleTileSchedulerILb1ELb0ELb0ELi128EEEEEEEEEvNT_6ParamsE)
        /*0158*/ 	.word	0x000000a8


	//----- nvinfo : EIATTR_FRAME_SIZE
	.align		4
.L_74:
        /*015c*/ 	.byte	0x04, 0x11
        /*015e*/ 	.short	(.L_76 - .L_75)
	.align		4
.L_75:
        /*0160*/ 	.word	index@(_ZN7cutlass13device_kernelIN5flash11enable_sm90INS1_16FlashAttnBwdSm90INS1_25CollectiveMainloopBwdSm90ILi2ELi2ELi2EN4cute5tupleIJNS5_1CILi1EEES8_S8_EEENS6_IJNS7_ILi64EEENS7_ILi128EEESB_EEENS_10bfloat16_tEfNS_4arch4Sm90ELb0ELb1ELb1ELb1ELb1ELb1ELb0ELb0ELi2ELi1ELi2ELi1ELb0EEENS1_21CollectiveEpilogueBwdISC_SD_SF_Li256ELb1ELb0ELi1EEENS1_19SingleTileSchedulerILb1ELb0ELb0ELi128EEEEEEEEEvNT_6ParamsE)
        /*0164*/ 	.word	0x00000010


	//----- nvinfo : EIATTR_REGCOUNT
	.align		4
.L_76:
        /*0168*/ 	.byte	0x04, 0x2f
        /*016a*/ 	.short	(.L_78 - .L_77)
	.align		4
.L_77:
        /*016c*/ 	.word	index@(_ZN7cutlass13device_kernelIN5flash11enable_sm90INS1_16FlashAttnBwdSm90INS1_25CollectiveMainloopBwdSm90ILi2ELi2ELi2EN4cute5tupleIJNS5_1CILi1EEES8_S8_EEENS6_IJNS7_ILi64EEENS7_ILi128EEESB_EEENS_10bfloat16_tEfNS_4arch4Sm90ELb0ELb1ELb1ELb1ELb0ELb1ELb0ELb0ELi2ELi1ELi2ELi1ELb0EEENS1_21CollectiveEpilogueBwdISC_SD_SF_Li256ELb1ELb0ELi1EEENS1_19SingleTileSchedulerILb1ELb0ELb0ELi128EEEEEEEEEvNT_6ParamsE)
        /*0170*/ 	.word	0x000000a8


	//----- nvinfo : EIATTR_FRAME_SIZE
	.align		4
.L_78:
        /*0174*/ 	.byte	0x04, 0x11
        /*0176*/ 	.short	(.L_80 - .L_79)
	.align		4
.L_79:
        /*0178*/ 	.word	index@(_ZN7cutlass13device_kernelIN5flash11enable_sm90INS1_16FlashAttnBwdSm90INS1_25CollectiveMainloopBwdSm90ILi2ELi2ELi2EN4cute5tupleIJNS5_1CILi1EEES8_S8_EEENS6_IJNS7_ILi64EEENS7_ILi128EEESB_EEENS_10bfloat16_tEfNS_4arch4Sm90ELb0ELb1ELb1ELb1ELb0ELb1ELb0ELb0ELi2ELi1ELi2ELi1ELb0EEENS1_21CollectiveEpilogueBwdISC_SD_SF_Li256ELb1ELb0ELi1EEENS1_19SingleTileSchedulerILb1ELb0ELb0ELi128EEEEEEEEEvNT_6ParamsE)
        /*017c*/ 	.word	0x00000010


	//----- nvinfo : EIATTR_REGCOUNT
	.align		4
.L_80:
        /*0180*/ 	.byte	0x04, 0x2f
        /*0182*/ 	.short	(.L_82 - .L_81)
	.align		4
.L_81:
        /*0184*/ 	.word	index@(_ZN7cutlass13device_kernelIN5flash11enable_sm90INS1_16FlashAttnBwdSm90INS1_25CollectiveMainloopBwdSm90ILi2ELi2ELi2EN4cute5tupleIJNS5_1CILi1EEES8_S8_EEENS6_IJNS7_ILi64EEENS7_ILi128EEESB_EEENS_10bfloat16_tEfNS_4arch4Sm90ELb0ELb1ELb1ELb0ELb1ELb1ELb0ELb0ELi2ELi1ELi2ELi1ELb0EEENS1_24CollectiveEpilogueBwdGQAISC_fSF_Li256ELb0ELb1EEENS1_19SingleTileSchedulerILb0ELb0ELb0ELi128EEEEEEEEEvNT_6ParamsE)
        /*0188*/ 	.word	0x000000a8


	//----- nvinfo : EIATTR_FRAME_SIZE
	.align		4
.L_82:
        /*018c*/ 	.byte	0x04, 0x11
        /*018e*/ 	.short	(.L_84 - .L_83)
	.align		4
.L_83:
        /*0190*/ 	.word	index@(_ZN7cutlass13device_kernelIN5flash11enable_sm90INS1_16FlashAttnBwdSm90INS1_25CollectiveMainloopBwdSm90ILi2ELi2ELi2EN4cute5tupleIJNS5_1CILi1EEES8_S8_EEENS6_IJNS7_ILi64EEENS7_ILi128EEESB_EEENS_10bfloat16_tEfNS_4arch4Sm90ELb0ELb1ELb1ELb0ELb1ELb1ELb0ELb0ELi2ELi1ELi2ELi1ELb0EEENS1_24CollectiveEpilogueBwdGQAISC_fSF_Li256ELb0ELb1EEENS1_19SingleTileSchedulerILb0ELb0ELb0ELi128EEEEEEEEEvNT_6ParamsE)
        /*0194*/ 	.word	0x00000010


	//----- nvinfo : EIATTR_REGCOUNT
	.align		4
.L_84:
        /*0198*/ 	.byte	0x04, 0x2f
        /*019a*/ 	.short	(.L_86 - .L_85)
	.align		4
.L_85:
        /*019c*/ 	.word	index@(_ZN7cutlass13device_kernelIN5flash11enable_sm90INS1_16FlashAttnBwdSm90INS1_25CollectiveMainloopBwdSm90ILi2ELi2ELi2EN4cute5tupleIJNS5_1CILi1EEES8_S8_EEENS6_IJNS7_ILi64EEENS7_ILi128EEESB_EEENS_10bfloat16_tEfNS_4arch4Sm90ELb0ELb1ELb1ELb0ELb0ELb1ELb0ELb0ELi2ELi1ELi2ELi1ELb0EEENS1_24CollectiveEpilogueBwdGQAISC_fSF_Li256ELb0ELb0EEENS1_19SingleTileSchedulerILb0ELb0ELb0ELi128EEEEEEEEEvNT_6ParamsE)
        /*01a0*/ 	.word	0x000000a8


	//----- nvinfo : EIATTR_FRAME_SIZE
	.align		4
.L_86:
        /*01a4*/ 	.byte	0x04, 0x11
        /*01a6*/ 	.short	(.L_88 - .L_87)
	.align		4
.L_87:
        /*01a8*/ 	.word	index@(_ZN7cutlass13device_kernelIN5flash11enable_sm90INS1_16FlashAttnBwdSm90INS1_25CollectiveMainloopBwdSm90ILi2ELi2ELi2EN4cute5tupleIJNS5_1CILi1EEES8_S8_EEENS6_IJNS7_ILi64EEENS7_ILi128EEESB_EEENS_10bfloat16_tEfNS_4arch4Sm90ELb0ELb1ELb1ELb0ELb0ELb1ELb0ELb0ELi2ELi1ELi2ELi1ELb0EEENS1_24CollectiveEpilogueBwdGQAISC_fSF_Li256ELb0ELb0EEENS1_19SingleTileSchedulerILb0ELb0ELb0ELi128EEEEEEEEEvNT_6ParamsE)
        /*01ac*/ 	.word	0x00000010


	//----- nvinfo : EIATTR_REGCOUNT
	.align		4
.L_88:
        /*01b0*/ 	.byte	0x04, 0x2f
        /*01b2*/ 	.short	(.L_90 - .L_89)
	.align		4
.L_89:
        /*01b4*/ 	.word	index@(_ZN7cutlass13device_kernelIN5flash11enable_sm90INS1_16FlashAttnBwdSm90INS1_25CollectiveMainloopBwdSm90ILi2ELi2ELi2EN4cute5tupleIJNS5_1CILi1EEES8_S8_EEENS6_IJNS7_ILi64EEENS7_ILi128EEESB_EEENS_10bfloat16_tEfNS_4arch4Sm90ELb0ELb1ELb1ELb0ELb1ELb1ELb0ELb0ELi2ELi1ELi2ELi1ELb0EEENS1_21CollectiveEpilogueBwdISC_SD_SF_Li256ELb0ELb0ELi1EEENS1_19SingleTileSchedulerILb0ELb0ELb0ELi128EEEEEEEEEvNT_6ParamsE)
        /*01b8*/ 	.word	0x000000a8


	//----- nvinfo : EIATTR_FRAME_SIZE
	.align		4
.L_90:
        /*01bc*/ 	.byte	0x04, 0x11
        /*01be*/ 	.short	(.L_92 - .L_91)
	.align		4
.L_91:
        /*01c0*/ 	.word	index@(_ZN7cutlass13device_kernelIN5flash11enable_sm90INS1_16FlashAttnBwdSm90INS1_25CollectiveMainloopBwdSm90ILi2ELi2ELi2EN4cute5tupleIJNS5_1CILi1EEES8_S8_EEENS6_IJNS7_ILi64EEENS7_ILi128EEESB_EEENS_10bfloat16_tEfNS_4arch4Sm90ELb0ELb1ELb1ELb0ELb1ELb1ELb0ELb0ELi2ELi1ELi2ELi1ELb0EEENS1_21CollectiveEpilogueBwdISC_SD_SF_Li256ELb0ELb0ELi1EEENS1_19SingleTileSchedulerILb0ELb0ELb0ELi128EEEEEEEEEvNT_6ParamsE)
        /*01c4*/ 	.word	0x00000010


	//----- nvinfo : EIATTR_REGCOUNT
	.align		4
.L_92:
        /*01c8*/ 	.byte	0x04, 0x2f
        /*01ca*/ 	.short	(.L_94 - .L_93)
	.align		4
.L_93:
        /*01cc*/ 	.word	index@(_ZN7cutlass13device_kernelIN5flash11enable_sm90INS1_16FlashAttnBwdSm90INS1_25CollectiveMainloopBwdSm90ILi2ELi2ELi2EN4cute5tupleIJNS5_1CILi1EEES8_S8_EEENS6_IJNS7_ILi64EEENS7_ILi128EEESB_EEENS_10bfloat16_tEfNS_4arch4Sm90ELb0ELb1ELb1ELb0ELb0ELb1ELb0ELb0ELi2ELi1ELi2ELi1ELb0EEENS1_21CollectiveEpilogueBwdISC_SD_SF_Li256ELb0ELb0ELi1EEENS1_19SingleTileSchedulerILb0ELb0ELb0ELi128EEEEEEEEEvNT_6ParamsE)
        /*01d0*/ 	.word	0x000000a8


	//----- nvinfo : EIATTR_FRAME_SIZE
	.align		4
.L_94:
        /*01d4*/ 	.byte	0x04, 0x11
        /*01d6*/ 	.short	(.L_96 - .L_95)
	.align		4
.L_95:
        /*01d8*/ 	.word	index@(_ZN7cutlass13device_kernelIN5flash11enable_sm90INS1_16FlashAttnBwdSm90INS1_25CollectiveMainloopBwdSm90ILi2ELi2ELi2EN4cute5tupleIJNS5_1CILi1EEES8_S8_EEENS6_IJNS7_ILi64EEENS7_ILi128EEESB_EEENS_10bfloat16_tEfNS_4arch4Sm90ELb0ELb1ELb1ELb0ELb0ELb1ELb0ELb0ELi2ELi1ELi2ELi1ELb0EEENS1_21CollectiveEpilogueBwdISC_SD_SF_Li256ELb0ELb0ELi1EEENS1_19SingleTileSchedulerILb0ELb0ELb0ELi128EEEEEEEEEvNT_6ParamsE)
        /*01dc*/ 	.word	0x00000010


	//----- nvinfo : EIATTR_REGCOUNT
	.align		4
.L_96:
        /*01e0*/ 	.byte	0x04, 0x2f
        /*01e2*/ 	.short	(.L_98 - .L_97)
	.align		4
.L_97:
        /*01e4*/ 	.word	index@(_ZN7cutlass13device_kernelIN5flash11enable_sm90INS1_16FlashAttnBwdSm90INS1_25CollectiveMainloopBwdSm90ILi2ELi2ELi2EN4cute5tupleIJNS5_1CILi1EEES8_S8_EEENS6_IJNS7_ILi64EEENS7_ILi128EEESB_EEENS_10bfloat16_tEfNS_4arch4Sm90ELb0ELb0ELb1ELb1ELb1ELb1ELb0ELb0ELi2ELi1ELi2ELi1ELb0EEENS1_24CollectiveEpilogueBwdGQAISC_fSF_Li256ELb1ELb1EEENS1_19SingleTileSchedulerILb1ELb0ELb0ELi128EEEEEEEEEvNT_6ParamsE)
        /*01e8*/ 	.word	0x000000a8


	//----- nvinfo : EIATTR_FRAME_SIZE
	.align		4
.L_98:
        /*01ec*/ 	.byte	0x04, 0x11
        /*01ee*/ 	.short	(.L_100 - .L_99)
	.align		4
.L_99:
        /*01f0*/ 	.word	index@(_ZN7cutlass13device_kernelIN5flash11enable_sm90INS1_16FlashAttnBwdSm90INS1_25CollectiveMainloopBwdSm90ILi2ELi2ELi2EN4cute5tupleIJNS5_1CILi1EEES8_S8_EEENS6_IJNS7_ILi64EEENS7_ILi128EEESB_EEENS_10bfloat16_tEfNS_4arch4Sm90ELb0ELb0ELb1ELb1ELb1ELb1ELb0ELb0ELi2ELi1ELi2ELi1ELb0EEENS1_24CollectiveEpilogueBwdGQAISC_fSF_Li256ELb1ELb1EEENS1_19SingleTileSchedulerILb1ELb0ELb0ELi128EEEEEEEEEvNT_6ParamsE)
        /*01f4*/ 	.word	0x00000008


	//----- nvinfo : EIATTR_REGCOUNT
	.align		4
.L_100:
        /*01f8*/ 	.byte	0x04, 0x2f
        /*01fa*/ 	.short	(.L_102 - .L_101)
	.align		4
.L_101:
        /*01fc*/ 	.word	index@(_ZN7cutlass13device_kernelIN5flash11enable_sm90INS1_16FlashAttnBwdSm90INS1_25CollectiveMainloopBwdSm90ILi2ELi2ELi2EN4cute5tupleIJNS5_1CILi1EEES8_S8_EEENS6_IJNS7_ILi64EEENS7_ILi128EEESB_EEENS_10bfloat16_tEfNS_4arch4Sm90ELb0ELb0ELb1ELb1ELb0ELb1ELb0ELb0ELi2ELi1ELi2ELi1ELb0EEENS1_24CollectiveEpilogueBwdGQAISC_fSF_Li256ELb1ELb0EEENS1_19SingleTileSchedulerILb1ELb0ELb0ELi128EEEEEEEEEvNT_6ParamsE)
        /*0200*/ 	.word	0x000000a8


	//----- nvinfo : EIATTR_FRAME_SIZE
	.align		4
.L_102:
        /*0204*/ 	.byte	0x04, 0x11
        /*0206*/ 	.short	(.L_104 - .L_103)
	.align		4
.L_103:
        /*0208*/ 	.word	index@(_ZN7cutlass13device_kernelIN5flash11enable_sm90INS1_16FlashAttnBwdSm90INS1_25CollectiveMainloopBwdSm90ILi2ELi2ELi2EN4cute5tupleIJNS5_1CILi1EEES8_S8_EEENS6_IJNS7_ILi64EEENS7_ILi128EEESB_EEENS_10bfloat16_tEfNS_4arch4Sm90ELb0ELb0ELb1ELb1ELb0ELb1ELb0ELb0ELi2ELi1ELi2ELi1ELb0EEENS1_24CollectiveEpilogueBwdGQAISC_fSF_Li256ELb1ELb0EEENS1_19SingleTileSchedulerILb1ELb0ELb0ELi128EEEEEEEEEvNT_6ParamsE)
        /*020c*/ 	.word	0x00000008


	//----- nvinfo : EIATTR_REGCOUNT
	.align		4
.L_104:
        /*0210*/ 	.byte	0x04, 0x2f
        /*0212*/ 	.short	(.L_106 - .L_105)
	.align		4
.L_105:
        /*0214*/ 	.word	index@(_ZN7cutlass13device_kernelIN5flash11enable_sm90INS1_16FlashAttnBwdSm90INS1_25CollectiveMainloopBwdSm90ILi2ELi2ELi2EN4cute5tupleIJNS5_1CILi1EEES8_S8_EEENS6_IJNS7_ILi64EEENS7_ILi128EEESB_EEENS_10bfloat16_tEfNS_4arch4Sm90ELb0ELb0ELb1ELb1ELb1ELb1ELb0ELb0ELi2ELi1ELi2ELi1ELb0EEENS1_21CollectiveEpilogueBwdISC_SD_SF_Li256ELb1ELb0ELi1EEENS1_19SingleTileSchedulerILb1ELb0ELb0ELi128EEEEEEEEEvNT_6ParamsE)
        /*0218*/ 	.word	0x000000a8


	//----- nvinfo : EIATTR_FRAME_SIZE
	.align		4
.L_106:
        /*021c*/ 	.byte	0x04, 0x11
        /*021e*/ 	.short	(.L_108 - .L_107)
	.align		4
.L_107:
        /*0220*/ 	.word	index@(_ZN7cutlass13device_kernelIN5flash11enable_sm90INS1_16FlashAttnBwdSm90INS1_25CollectiveMainloopBwdSm90ILi2ELi2ELi2EN4cute5tupleIJNS5_1CILi1EEES8_S8_EEENS6_IJNS7_ILi64EEENS7_ILi128EEESB_EEENS_10bfloat16_tEfNS_4arch4Sm90ELb0ELb0ELb1ELb1ELb1ELb1ELb0ELb0ELi2ELi1ELi2ELi1ELb0EEENS1_21CollectiveEpilogueBwdISC_SD_SF_Li256ELb1ELb0ELi1EEENS1_19SingleTileSchedulerILb1ELb0ELb0ELi128EEEEEEEEEvNT_6ParamsE)
        /*0224*/ 	.word	0x00000008


	//----- nvinfo : EIATTR_REGCOUNT
	.align		4
.L_108:
        /*0228*/ 	.byte	0x04, 0x2f
        /*022a*/ 	.short	(.L_110 - .L_109)
	.align		4
.L_109:
        /*022c*/ 	.word	index@(_ZN7cutlass13device_kernelIN5flash11enable_sm90INS1_16FlashAttnBwdSm90INS1_25CollectiveMainloopBwdSm90ILi2ELi2ELi2EN4cute5tupleIJNS5_1CILi1EEES8_S8_EEENS6_IJNS7_ILi64EEENS7_ILi128EEESB_EEENS_10bfloat16_tEfNS_4arch4Sm90ELb0ELb0ELb1ELb1ELb0ELb1ELb0ELb0ELi2ELi1ELi2ELi1ELb0EEENS1_21CollectiveEpilogueBwdISC_SD_SF_Li256ELb1ELb0ELi1EEENS1_19SingleTileSchedulerILb1ELb0ELb0ELi128EEEEEEEEEvNT_6ParamsE)
        /*0230*/ 	.word	0x000000a8


	//----- nvinfo : EIATTR_FRAME_SIZE
	.align		4
.L_110:
        /*0234*/ 	.byte	0x04, 0x11
        /*0236*/ 	.short	(.L_112 - .L_111)
	.align		4
.L_111:
        /*0238*/ 	.word	index@(_ZN7cutlass13device_kernelIN5flash11enable_sm90INS1_16FlashAttnBwdSm90INS1_25CollectiveMainloopBwdSm90ILi2ELi2ELi2EN4cute5tupleIJNS5_1CILi1EEES8_S8_EEENS6_IJNS7_ILi64EEENS7_ILi128EEESB_EEENS_10bfloat16_tEfNS_4arch4Sm90ELb0ELb0ELb1ELb1ELb0ELb1ELb0ELb0ELi2ELi1ELi2ELi1ELb0EEENS1_21CollectiveEpilogueBwdISC_SD_SF_Li256ELb1ELb0ELi1EEENS1_19SingleTileSchedulerILb1ELb0ELb0ELi128EEEEEEEEEvNT_6ParamsE)
        /*023c*/ 	.word	0x00000008


	//----- nvinfo : EIATTR_REGCOUNT
	.align		4
.L_112:
        /*0240*/ 	.byte	0x04, 0x2f
        /*0242*/ 	.short	(.L_114 - .L_113)
	.align		4
.L_113:
        /*0244*/ 	.word	index@(_ZN7cutlass13device_kernelIN5flash11enable_sm90INS1_16FlashAttnBwdSm90INS1_25CollectiveMainloopBwdSm90ILi2ELi2ELi2EN4cute5tupleIJNS5_1CILi1EEES8_S8_EEENS6_IJNS7_ILi64EEENS7_ILi128EEESB_EEENS_10bfloat16_tEfNS_4arch4Sm90ELb0ELb0ELb1ELb0ELb1ELb1ELb0ELb0ELi2ELi1ELi2ELi1ELb0EEENS1_24CollectiveEpilogueBwdGQAISC_fSF_Li256ELb0ELb1EEENS1_19SingleTileSchedulerILb0ELb0ELb0ELi128EEEEEEEEEvNT_6ParamsE)
        /*0248*/ 	.word	0x000000a8


	//----- nvinfo : EIATTR_FRAME_SIZE
	.align		4
.L_114:
        /*024c*/ 	.byte	0x04, 0x11
        /*024e*/ 	.short	(.L_116 - .L_115)
	.align		4
.L_115:
        /*0250*/ 	.word	index@(_ZN7cutlass13device_kernelIN5flash11enable_sm90INS1_16FlashAttnBwdSm90INS1_25CollectiveMainloopBwdSm90ILi2ELi2ELi2EN4cute5tupleIJNS5_1CILi1EEES8_S8_EEENS6_IJNS7_ILi64EEENS7_ILi128EEESB_EEENS_10bfloat16_tEfNS_4arch4Sm90ELb0ELb0ELb1ELb0ELb1ELb1ELb0ELb0ELi2ELi1ELi2ELi1ELb0EEENS1_24CollectiveEpilogueBwdGQAISC_fSF_Li256ELb0ELb1EEENS1_19SingleTileSchedulerILb0ELb0ELb0ELi128EEEEEEEEEvNT_6ParamsE)
        /*0254*/ 	.word	0x00000000


	//----- nvinfo : EIATTR_REGCOUNT
	.align		4
.L_116:
        /*0258*/ 	.byte	0x04, 0x2f
        /*025a*/ 	.short	(.L_118 - .L_117)
	.align		4
.L_117:
        /*025c*/ 	.word	index@(_ZN7cutlass13device_kernelIN5flash11enable_sm90INS1_16FlashAttnBwdSm90INS1_25CollectiveMainloopBwdSm90ILi2ELi2ELi2EN4cute5tupleIJNS5_1CILi1EEES8_S8_EEENS6_IJNS7_ILi64EEENS7_ILi128EEESB_EEENS_10bfloat16_tEfNS_4arch4Sm90ELb0ELb0ELb1ELb0ELb0ELb1ELb0ELb0ELi2ELi1ELi2ELi1ELb0EEENS1_24CollectiveEpilogueBwdGQAISC_fSF_Li256ELb0ELb0EEENS1_19SingleTileSchedulerILb0ELb0ELb0ELi128EEEEEEEEEvNT_6ParamsE)
        /*0260*/ 	.word	0x000000a8


	//----- nvinfo : EIATTR_FRAME_SIZE
	.align		4
.L_118:
        /*0264*/ 	.byte	0x04, 0x11
        /*0266*/ 	.short	(.L_120 - .L_119)
	.align		4
.L_119:
        /*0268*/ 	.word	index@(_ZN7cutlass13device_kernelIN5flash11enable_sm90INS1_16FlashAttnBwdSm90INS1_25CollectiveMainloopBwdSm90ILi2ELi2ELi2EN4cute5tupleIJNS5_1CILi1EEES8_S8_EEENS6_IJNS7_ILi64EEENS7_ILi128EEESB_EEENS_10bfloat16_tEfNS_4arch4Sm90ELb0ELb0ELb1ELb0ELb0ELb1ELb0ELb0ELi2ELi1ELi2ELi1ELb0EEENS1_24CollectiveEpilogueBwdGQAISC_fSF_Li256ELb0ELb0EEENS1_19SingleTileSchedulerILb0ELb0ELb0ELi128EEEEEEEEEvNT_6ParamsE)
        /*026c*/ 	.word	0x00000000


	//----- nvinfo : EIATTR_REGCOUNT
	.align		4
.L_120:
        /*0270*/ 	.byte	0x04, 0x2f
        /*0272*/ 	.short	(.L_122 - .L_121)
	.align		4
.L_121:
        /*0274*/ 	.word	index@(_ZN7cutlass13device_kernelIN5flash11enable_sm90INS1_16FlashAttnBwdSm90INS1_25CollectiveMainloopBwdSm90ILi2ELi2ELi2EN4cute5tupleIJNS5_1CILi1EEES8_S8_EEENS6_IJNS7_ILi64EEENS7_ILi128EEESB_EEENS_10bfloat16_tEfNS_4arch4Sm90ELb0ELb0ELb1ELb0ELb1ELb1ELb0ELb0ELi2ELi1ELi2ELi1ELb0EEENS1_21CollectiveEpilogueBwdISC_SD_SF_Li256ELb0ELb0ELi1EEENS1_19SingleTileSchedulerILb0ELb0ELb0ELi128EEEEEEEEEvNT_6ParamsE)
        /*0278*/ 	.word	0x000000a8


	//----- nvinfo : EIATTR_FRAME_SIZE
	.align		4
.L_122:
        /*027c*/ 	.byte	0x04, 0x11
        /*027e*/ 	.short	(.L_124 - .L_123)
	.align		4
.L_123:
        /*0280*/ 	.word	index@(_ZN7cutlass13device_kernelIN5flash11enable_sm90INS1_16FlashAttnBwdSm90INS1_25CollectiveMainloopBwdSm90ILi2ELi2ELi2EN4cute5tupleIJNS5_1CILi1EEES8_S8_EEENS6_IJNS7_ILi64EEENS7_ILi128EEESB_EEENS_10bfloat16_tEfNS_4arch4Sm90ELb0ELb0ELb1ELb0ELb1ELb1ELb0ELb0ELi2ELi1ELi2ELi1ELb0EEENS1_21CollectiveEpilogueBwdISC_SD_SF_Li256ELb0ELb0ELi1EEENS1_19SingleTileSchedulerILb0ELb0ELb0ELi128EEEEEEEEEvNT_6ParamsE)
        /*0284*/ 	.word	0x00000000


	//----- nvinfo : EIATTR_REGCOUNT
	.align		4
.L_124:
        /*0288*/ 	.byte	0x04, 0x2f
        /*028a*/ 	.short	(.L_126 - .L_125)
	.align		4
.L_125:
        /*028c*/ 	.word	index@(_ZN7cutlass13device_kernelIN5flash11enable_sm90INS1_16FlashAttnBwdSm90INS1_25CollectiveMainloopBwdSm90ILi2ELi2ELi2EN4cute5tupleIJNS5_1CILi1EEES8_S8_EEENS6_IJNS7_ILi64EEENS7_ILi128EEESB_EEENS_10bfloat16_tEfNS_4arch4Sm90ELb0ELb0ELb1ELb0ELb0ELb1ELb0ELb0ELi2ELi1ELi2ELi1ELb0EEENS1_21CollectiveEpilogueBwdISC_SD_SF_Li256ELb0ELb0ELi1EEENS1_19SingleTileSchedulerILb0ELb0ELb0ELi128EEEEEEEEEvNT_6ParamsE)
        /*0290*/ 	.word	0x000000a8


	//----- nvinfo : EIATTR_FRAME_SIZE
	.align		4
.L_126:
        /*0294*/ 	.byte	0x04, 0x11
        /*0296*/ 	.short	(.L_128 - .L_127)
	.align		4
.L_127:
        /*0298*/ 	.word	index@(_ZN7cutlass13device_kernelIN5flash11enable_sm90INS1_16FlashAttnBwdSm90INS1_25CollectiveMainloopBwdSm90ILi2ELi2ELi2EN4cute5tupleIJNS5_1CILi1EEES8_S8_EEENS6_IJNS7_ILi64EEENS7_ILi128EEESB_EEENS_10bfloat16_tEfNS_4arch4Sm90ELb0ELb0ELb1ELb0ELb0ELb1ELb0ELb0ELi2ELi1ELi2ELi1ELb0EEENS1_21CollectiveEpilogueBwdISC_SD_SF_Li256ELb0ELb0ELi1EEENS1_19SingleTileSchedulerILb0ELb0ELb0ELi128EEEEEEEEEvNT_6ParamsE)
        /*029c*/ 	.word	0x00000000


	//----- nvinfo : EIATTR_MIN_STACK_SIZE
	.align		4
.L_128:
        /*02a0*/ 	.byte	0x04, 0x12
        /*02a2*/ 	.short	(.L_130 - .L_129)
	.align		4
.L_129:
        /*02a4*/ 	.word	index@(_ZN7cutlass13device_kernelIN5flash11enable_sm90INS1_16FlashAttnBwdSm90INS1_25CollectiveMainloopBwdSm90ILi2ELi2ELi2EN4cute5tupleIJNS5_1CILi1EEES8_S8_EEENS6_IJNS7_ILi64EEENS7_ILi128EEESB_EEENS_10bfloat16_tEfNS_4arch4Sm90ELb0ELb0ELb1ELb0ELb0ELb1ELb0ELb0ELi2ELi1ELi2ELi1ELb0EEENS1_21CollectiveEpilogueBwdISC_SD_SF_Li256ELb0ELb0ELi1EEENS1_19SingleTileSchedulerILb0ELb0ELb0ELi128EEEEEEEEEvNT_6ParamsE)
        /*02a8*/ 	.word	0x00000000


	//----- nvinfo : EIATTR_MIN_STACK_SIZE
	.align		4
.L_130:
        /*02ac*/ 	.byte	0x04, 0x12
        /*02ae*/ 	.short	(.L_132 - .L_131)
	.align		4
.L_131:
        /*02b0*/ 	.word	index@(_ZN7cutlass13device_kernelIN5flash11enable_sm90INS1_16FlashAttnBwdSm90INS1_25CollectiveMainloopBwdSm90ILi2ELi2ELi2EN4cute5tupleIJNS5_1CILi1EEES8_S8_EEENS6_IJNS7_ILi64EEENS7_ILi128EEESB_EEENS_10bfloat16_tEfNS_4arch4Sm90ELb0ELb0ELb1ELb0ELb1ELb1ELb0ELb0ELi2ELi1ELi2ELi1ELb0EEENS1_21CollectiveEpilogueBwdISC_SD_SF_Li256ELb0ELb0ELi1EEENS1_19SingleTileSchedulerILb0ELb0ELb0ELi128EEEEEEEEEvNT_6ParamsE)
        /*02b4*/ 	.word	0x00000000


	//----- nvinfo : EIATTR_MIN_STACK_SIZE
	.align		4
.L_132:
        /*02b8*/ 	.byte	0x04, 0x12
        /*02ba*/ 	.short	(.L_134 - .L_133)
	.align		4
.L_133:
        /*02bc*/ 	.word	index@(_ZN7cutlass13device_kernelIN5flash11enable_sm90INS1_16FlashAttnBwdSm90INS1_25CollectiveMainloopBwdSm90ILi2ELi2ELi2EN4cute5tupleIJNS5_1CILi1EEES8_S8_EEENS6_IJNS7_ILi64EEENS7_ILi128EEESB_EEENS_10bfloat16_tEfNS_4arch4Sm90ELb0ELb0ELb1ELb0ELb0ELb1ELb0ELb0ELi2ELi1ELi2ELi1ELb0EEENS1_24CollectiveEpilogueBwdGQAISC_fSF_Li256ELb0ELb0EEENS1_19SingleTileSchedulerILb0ELb0ELb0ELi128EEEEEEEEEvNT_6ParamsE)
        /*02c0*/ 	.word	0x00000000


	//----- nvinfo : EIATTR_MIN_STACK_SIZE
	.align		4
.L_134:
        /*02c4*/ 	.byte	0x04, 0x12
        /*02c6*/ 	.short	(.L_136 - .L_135)
	.align		4
.L_135:
        /*02c8*/ 	.word	index@(_ZN7cutlass13device_kernelIN5flash11enable_sm90INS1_16FlashAttnBwdSm90INS1_25CollectiveMainloopBwdSm90ILi2ELi2ELi2EN4cute5tupleIJNS5_1CILi1EEES8_S8_EEENS6_IJNS7_ILi64EEENS7_ILi128EEESB_EEENS_10bfloat16_tEfNS_4arch4Sm90ELb0ELb0ELb1ELb0ELb1ELb1ELb0ELb0ELi2ELi1ELi2ELi1ELb0EEENS1_24CollectiveEpilogueBwdGQAISC_fSF_Li256ELb0ELb1EEENS1_19SingleTileSchedulerILb0ELb0ELb0ELi128EEEEEEEEEvNT_6ParamsE)
        /*02cc*/ 	.word	0x00000000


	//----- nvinfo : EIATTR_MIN_STACK_SIZE
	.align		4
.L_136:
        /*02d0*/ 	.byte	0x04, 0x12
        /*02d2*/ 	.short	(.L_138 - .L_137)
	.align		4
.L_137:
        /*02d4*/ 	.word	index@(_ZN7cutlass13device_kernelIN5flash11enable_sm90INS1_16FlashAttnBwdSm90INS1_25CollectiveMainloopBwdSm90ILi2ELi2ELi2EN4cute5tupleIJNS5_1CILi1EEES8_S8_EEENS6_IJNS7_ILi64EEENS7_ILi128EEESB_EEENS_10bfloat16_tEfNS_4arch4Sm90ELb0ELb0ELb1ELb1ELb0ELb1ELb0ELb0ELi2ELi1ELi2ELi1ELb0EEENS1_21CollectiveEpilogueBwdISC_SD_SF_Li256ELb1ELb0ELi1EEENS1_19SingleTileSchedulerILb1ELb0ELb0ELi128EEEEEEEEEvNT_6ParamsE)
        /*02d8*/ 	.word	0x00000008


	//----- nvinfo : EIATTR_MIN_STACK_SIZE
	.align		4
.L_138:
        /*02dc*/ 	.byte	0x04, 0x12
        /*02de*/ 	.short	(.L_140 - .L_139)
	.align		4
.L_139:
        /*02e0*/ 	.word	index@(_ZN7cutlass13device_kernelIN5flash11enable_sm90INS1_16FlashAttnBwdSm90INS1_25CollectiveMainloopBwdSm90ILi2ELi2ELi2EN4cute5tupleIJNS5_1CILi1EEES8_S8_EEENS6_IJNS7_ILi64EEENS7_ILi128EEESB_EEENS_10bfloat16_tEfNS_4arch4Sm90ELb0ELb0ELb1ELb1ELb1ELb1ELb0ELb0ELi2ELi1ELi2ELi1ELb0EEENS1_21CollectiveEpilogueBwdISC_SD_SF_Li256ELb1ELb0ELi1EEENS1_19SingleTileSchedulerILb1ELb0ELb0ELi128EEEEEEEEEvNT_6ParamsE)
        /*02e4*/ 	.word	0x00000008


	//----- nvinfo : EIATTR_MIN_STACK_SIZE
	.align		4
.L_140:
        /*02e8*/ 	.byte	0x04, 0x12
        /*02ea*/ 	.short	(.L_142 - .L_141)
	.align		4
.L_141:
        /*02ec*/ 	.word	index@(_ZN7cutlass13device_kernelIN5flash11enable_sm90INS1_16FlashAttnBwdSm90INS1_25CollectiveMainloopBwdSm90ILi2ELi2ELi2EN4cute5tupleIJNS5_1CILi1EEES8_S8_EEENS6_IJNS7_ILi64EEENS7_ILi128EEESB_EEENS_10bfloat16_tEfNS_4arch4Sm90ELb0ELb0ELb1ELb1ELb0ELb1ELb0ELb0ELi2ELi1ELi2ELi1ELb0EEENS1_24CollectiveEpilogueBwdGQAISC_fSF_Li256ELb1ELb0EEENS1_19SingleTileSchedulerILb1ELb0ELb0ELi128EEEEEEEEEvNT_6ParamsE)
        /*02f0*/ 	.word	0x00000008


	//----- nvinfo : EIATTR_MIN_STACK_SIZE
	.align		4
.L_142:
        /*02f4*/ 	.byte	0x04, 0x12
        /*02f6*/ 	.short	(.L_144 - .L_143)
	.align		4
.L_143:
        /*02f8*/ 	.word	index@(_ZN7cutlass13device_kernelIN5flash11enable_sm90INS1_16FlashAttnBwdSm90INS1_25CollectiveMainloopBwdSm90ILi2ELi2ELi2EN4cute5tupleIJNS5_1CILi1EEES8_S8_EEENS6_IJNS7_ILi64EEENS7_ILi128EEESB_EEENS_10bfloat16_tEfNS_4arch4Sm90ELb0ELb0ELb1ELb1ELb1ELb1ELb0ELb0ELi2ELi1ELi2ELi1ELb0EEENS1_24CollectiveEpilogueBwdGQAISC_fSF_Li256ELb1ELb1EEENS1_19SingleTileSchedulerILb1ELb0ELb0ELi128EEEEEEEEEvNT_6ParamsE)
        /*02fc*/ 	.word	0x00000008


	//----- nvinfo : EIATTR_MIN_STACK_SIZE
	.align		4
.L_144:
        /*0300*/ 	.byte	0x04, 0x12
        /*0302*/ 	.short	(.L_146 - .L_145)
	.align		4
.L_145:
        /*0304*/ 	.word	index@(_ZN7cutlass13device_kernelIN5flash11enable_sm90INS1_16FlashAttnBwdSm90INS1_25CollectiveMainloopBwdSm90ILi2ELi2ELi2EN4cute5tupleIJNS5_1CILi1EEES8_S8_EEENS6_IJNS7_ILi64EEENS7_ILi128EEESB_EEENS_10bfloat16_tEfNS_4arch4Sm90ELb0ELb1ELb1ELb0ELb0ELb1ELb0ELb0ELi2ELi1ELi2ELi1ELb0EEENS1_21CollectiveEpilogueBwdISC_SD_SF_Li256ELb0ELb0ELi1EEENS1_19SingleTileSchedulerILb0ELb0ELb0ELi128EEEEEEEEEvNT_6ParamsE)
        /*0308*/ 	.word	0x00000010


	//----- nvinfo : EIATTR_MIN_STACK_SIZE
	.align		4
.L_146:
        /*030c*/ 	.byte	0x04, 0x12
        /*030e*/ 	.short	(.L_148 - .L_147)
	.align		4
.L_147:
        /*0310*/ 	.word	index@(_ZN7cutlass13device_kernelIN5flash11enable_sm90INS1_16FlashAttnBwdSm90INS1_25CollectiveMainloopBwdSm90ILi2ELi2ELi2EN4cute5tupleIJNS5_1CILi1EEES8_S8_EEENS6_IJNS7_ILi64EEENS7_ILi128EEESB_EEENS_10bfloat16_tEfNS_4arch4Sm90ELb0ELb1ELb1ELb0ELb1ELb1ELb0ELb0ELi2ELi1ELi2ELi1ELb0EEENS1_21CollectiveEpilogueBwdISC_SD_SF_Li256ELb0ELb0ELi1EEENS1_19SingleTileSchedulerILb0ELb0ELb0ELi128EEEEEEEEEvNT_6ParamsE)
        /*0314*/ 	.word	0x00000010


	//----- nvinfo : EIATTR_MIN_STACK_SIZE
	.align		4
.L_148:
        /*0318*/ 	.byte	0x04, 0x12
        /*031a*/ 	.short	(.L_150 - .L_149)
	.align		4
.L_149:
        /*031c*/ 	.word	index@(_ZN7cutlass13device_kernelIN5flash11enable_sm90INS1_16FlashAttnBwdSm90INS1_25CollectiveMainloopBwdSm90ILi2ELi2ELi2EN4cute5tupleIJNS5_1CILi1EEES8_S8_EEENS6_IJNS7_ILi64EEENS7_ILi128EEESB_EEENS_10bfloat16_tEfNS_4arch4Sm90ELb0ELb1ELb1ELb0ELb0ELb1ELb0ELb0ELi2ELi1ELi2ELi1ELb0EEENS1_24CollectiveEpilogueBwdGQAISC_fSF_Li256ELb0ELb0EEENS1_19SingleTileSchedulerILb0ELb0ELb0ELi128EEEEEEEEEvNT_6ParamsE)
        /*0320*/ 	.word	0x00000010


	//----- nvinfo : EIATTR_MIN_STACK_SIZE
	.align		4
.L_150:
        /*0324*/ 	.byte	0x04, 0x12
        /*0326*/ 	.short	(.L_152 - .L_151)
	.align		4
.L_151:
        /*0328*/ 	.word	index@(_ZN7cutlass13device_kernelIN5flash11enable_sm90INS1_16FlashAttnBwdSm90INS1_25CollectiveMainloopBwdSm90ILi2ELi2ELi2EN4cute5tupleIJNS5_1CILi1EEES8_S8_EEENS6_IJNS7_ILi64EEENS7_ILi128EEESB_EEENS_10bfloat16_tEfNS_4arch4Sm90ELb0ELb1ELb1ELb0ELb1ELb1ELb0ELb0ELi2ELi1ELi2ELi1ELb0EEENS1_24CollectiveEpilogueBwdGQAISC_fSF_Li256ELb0ELb1EEENS1_19SingleTileSchedulerILb0ELb0ELb0ELi128EEEEEEEEEvNT_6ParamsE)
        /*032c*/ 	.word	0x00000010


	//----- nvinfo : EIATTR_MIN_STACK_SIZE
	.align		4
.L_152:
        /*0330*/ 	.byte	0x04, 0x12
        /*0332*/ 	.short	(.L_154 - .L_153)
	.align		4
.L_153:
        /*0334*/ 	.word	index@(_ZN7cutlass13device_kernelIN5flash11enable_sm90INS1_16FlashAttnBwdSm90INS1_25CollectiveMainloopBwdSm90ILi2ELi2ELi2EN4cute5tupleIJNS5_1CILi1EEES8_S8_EEENS6_IJNS7_ILi64EEENS7_ILi128EEESB_EEENS_10bfloat16_tEfNS_4arch4Sm90ELb0ELb1ELb1ELb1ELb0ELb1ELb0ELb0ELi2ELi1ELi2ELi1ELb0EEENS1_21CollectiveEpilogueBwdISC_SD_SF_Li256ELb1ELb0ELi1EEENS1_19SingleTileSchedulerILb1ELb0ELb0ELi128EEEEEEEEEvNT_6ParamsE)
        /*0338*/ 	.word	0x00000010


	//----- nvinfo : EIATTR_MIN_STACK_SIZE
	.align		4
.L_154:
        /*033c*/ 	.byte	0x04, 0x12
        /*033e*/ 	.short	(.L_156 - .L_155)
	.align		4
.L_155:
        /*0340*/ 	.word	index@(_ZN7cutlass13device_kernelIN5flash11enable_sm90INS1_16FlashAttnBwdSm90INS1_25CollectiveMainloopBwdSm90ILi2ELi2ELi2EN4cute5tupleIJNS5_1CILi1EEES8_S8_EEENS6_IJNS7_ILi64EEENS7_ILi128EEESB_EEENS_10bfloat16_tEfNS_4arch4Sm90ELb0ELb1ELb1ELb1ELb1ELb1ELb0ELb0ELi2ELi1ELi2ELi1ELb0EEENS1_21CollectiveEpilogueBwdISC_SD_SF_Li256ELb1ELb0ELi1EEENS1_19SingleTileSchedulerILb1ELb0ELb0ELi128EEEEEEEEEvNT_6ParamsE)
        /*0344*/ 	.word	0x00000010


	//----- nvinfo : EIATTR_MIN_STACK_SIZE
	.align		4
.L_156:
        /*0348*/ 	.byte	0x04, 0x12
        /*034a*/ 	.short	(.L_158 - .L_157)
	.align		4
.L_157:
        /*034c*/ 	.word	index@(_ZN7cutlass13device_kernelIN5flash11enable_sm90INS1_16FlashAttnBwdSm90INS1_25CollectiveMainloopBwdSm90ILi2ELi2ELi2EN4cute5tupleIJNS5_1CILi1EEES8_S8_EEENS6_IJNS7_ILi64EEENS7_ILi128EEESB_EEENS_10bfloat16_tEfNS_4arch4Sm90ELb0ELb1ELb1ELb1ELb0ELb1ELb0ELb0ELi2ELi1ELi2ELi1ELb0EEENS1_24CollectiveEpilogueBwdGQAISC_fSF_Li256ELb1ELb0EEENS1_19SingleTileSchedulerILb1ELb0ELb0ELi128EEEEEEEEEvNT_6ParamsE)
        /*0350*/ 	.word	0x00000010


	//----- nvinfo : EIATTR_MIN_STACK_SIZE
	.align		4
.L_158:
        /*0354*/ 	.byte	0x04, 0x12
        /*0356*/ 	.short	(.L_160 - .L_159)
	.align		4
.L_159:
        /*0358*/ 	.word	index@(_ZN7cutlass13device_kernelIN5flash11enable_sm90INS1_16FlashAttnBwdSm90INS1_25CollectiveMainloopBwdSm90ILi2ELi2ELi2EN4cute5tupleIJNS5_1CILi1EEES8_S8_EEENS6_IJNS7_ILi64EEENS7_ILi128EEESB_EEENS_10bfloat16_tEfNS_4arch4Sm90ELb0ELb1ELb1ELb1ELb1ELb1ELb0ELb0ELi2ELi1ELi2ELi1ELb0EEENS1_24CollectiveEpilogueBwdGQAISC_fSF_Li256ELb1ELb1EEENS1_19SingleTileSchedulerILb1ELb0ELb0ELi128EEEEEEEEEvNT_6ParamsE)
        /*035c*/ 	.word	0x00000010


	//----- nvinfo : EIATTR_MIN_STACK_SIZE
	.align		4
.L_160:
        /*0360*/ 	.byte	0x04, 0x12
        /*0362*/ 	.short	(.L_162 - .L_161)
	.align		4
.L_161:
        /*0364*/ 	.word	index@(_ZN7cutlass13device_kernelIN5flash11enable_sm90INS1_16FlashAttnBwdSm90INS1_25CollectiveMainloopBwdSm90ILi2ELi2ELi2EN4cute5tupleIJNS5_1CILi1EEES8_S8_EEENS6_IJNS7_ILi64EEENS7_ILi128EEESB_EEENS_10bfloat16_tEfNS_4arch4Sm90ELb1ELb0ELb1ELb0ELb0ELb1ELb0ELb0ELi2ELi1ELi2ELi1ELb0EEENS1_21CollectiveEpilogueBwdISC_SD_SF_Li256ELb0ELb0ELi1EEENS1_25SingleTileBwdLPTSchedulerILb0ELi128ELb0EEEEEEEEEvNT_6ParamsE)
        /*0368*/ 	.word	0x00000008


	//----- nvinfo : EIATTR_MIN_STACK_SIZE
	.align		4
.L_162:
        /*036c*/ 	.byte	0x04, 0x12
        /*036e*/ 	.short	(.L_164 - .L_163)
	.align		4
.L_163:
        /*0370*/ 	.word	index@(_ZN7cutlass13device_kernelIN5flash11enable_sm90INS1_16FlashAttnBwdSm90INS1_25CollectiveMainloopBwdSm90ILi2ELi2ELi2EN4cute5tupleIJNS5_1CILi1EEES8_S8_EEENS6_IJNS7_ILi64EEENS7_ILi128EEESB_EEENS_10bfloat16_tEfNS_4arch4Sm90ELb1ELb0ELb1ELb0ELb1ELb1ELb0ELb0ELi2ELi1ELi2ELi1ELb0EEENS1_21CollectiveEpilogueBwdISC_SD_SF_Li256ELb0ELb0ELi1EEENS1_25SingleTileBwdLPTSchedulerILb0ELi128ELb1EEEEEEEEEvNT_6ParamsE)
        /*0374*/ 	.word	0x00000008


	//----- nvinfo : EIATTR_MIN_STACK_SIZE
	.align		4
.L_164:
        /*0378*/ 	.byte	0x04, 0x12
        /*037a*/ 	.short	(.L_166 - .L_165)
	.align		4
.L_165:
        /*037c*/ 	.word	index@(_ZN7cutlass13device_kernelIN5flash11enable_sm90INS1_16FlashAttnBwdSm90INS1_25CollectiveMainloopBwdSm90ILi2ELi2ELi2EN4cute5tupleIJNS5_1CILi1EEES8_S8_EEENS6_IJNS7_ILi64EEENS7_ILi128EEESB_EEENS_10bfloat16_tEfNS_4arch4Sm90ELb1ELb0ELb1ELb0ELb0ELb1ELb0ELb0ELi2ELi1ELi2ELi1ELb0EEENS1_24CollectiveEpilogueBwdGQAISC_fSF_Li256ELb0ELb0EEENS1_25SingleTileBwdLPTSchedulerILb0ELi128ELb0EEEEEEEEEvNT_6ParamsE)
        /*0380*/ 	.word	0x00000008


	//----- nvinfo : EIATTR_MIN_STACK_SIZE
	.align		4
.L_166:
        /*0384*/ 	.byte	0x04, 0x12
        /*0386*/ 	.short	(.L_168 - .L_167)
	.align		4
.L_167:
        /*0388*/ 	.word	index@(_ZN7cutlass13device_kernelIN5flash11enable_sm90INS1_16FlashAttnBwdSm90INS1_25CollectiveMainloopBwdSm90ILi2ELi2ELi2EN4cute5tupleIJNS5_1CILi1EEES8_S8_EEENS6_IJNS7_ILi64EEENS7_ILi128EEESB_EEENS_10bfloat16_tEfNS_4arch4Sm90ELb1ELb0ELb1ELb0ELb1ELb1ELb0ELb0ELi2ELi1ELi2ELi1ELb0EEENS1_24CollectiveEpilogueBwdGQAISC_fSF_Li256ELb0ELb1EEENS1_25SingleTileBwdLPTSchedulerILb0ELi128ELb1EEEEEEEEEvNT_6ParamsE)
        /*038c*/ 	.word	0x00000008


	//----- nvinfo : EIATTR_MIN_STACK_SIZE
	.align		4
.L_168:
        /*0390*/ 	.byte	0x04, 0x12
        /*0392*/ 	.short	(.L_170 - .L_169)
	.align		4
.L_169:
        /*0394*/ 	.word	index@(_ZN7cutlass13device_kernelIN5flash22FlashAttnBwdPreprocessIN4cute5tupleIJNS3_1CILi64EEENS5_ILi128EEEEEENS_10bfloat16_tEfNS_4arch4Sm90ELb1ELb0EEEEEvNT_6ParamsE)
        /*0398*/ 	.word	0x00000000


	//----- nvinfo : EIATTR_MIN_STACK_SIZE
	.align		4
.L_170:
        /*039c*/ 	.byte	0x04, 0x12
        /*039e*/ 	.short	(.L_172 - .L_171)
	.align		4
.L_171:
        /*03a0*/ 	.word	index@(_ZN7cutlass13device_kernelIN5flash11enable_sm90INS1_16FlashAttnBwdSm90INS1_25CollectiveMainloopBwdSm90ILi2ELi2ELi2EN4cute5tupleIJNS5_1CILi1EEES8_S8_EEENS6_IJNS7_ILi64EEENS7_ILi128EEESB_EEENS_10bfloat16_tEfNS_4arch4Sm90ELb1ELb0ELb1ELb1ELb0ELb1ELb0ELb0ELi2ELi1ELi2ELi1ELb0EEENS1_21CollectiveEpilogueBwdISC_SD_SF_Li256ELb1ELb0ELi1EEENS1_25SingleTileBwdLPTSchedulerILb1ELi128ELb0EEEEEEEEEvNT_6ParamsE)
        /*03a4*/ 	.word	0x00000010


	//----- nvinfo : EIATTR_MIN_STACK_SIZE
	.align		4
.L_172:
        /*03a8*/ 	.byte	0x04, 0x12
        /*03aa*/ 	.short	(.L_174 - .L_173)
	.align		4
.L_173:
        /*03ac*/ 	.word	index@(_ZN7cutlass13device_kernelIN5flash11enable_sm90INS1_16FlashAttnBwdSm90INS1_25CollectiveMainloopBwdSm90ILi2ELi2ELi2EN4cute5tupleIJNS5_1CILi1EEES8_S8_EEENS6_IJNS7_ILi64EEENS7_ILi128EEESB_EEENS_10bfloat16_tEfNS_4arch4Sm90ELb1ELb0ELb1ELb1ELb1ELb1ELb0ELb0ELi2ELi1ELi2ELi1ELb0EEENS1_21CollectiveEpilogueBwdISC_SD_SF_Li256ELb1ELb0ELi1EEENS1_25SingleTileBwdLPTSchedulerILb1ELi128ELb1EEEEEEEEEvNT_6ParamsE)
        /*03b0*/ 	.word	0x00000010


	//----- nvinfo : EIATTR_MIN_STACK_SIZE
	.align		4
.L_174:
        /*03b4*/ 	.byte	0x04, 0x12
        /*03b6*/ 	.short	(.L_176 - .L_175)
	.align		4
.L_175:
        /*03b8*/ 	.word	index@(_ZN7cutlass13device_kernelIN5flash11enable_sm90INS1_16FlashAttnBwdSm90INS1_25CollectiveMainloopBwdSm90ILi2ELi2ELi2EN4cute5tupleIJNS5_1CILi1EEES8_S8_EEENS6_IJNS7_ILi64EEENS7_ILi128EEESB_EEENS_10bfloat16_tEfNS_4arch4Sm90ELb1ELb0ELb1ELb1ELb0ELb1ELb0ELb0ELi2ELi1ELi2ELi1ELb0EEENS1_24CollectiveEpilogueBwdGQAISC_fSF_Li256ELb1ELb0EEENS1_25SingleTileBwdLPTSchedulerILb1ELi128ELb0EEEEEEEEEvNT_6ParamsE)
        /*03bc*/ 	.word	0x00000010


	//----- nvinfo : EIATTR_MIN_STACK_SIZE
	.align		4
.L_176:
        /*03c0*/ 	.byte	0x04, 0x12
        /*03c2*/ 	.short	(.L_178 - .L_177)
	.align		4
.L_177:
        /*03c4*/ 	.word	index@(_ZN7cutlass13device_kernelIN5flash32FlashAttnBwdPostprocessConvertdQIN4cute5tupleIJNS3_1CILi128EEES6_EEENS_10bfloat16_tEfNS_4arch4Sm90ELi256ENS3_8TiledMMAINS3_8MMA_AtomIJNS3_4SM904GMMA28MMA_64x128x16_F32BF16BF16_RSILNSE_5MajorE0ELSG_1ELNSE_7ScaleInE1ELSH_1EEEEEENS3_6LayoutINS4_IJNS5_ILi2EEENS5_ILi1EEESM_EEENS4_IJSM_NS5_ILi0EEESO_EEEEENS4_IJNS3_10UnderscoreESR_SR_EEEEELb0EEEEEvNT_6ParamsE)
        /*03c8*/ 	.word	0x00000000


	//----- nvinfo : EIATTR_MIN_STACK_SIZE
	.align		4
.L_178:
        /*03cc*/ 	.byte	0x04, 0x12
        /*03ce*/ 	.short	(.L_180 - .L_179)
	.align		4
.L_179:
        /*03d0*/ 	.word	index@(_ZN7cutlass13device_kernelIN5flash32FlashAttnBwdPostprocessConvertdQIN4cute5tupleIJNS3_1CILi64EEENS5_ILi128EEEEEENS_10bfloat16_tEfNS_4arch4Sm90ELi256ENS3_8TiledMMAINS3_8MMA_AtomIJNS3_4SM904GMMA27MMA_64x64x16_F32BF16BF16_SSILNSF_5MajorE0ELSH_1ELNSF_7ScaleInE1ELSI_1EEEEEENS3_6LayoutINS4_IJNS5_ILi1EEENS5_ILi2EEESM_EEENS4_IJNS5_ILi0EEESM_SP_EEEEENS4_IJNS3_10UnderscoreESS_SS_EEEEELb0EEEEEvNT_6ParamsE)
        /*03d4*/ 	.word	0x00000000


	//----- nvinfo : EIATTR_MIN_STACK_SIZE
	.align		4
.L_180:
        /*03d8*/ 	.byte	0x04, 0x12
        /*03da*/ 	.short	(.L_182 - .L_181)
	.align		4
.L_181:
        /*03dc*/ 	.word	index@(_ZN7cutlass13device_kernelIN5flash11enable_sm90INS1_16FlashAttnBwdSm90INS1_25CollectiveMainloopBwdSm90ILi2ELi2ELi2EN4cute5tupleIJNS5_1CILi1EEES8_S8_EEENS6_IJNS7_ILi64EEENS7_ILi128EEESB_EEENS_10bfloat16_tEfNS_4arch4Sm90ELb1ELb0ELb1ELb1ELb1ELb1ELb0ELb0ELi2ELi1ELi2ELi1ELb0EEENS1_24CollectiveEpilogueBwdGQAISC_fSF_Li256ELb1ELb1EEENS1_25SingleTileBwdLPTSchedulerILb1ELi128ELb1EEEEEEEEEvNT_6ParamsE)
        /*03e0*/ 	.word	0x00000010


	//----- nvinfo : EIATTR_MIN_STACK_SIZE
	.align		4
.L_182:
        /*03e4*/ 	.byte	0x04, 0x12
        /*03e6*/ 	.short	(.L_184 - .L_183)
	.align		4
.L_183:
        /*03e8*/ 	.word	index@(_ZN7cutlass13device_kernelIN5flash22FlashAttnBwdPreprocessIN4cute5tupleIJNS3_1CILi64EEENS5_ILi128EEEEEENS_10bfloat16_tEfNS_4arch4Sm90ELb1ELb1EEEEEvNT_6ParamsE)
        /*03ec*/ 	.word	0x00000000
.L_184:


//--------------------- .nv.compat                --------------------------
	.section	.nv.compat,"",@"SHT_CUDA_COMPAT_INFO"
	.align	4
        /*0000*/ 	.byte	0x02, 0x09, 0x01, 0x00, 0x02, 0x02, 0x04, 0x00, 0x02, 0x05, 0x05, 0x00, 0x03, 0x07, 0x01, 0x01
        /*0010*/ 	.byte	0x02, 0x03, 0x01, 0x00, 0x02, 0x06, 0x01, 0x00, 0x04, 0x0b, 0x08, 0x00, 0x00, 0x00, 0x00, 0x00
        /*0020*/ 	.byte	0x00, 0x00, 0x00, 0x00


//--------------------- .nv.info._ZN7cutlass13device_kernelIN5flash11enable_sm90INS1_16FlashAttnBwdSm90INS1_25CollectiveMainloopBwdSm90ILi2ELi2ELi2EN4cute5tupleIJNS5_1CILi1EEES8_S8_EEENS6_IJNS7_ILi64EEENS7_ILi128EEESB_EEENS_10bfloat16_tEfNS_4arch4Sm90ELb0ELb0ELb1ELb0ELb0ELb1ELb0ELb0ELi2ELi1ELi2ELi1ELb0EEENS1_21CollectiveEpilogueBwdISC_SD_SF_Li256ELb0ELb0ELi1EEENS1_19SingleTileSchedulerILb0ELb0ELb0ELi128EEEEEEEEEvNT_6ParamsE --------------------------
	.section	.nv.info._ZN7cutlass13device_kernelIN5flash11enable_sm90INS1_16FlashAttnBwdSm90INS1_25CollectiveMainloopBwdSm90ILi2ELi2ELi2EN4cute5tupleIJNS5_1CILi1EEES8_S8_EEENS6_IJNS7_ILi64EEENS7_ILi128EEESB_EEENS_10bfloat16_tEfNS_4arch4Sm90ELb0ELb0ELb1ELb0ELb0ELb1ELb0ELb0ELi2ELi1ELi2ELi1ELb0EEENS1_21CollectiveEpilogueBwdISC_SD_SF_Li256ELb0ELb0ELi1EEENS1_19SingleTileSchedulerILb0ELb0ELb0ELi128EEEEEEEEEvNT_6ParamsE,"",@"SHT_CUDA_INFO"
	.sectionflags	@""
	.align	4


	//----- nvinfo : EIATTR_CUDA_API_VERSION
	.align		4
        /*0000*/ 	.byte	0x04, 0x37
        /*0002*/ 	.short	(.L_186 - .L_185)
.L_185:
        /*0004*/ 	.word	0x00000082


	//----- nvinfo : EIATTR_KPARAM_INFO
	.align		4
.L_186:
        /*0008*/ 	.byte	0x04, 0x17
        /*000a*/ 	.short	(.L_188 - .L_187)
.L_187:
        /*000c*/ 	.word	0x00000000
        /*0010*/ 	.short	0x0000
        /*0012*/ 	.short	0x0070
        /*0014*/ 	.byte	0x00, 0xf0, 0x01, 0x24


	//----- nvinfo : EIATTR_SPARSE_MMA_MASK
	.align		4
.L_188:
        /*0018*/ 	.byte	0x03, 0x50
        /*001a*/ 	.short	0x0000


	//----- nvinfo : EIATTR_MAXREG_COUNT
	.align		4
        /*001c*/ 	.byte	0x03, 0x1b
        /*001e*/ 	.short	0x00a8


	//----- nvinfo : EIATTR_NUM_BARRIERS
	.align		4
        /*0020*/ 	.byte	0x02, 0x4c
        /*0022*/ 	.byte	0x10
	.zero		1


	//----- nvinfo : EIATTR_EXTERNS
	.align		4
        /*0024*/ 	.byte	0x04, 0x0f
        /*0026*/ 	.short	(.L_190 - .L_189)


	//   ....[0]....
	.align		4
.L_189:
        /*0028*/ 	.word	index@(__assertfail)


	//----- nvinfo : EIATTR_MERCURY_ISA_VERSION
	.align		4
.L_190:
        /*002c*/ 	.byte	0x03, 0x5f
        /*002e*/ 	.short	0x0101


	//----- nvinfo : EIATTR_INT_WARP_WIDE_INSTR_OFFSETS
	.align		4
        /*0030*/ 	.byte	0x04, 0x31
        /*0032*/ 	.short	(.L_192 - .L_191)


	//   ....[0]....
.L_191:
        /*0034*/ 	.word	0x000001d0


	//   ....[1]....
        /*0038*/ 	.word	0x00000290


	//----- nvinfo : EIATTR_COOP_GROUP_MASK_REGIDS
	.align		4
.L_192:
        /*003c*/ 	.byte	0x04, 0x29
        /*003e*/ 	.short	(.L_194 - .L_193)


	//   ....[0]....
.L_193:
        /*0040*/ 	.word	0xffffffff


	//   ....[1]....
        /*0044*/ 	.word	0xffffffff


	//   ....[2]....
        /*0048*/ 	.word	0xffffffff


	//   ....[3]....
        /*004c*/ 	.word	0xffffffff


	//   ....[4]....
        /*0050*/ 	.word	0xffffffff


	//   ....[5]....
        /*0054*/ 	.word	0xffffffff


	//   ....[6]....
        /*0058*/ 	.word	0xffffffff


	//   ....[7]....
        /*005c*/ 	.word	0xffffffff


	//   ....[8]....
        /*0060*/ 	.word	0x0500000f


	//----- nvinfo : EIATTR_COOP_GROUP_INSTR_OFFSETS
	.align		4
.L_194:
        /*0064*/ 	.byte	0x04, 0x28
        /*0066*/ 	.short	(.L_196 - .L_195)


	//   ....[0]....
.L_195:
        /*0068*/ 	.word	0x00000050


	//   ....[1]....
        /*006c*/ 	.word	0x000001e0


	//   ....[2]....
        /*0070*/ 	.word	0x00000270


	//   ....[3]....
        /*0074*/ 	.word	0x000003f0


	//   ....[4]....
        /*0078*/ 	.word	0x00000630


	//   ....[5]....
        /*007c*/ 	.word	0x00000b80


	//   ....[6]....
        /*0080*/ 	.word	0x00004860


	//   ....[7]....
        /*0084*/ 	.word	0x00004fb0


	//   ....[8]....
        /*0088*/ 	.word	0x00007840


	//----- nvinfo : EIATTR_REG_RECONFIG
	.align		4
.L_196:
        /*008c*/ 	.byte	0x01, 0x54
	.zero		2


	//----- nvinfo : EIATTR_SYSCALL_OFFSETS
	.align		4
        /*0090*/ 	.byte	0x04, 0x46
        /*0092*/ 	.short	(.L_198 - .L_197)


	//   ....[0]....
.L_197:
        /*0094*/ 	.word	0x000007c0


	//   ....[1]....
        /*0098*/ 	.word	0x000008b0


	//   ....[2]....
        /*009c*/ 	.word	0x00000a10


	//   ....[3]....
        /*00a0*/ 	.word	0x00000b00


	//   ....[4]....
        /*00a4*/ 	.word	0x000041b0


	//   ....[5]....
        /*00a8*/ 	.word	0x000042e0


	//   ....[6]....
        /*00ac*/ 	.word	0x00004400


	//   ....[7]....
        /*00b0*/ 	.word	0x00004520


	//----- nvinfo : EIATTR_MBARRIER_INSTR_OFFSETS
	.align		4
.L_198:
        /*00b4*/ 	.byte	0x04, 0x39
        /*00b6*/ 	.short	(.L_200 - .L_199)


	//   ....[0]....
.L_199:
        /*00b8*/ 	.word	0x000002b0
        /*00bc*/ 	.word	0x000000ff
        /*00c0*/ 	.word	0x00030800
        /*00c4*/ 	.short	0x0100
        /*00c6*/ 	.byte	0x06
	.zero		1


	//   ....[1]....
        /*00c8*/ 	.word	0x000003a0
        /*00cc*/ 	.word	0x000000ff
        /*00d0*/ 	.word	0x00030810
        /*00d4*/ 	.short	0x0100
        /*00d6*/ 	.byte	0x08
	.zero		1


	//   ....[2]....
        /*00d8*/ 	.word	0x000003b0
        /*00dc*/ 	.word	0x000000ff
        /*00e0*/ 	.word	0x00030820
        /*00e4*/ 	.short	0x0100
        /*00e6*/ 	.byte	0x08
	.zero		1


	//   ....[3]....
        /*00e8*/ 	.word	0x000003c0
        /*00ec*/ 	.word	0x000000ff
        /*00f0*/ 	.word	0x00030818
        /*00f4*/ 	.short	0x0100
        /*00f6*/ 	.byte	0x08
	.zero		1


	//   ....[4]....
        /*00f8*/ 	.word	0x000003d0
        /*00fc*/ 	.word	0x000000ff
        /*0100*/ 	.word	0x00030828
        /*0104*/ 	.short	0x0100
        /*0106*/ 	.byte	0x08
	.zero		1


	//   ....[5]....
        /*0108*/ 	.word	0x00000500
        /*010c*/ 	.word	0x000000ff
        /*0110*/ 	.word	0x00030830
        /*0114*/ 	.short	0x0100
        /*0116*/ 	.byte	0x08
	.zero		1


	//   ....[6]....
        /*0118*/ 	.word	0x00000510
        /*011c*/ 	.word	0x000000ff
        /*0120*/ 	.word	0x00030840
        /*0124*/ 	.short	0x0100
        /*0126*/ 	.byte	0x08
	.zero		1


	//   ....[7]....
        /*0128*/ 	.word	0x00000520
        /*012c*/ 	.word	0x000000ff
        /*0130*/ 	.word	0x00030838
        /*0134*/ 	.short	0x0100
        /*0136*/ 	.byte	0x08
	.zero		1


	//   ....[8]....
        /*0138*/ 	.word	0x00000530
        /*013c*/ 	.word	0x000000ff
        /*0140*/ 	.word	0x00030848
        /*0144*/ 	.short	0x0100
        /*0146*/ 	.byte	0x08
	.zero		1


	//   ....[9]....
        /*0148*/ 	.word	0x00000bb0
        /*014c*/ 	.word	0x00000010
        /*0150*/ 	.word	0x00030800
        /*0154*/ 	.short	0x010a
        /*0156*/ 	.byte	0x3f
	.zero		1


	//   ....[10]....
        /*0158*/ 	.word	0x00000c40
        /*015c*/ 	.word	0x00000010
        /*0160*/ 	.word	0x00030800
        /*0164*/ 	.short	0x010a
        /*0166*/ 	.byte	0x3f
	.zero		1


	//   ....[11]....
        /*0168*/ 	.word	0x000013b0
        /*016c*/ 	.word	0x00000002
        /*0170*/ 	.word	0x00030810
        /*0174*/ 	.short	0x010a
        /*0176*/ 	.byte	0x3f
	.zero		1


	//   ....[12]....
        /*0178*/ 	.word	0x000013f0
        /*017c*/ 	.word	0x00000002
        /*0180*/ 	.word	0x00030810
        /*0184*/ 	.short	0x010a
        /*0186*/ 	.byte	0x3f
	.zero		1


	//   ....[13]....
        /*0188*/ 	.word	0x00001920
        /*018c*/ 	.word	0x00000002
        /*0190*/ 	.word	0x00030830
        /*0194*/ 	.short	0x010a
        /*0196*/ 	.byte	0x3f
	.zero		1


	//   ....[14]....
        /*0198*/ 	.word	0x000019a0
        /*019c*/ 	.word	0x00000002
        /*01a0*/ 	.word	0x00030830
        /*01a4*/ 	.short	0x010a
        /*01a6*/ 	.byte	0x3f
	.zero		1


	//   ....[15]....
        /*01a8*/ 	.word	0x00003940
        /*01ac*/ 	.word	0x00000000
        /*01b0*/ 	.word	0x00000000
        /*01b4*/ 	.short	0x0101
        /*01b6*/ 	.byte	0x3f
	.zero		1


	//   ....[16]....
        /*01b8*/ 	.word	0x00003c50
        /*01bc*/ 	.word	0x00000002
        /*01c0*/ 	.word	0x00000000
        /*01c4*/ 	.short	0x0101
        /*01c6*/ 	.byte	0x3f
	.zero		1


	//   ....[17]....
        /*01c8*/ 	.word	0x00005df0
        /*01cc*/ 	.word	0x0000000b
        /*01d0*/ 	.word	0x00030820
        /*01d4*/ 	.short	0x010a
        /*01d6*/ 	.byte	0x3f
	.zero		1


	//   ....[18]....
        /*01d8*/ 	.word	0x000063f0
        /*01dc*/ 	.word	0x0000000b
        /*01e0*/ 	.word	0x00030840
        /*01e4*/ 	.short	0x010a
        /*01e6*/ 	.byte	0x3f
	.zero		1


	//   ....[19]....
        /*01e8*/ 	.word	0x00006690
        /*01ec*/ 	.word	0x0000000b
        /*01f0*/ 	.word	0x00030828
        /*01f4*/ 	.short	0x010a
        /*01f6*/ 	.byte	0x3f
	.zero		1


	//   ....[20]....
        /*01f8*/ 	.word	0x000068a0
        /*01fc*/ 	.word	0x0000000b
        /*0200*/ 	.word	0x00030848
        /*0204*/ 	.short	0x010a
        /*0206*/ 	.byte	0x3f
	.zero		1


	//   ....[21]....
        /*0208*/ 	.word	0x00006b20
        /*020c*/ 	.word	0x0000000b
        /*0210*/ 	.word	0x00030820
        /*0214*/ 	.short	0x010a
        /*0216*/ 	.byte	0x3f
	.zero		1


	//   ....[22]....
        /*0218*/ 	.word	0x00006da0
        /*021c*/ 	.word	0x0000000b
        /*0220*/ 	.word	0x00030840
        /*0224*/ 	.short	0x010a
        /*0226*/ 	.byte	0x3f
	.zero		1


	//   ....[23]....
        /*0228*/ 	.word	0x00007010
        /*022c*/ 	.word	0x0000000b
        /*0230*/ 	.word	0x00030828
        /*0234*/ 	.short	0x010a
        /*0236*/ 	.byte	0x3f
	.zero		1


	//   ....[24]....
        /*0238*/ 	.word	0x00007260
        /*023c*/ 	.word	0x00000004
        /*0240*/ 	.word	0x00030840
        /*0244*/ 	.short	0x010a
        /*0246*/ 	.byte	0x3f
	.zero		1


	//   ....[25]....
        /*0248*/ 	.word	0x000076b0
        /*024c*/ 	.word	0x00000006
        /*0250*/ 	.word	0x00000000
        /*0254*/ 	.short	0x010a
        /*0256*/ 	.byte	0x3f
	.zero		1


	//   ....[26]....
        /*0258*/ 	.word	0x00007710
        /*025c*/ 	.word	0x00000003
        /*0260*/ 	.word	0x00000000
        /*0264*/ 	.short	0x010a
        /*0266*/ 	.byte	0x3f
	.zero		1


	//   ....[27]....
        /*0268*/ 	.word	0x00007770
        /*026c*/ 	.word	0x00000000
        /*0270*/ 	.word	0x00000000
        /*0274*/ 	.short	0x010a
        /*0276*/ 	.byte	0x3f
	.zero		1


	//   ....[28]....
        /*0278*/ 	.word	0x000077a0
        /*027c*/ 	.word	0x00000003
        /*0280*/ 	.word	0x00000000
        /*0284*/ 	.short	0x010a
        /*0286*/ 	.byte	0x3f
	.zero		1


	//   ....[29]....
        /*0288*/ 	.word	0x00007870
        /*028c*/ 	.word	0x00000010
        /*0290*/ 	.word	0x00030800
        /*0294*/ 	.short	0x010a
        /*0296*/ 	.byte	0x3f
	.zero		1


	//   ....[30]....
        /*0298*/ 	.word	0x000078c0
        /*029c*/ 	.word	0x00000002
        /*02a0*/ 	.word	0x00030810
        /*02a4*/ 	.short	0x010a
        /*02a6*/ 	.byte	0x3f
	.zero		1


	//   ....[31]....
        /*02a8*/ 	.word	0x00007910
        /*02ac*/ 	.word	0x00000002
        /*02b0*/ 	.word	0x00030830
        /*02b4*/ 	.short	0x010a
        /*02b6*/ 	.byte	0x3f
	.zero		1


	//   ....[32]....
        /*02b8*/ 	.word	0x00007960
        /*02bc*/ 	.word	0x0000000b
        /*02c0*/ 	.word	0x00030820
        /*02c4*/ 	.short	0x010a
        /*02c6*/ 	.byte	0x3f
	.zero		1


	//   ....[33]....
        /*02c8*/ 	.word	0x000079b0
        /*02cc*/ 	.word	0x0000000b
        /*02d0*/ 	.word	0x00030840
        /*02d4*/ 	.short	0x010a
        /*02d6*/ 	.byte	0x3f
	.zero		1


	//   ....[34]....
        /*02d8*/ 	.word	0x00007a00
        /*02dc*/ 	.word	0x0000000b
        /*02e0*/ 	.word	0x00030828
        /*02e4*/ 	.short	0x010a
        /*02e6*/ 	.byte	0x3f
	.zero		1


	//   ....[35]....
        /*02e8*/ 	.word	0x00007a50
        /*02ec*/ 	.word	0x0000000b
        /*02f0*/ 	.word	0x00030848
        /*02f4*/ 	.short	0x010a
        /*02f6*/ 	.byte	0x3f
	.zero		1


	//   ....[36]....
        /*02f8*/ 	.word	0x00007ab0
        /*02fc*/ 	.word	0x0000000b
        /*0300*/ 	.word	0x00030820
        /*0304*/ 	.short	0x010a
        /*0306*/ 	.byte	0x3f
	.zero		1


	//   ....[37]....
        /*0308*/ 	.word	0x00007b00
        /*030c*/ 	.word	0x0000000b
        /*0310*/ 	.word	0x00030840
        /*0314*/ 	.short	0x010a
        /*0316*/ 	.byte	0x3f
	.zero		1


	//   ....[38]....
        /*0318*/ 	.word	0x00007b50
        /*031c*/ 	.word	0x0000000b
        /*0320*/ 	.word	0x00030828
        /*0324*/ 	.short	0x010a
        /*0326*/ 	.byte	0x3f
	.zero		1


	//   ....[39]....
        /*0328*/ 	.word	0x00007ba0
        /*032c*/ 	.word	0x00000004
        /*0330*/ 	.word	0x00030840
        /*0334*/ 	.short	0x010a
        /*0336*/ 	.byte	0x3f
	.zero		1


	//   ....[40]....
        /*0338*/ 	.word	0x00007c80
        /*033c*/ 	.word	0x00000006
        /*0340*/ 	.word	0x00000000
        /*0344*/ 	.short	0x010a
        /*0346*/ 	.byte	0x3f
	.zero		1


	//   ....[41]....
        /*0348*/ 	.word	0x00007cd0
        /*034c*/ 	.word	0x00000003
        /*0350*/ 	.word	0x00000000
        /*0354*/ 	.short	0x010a
        /*0356*/ 	.byte	0x3f
	.zero		1


	//   ....[42]....
        /*0358*/ 	.word	0x00007d20
        /*035c*/ 	.word	0x00000000
        /*0360*/ 	.word	0x00000000
        /*0364*/ 	.short	0x010a
        /*0366*/ 	.byte	0x3f
	.zero		1


	//----- nvinfo : EIATTR_NUM_MBARRIERS
	.align		4
.L_200:
        /*0368*/ 	.byte	0x03, 0x38
        /*036a*/ 	.short	0x0009


	//----- nvinfo : EIATTR_EXIT_INSTR_OFFSETS
	.align		4
        /*036c*/ 	.byte	0x04, 0x1c
        /*036e*/ 	.short	(.L_202 - .L_201)


	//   ....[0]....
.L_201:
        /*0370*/ 	.word	0x000077f0


	//----- nvinfo : EIATTR_MAX_THREADS
	.align		4
.L_202:
        /*0374*/ 	.byte	0x04, 0x05
        /*0376*/ 	.short	(.L_204 - .L_203)
.L_203:
        /*0378*/ 	.word	0x00000180
        /*037c*/ 	.word	0x00000001
        /*0380*/ 	.word	0x00000001


	//----- nvinfo : EIATTR_CRS_STACK_SIZE
	.align		4
.L_204:
        /*0384*/ 	.byte	0x04, 0x1e
        /*0386*/ 	.short	(.L_206 - .L_205)
.L_205:
        /*0388*/ 	.word	0x00000000


	//----- nvinfo : EIATTR_CBANK_PARAM_SIZE
	.align		4
.L_206:
        /*038c*/ 	.byte	0x03, 0x19
        /*038e*/ 	.short	0x0970


	//----- nvinfo : EIATTR_PARAM_CBANK
	.align		4
        /*0390*/ 	.byte	0x04, 0x0a
        /*0392*/ 	.short	(.L_208 - .L_207)
	.align		4
.L_207:
        /*0394*/ 	.word	index@(.nv.constant0._ZN7cutlass13device_kernelIN5flash11enable_sm90INS1_16FlashAttnBwdSm90INS1_25CollectiveMainloopBwdSm90ILi2ELi2ELi2EN4cute5tupleIJNS5_1CILi1EEES8_S8_EEENS6_IJNS7_ILi64EEENS7_ILi128EEESB_EEENS_10bfloat16_tEfNS_4arch4Sm90ELb0ELb0ELb1ELb0ELb0ELb1ELb0ELb0ELi2ELi1ELi2ELi1ELb0EEENS1_21CollectiveEpilogueBwdISC_SD_SF_Li256ELb0ELb0ELi1EEENS1_19SingleTileSchedulerILb0ELb0ELb0ELi128EEEEEEEEEvNT_6ParamsE)
        /*0398*/ 	.short	0x0210
        /*039a*/ 	.short	0x0970


	//----- nvinfo : EIATTR_SW_WAR
	.align		4
.L_208:
        /*039c*/ 	.byte	0x04, 0x36
        /*039e*/ 	.short	(.L_210 - .L_209)
.L_209:
        /*03a0*/ 	.word	0x00000008
.L_210:


//--------------------- .nv.info._ZN7cutlass13device_kernelIN5flash11enable_sm90INS1_16FlashAttnBwdSm90INS1_25CollectiveMainloopBwdSm90ILi2ELi2ELi2EN4cute5tupleIJNS5_1CILi1EEES8_S8_EEENS6_IJNS7_ILi64EEENS7_ILi128EEESB_EEENS_10bfloat16_tEfNS_4arch4Sm90ELb0ELb0ELb1ELb0ELb1ELb1ELb0ELb0ELi2ELi1ELi2ELi1ELb0EEENS1_21CollectiveEpilogueBwdISC_SD_SF_Li256ELb0ELb0ELi1EEENS1_19SingleTileSchedulerILb0ELb0ELb0ELi128EEEEEEEEEvNT_6ParamsE --------------------------
	.section	.nv.info._ZN7cutlass13device_kernelIN5flash11enable_sm90INS1_16FlashAttnBwdSm90INS1_25CollectiveMainloopBwdSm90ILi2ELi2ELi2EN4cute5tupleIJNS5_1CILi1EEES8_S8_EEENS6_IJNS7_ILi64EEENS7_ILi128EEESB_EEENS_10bfloat16_tEfNS_4arch4Sm90ELb0ELb0ELb1ELb0ELb1ELb1ELb0ELb0ELi2ELi1ELi2ELi1ELb0EEENS1_21CollectiveEpilogueBwdISC_SD_SF_Li256ELb0ELb0ELi1EEENS1_19SingleTileSchedulerILb0ELb0ELb0ELi128EEEEEEEEEvNT_6ParamsE,"",@"SHT_CUDA_INFO"
	.sectionflags	@""
	.align	4


	//----- nvinfo : EIATTR_CUDA_API_VERSION
	.align		4
        /*0000*/ 	.byte	0x04, 0x37
        /*0002*/ 	.short	(.L_212 - .L_211)
.L_211:
        /*0004*/ 	.word	0x00000082


	//----- nvinfo : EIATTR_KPARAM_INFO
	.align		4
.L_212:
        /*0008*/ 	.byte	0x04, 0x17
        /*000a*/ 	.short	(.L_214 - .L_213)
.L_213:
        /*000c*/ 	.word	0x00000000
        /*0010*/ 	.short	0x0000
        /*0012*/ 	.short	0x0070
        /*0014*/ 	.byte	0x00, 0xf0, 0x01, 0x24


	//----- nvinfo : EIATTR_SPARSE_MMA_MASK
	.align		4
.L_214:
        /*0018*/ 	.byte	0x03, 0x50
        /*001a*/ 	.short	0x0000


	//----- nvinfo : EIATTR_MAXREG_COUNT
	.align		4
        /*001c*/ 	.byte	0x03, 0x1b
        /*001e*/ 	.short	0x00a8


	//----- nvinfo : EIATTR_NUM_BARRIERS
	.align		4
        /*0020*/ 	.byte	0x02, 0x4c
        /*0022*/ 	.byte	0x10
	.zero		1


	//----- nvinfo : EIATTR_EXTERNS
	.align		4
        /*0024*/ 	.byte	0x04, 0x0f
        /*0026*/ 	.short	(.L_216 - .L_215)


	//   ....[0]....
	.align		4
.L_215:
        /*0028*/ 	.word	index@(__assertfail)


	//----- nvinfo : EIATTR_MERCURY_ISA_VERSION
	.align		4
.L_216:
        /*002c*/ 	.byte	0x03, 0x5f
        /*002e*/ 	.short	0x0101


	//----- nvinfo : EIATTR_INT_WARP_WIDE_INSTR_OFFSETS
	.align		4
        /*0030*/ 	.byte	0x04, 0x31
        /*0032*/ 	.short	(.L_218 - .L_217)


	//   ....[0]....
.L_217:
        /*0034*/ 	.word	0x000001d0


	//   ....[1]....
        /*0038*/ 	.word	0x00000290


	//   ....[2]....
        /*003c*/ 	.word	0x00005820


	//   ....[3]....
        /*0040*/ 	.word	0x00005c90


	//   ....[4]....
        /*0044*/ 	.word	0x00006260


	//----- nvinfo : EIATTR_COOP_GROUP_MASK_REGIDS
	.align		4
.L_218:
        /*0048*/ 	.byte	0x04, 0x29
        /*004a*/ 	.short	(.L_220 - .L_219)


	//   ....[0]....
.L_219:
        /*004c*/ 	.word	0xffffffff


	//   ....[1]....
        /*0050*/ 	.word	0xffffffff


	//   ....[2]....
        /*0054*/ 	.word	0xffffffff


	//   ....[3]....
        /*0058*/ 	.word	0xffffffff


	//   ....[4]....
        /*005c*/ 	.word	0xffffffff


	//   ....[5]....
        /*0060*/ 	.word	0xffffffff


	//   ....[6]....
        /*0064*/ 	.word	0xffffffff


	//   ....[7]....
        /*0068*/ 	.word	0xffffffff


	//   ....[8]....
        /*006c*/ 	.word	0xffffffff


	//   ....[9]....
        /*0070*/ 	.word	0xffffffff


	//   ....[10]....
        /*0074*/ 	.word	0xffffffff


	//   ....[11]....
        /*0078*/ 	.word	0xffffffff


	//   ....[12]....
        /*007c*/ 	.word	0xffffffff


	//   ....[13]....
        /*0080*/ 	.word	0xffffffff


	//   ....[14]....
        /*0084*/ 	.word	0x0500000f


	//   ....[15]....
        /*0088*/ 	.word	0x0500000f


	//   ....[16]....
        /*008c*/ 	.word	0x0500000f


	//   ....[17]....
        /*0090*/ 	.word	0x0500000f


	//----- nvinfo : EIATTR_COOP_GROUP_INSTR_OFFSETS
	.align		4
.L_220:
        /*0094*/ 	.byte	0x04, 0x28
        /*0096*/ 	.short	(.L_222 - .L_221)


	//   ....[0]....
.L_221:
        /*0098*/ 	.word	0x00000050


	//   ....[1]....
        /*009c*/ 	.word	0x000001e0


	//   ....[2]....
        /*00a0*/ 	.word	0x00000270


	//   ....[3]....
        /*00a4*/ 	.word	0x000003f0


	//   ....[4]....
        /*00a8*/ 	.word	0x00000630


	//   ....[5]....
        /*00ac*/ 	.word	0x00000b80


	//   ....[6]....
        /*00b0*/ 	.word	0x00004860


	//   ....[7]....
        /*00b4*/ 	.word	0x00004fb0


	//   ....[8]....
        /*00b8*/ 	.word	0x000054c0


	//   ....[9]....
        /*00bc*/ 	.word	0x00005750


	//   ....[10]....
        /*00c0*/ 	.word	0x00005990


	//   ....[11]....
        /*00c4*/ 	.word	0x00005bc0


	//   ....[12]....
        /*00c8*/ 	.word	0x00005e70


	//   ....[13]....
        /*00cc*/ 	.word	0x000061a0


	//   ....[14]....
        /*00d0*/ 	.word	0x00008060


	//   ....[15]....
        /*00d4*/ 	.word	0x000081b0


	//   ....[16]....
        /*00d8*/ 	.word	0x00008220


	//   ....[17]....
        /*00dc*/ 	.word	0x00008290


	//----- nvinfo : EIATTR_REG_RECONFIG
	.align		4
.L_222:
        /*00e0*/ 	.byte	0x01, 0x54
	.zero		2


	//----- nvinfo : EIATTR_SYSCALL_OFFSETS
	.align		4
        /*00e4*/ 	.byte	0x04, 0x46
        /*00e6*/ 	.short	(.L_224 - .L_223)


	//   ....[0]....
.L_223:
        /*00e8*/ 	.word	0x000007c0


	//   ....[1]....
        /*00ec*/ 	.word	0x000008b0


	//   ....[2]....
        /*00f0*/ 	.word	0x00000a10


	//   ....[3]....
        /*00f4*/ 	.word	0x00000b00


	//   ....[4]....
        /*00f8*/ 	.word	0x000041b0


	//   ....[5]....
        /*00fc*/ 	.word	0x000042e0


	//   ....[6]....
        /*0100*/ 	.word	0x00004400


	//   ....[7]....
        /*0104*/ 	.word	0x00004520


	//----- nvinfo : EIATTR_MBARRIER_INSTR_OFFSETS
	.align		4
.L_224:
        /*0108*/ 	.byte	0x04, 0x39
        /*010a*/ 	.short	(.L_226 - .L_225)


	//   ....[0]....
.L_225:
        /*010c*/ 	.word	0x000002b0
        /*0110*/ 	.word	0x000000ff
        /*0114*/ 	.word	0x00030800
        /*0118*/ 	.short	0x0100
        /*011a*/ 	.byte	0x06
	.zero		1


	//   ....[1]....
        /*011c*/ 	.word	0x000003a0
        /*0120*/ 	.word	0x000000ff
        /*0124*/ 	.word	0x00030810
        /*0128*/ 	.short	0x0100
        /*012a*/ 	.byte	0x08
	.zero		1


	//   ....[2]....
        /*012c*/ 	.word	0x000003b0
        /*0130*/ 	.word	0x000000ff
        /*0134*/ 	.word	0x00030820
        /*0138*/ 	.short	0x0100
        /*013a*/ 	.byte	0x08
	.zero		1


	//   ....[3]....
        /*013c*/ 	.word	0x000003c0
        /*0140*/ 	.word	0x000000ff
        /*0144*/ 	.word	0x00030818
        /*0148*/ 	.short	0x0100
        /*014a*/ 	.byte	0x08
	.zero		1


	//   ....[4]....
        /*014c*/ 	.word	0x000003d0
        /*0150*/ 	.word	0x000000ff
        /*0154*/ 	.word	0x00030828
        /*0158*/ 	.short	0x0100
        /*015a*/ 	.byte	0x08
	.zero		1


	//   ....[5]....
        /*015c*/ 	.word	0x00000500
        /*0160*/ 	.word	0x000000ff
        /*0164*/ 	.word	0x00030830
        /*0168*/ 	.short	0x0100
        /*016a*/ 	.byte	0x08
	.zero		1


	//   ....[6]....
        /*016c*/ 	.word	0x00000510
        /*0170*/ 	.word	0x000000ff
        /*0174*/ 	.word	0x00030840
        /*0178*/ 	.short	0x0100
        /*017a*/ 	.byte	0x08
	.zero		1


	//   ....[7]....
        /*017c*/ 	.word	0x00000520
        /*0180*/ 	.word	0x000000ff
        /*0184*/ 	.word	0x00030838
        /*0188*/ 	.short	0x0100
        /*018a*/ 	.byte	0x08
	.zero		1


	//   ....[8]....
        /*018c*/ 	.word	0x00000530
        /*0190*/ 	.word	0x000000ff
        /*0194*/ 	.word	0x00030848
        /*0198*/ 	.short	0x0100
        /*019a*/ 	.byte	0x08
	.zero		1


	//   ....[9]....
        /*019c*/ 	.word	0x00000bb0
        /*01a0*/ 	.word	0x00000010
        /*01a4*/ 	.word	0x00030800
        /*01a8*/ 	.short	0x010a
        /*01aa*/ 	.byte	0x3f
	.zero		1


	//   ....[10]....
        /*01ac*/ 	.word	0x00000c40
        /*01b0*/ 	.word	0x00000010
        /*01b4*/ 	.word	0x00030800
        /*01b8*/ 	.short	0x010a
        /*01ba*/ 	.byte	0x3f
	.zero		1


	//   ....[11]....
        /*01bc*/ 	.word	0x000013b0
        /*01c0*/ 	.word	0x00000002
        /*01c4*/ 	.word	0x00030810
        /*01c8*/ 	.short	0x010a
        /*01ca*/ 	.byte	0x3f
	.zero		1


	//   ....[12]....
        /*01cc*/ 	.word	0x000013f0
        /*01d0*/ 	.word	0x00000002
        /*01d4*/ 	.word	0x00030810
        /*01d8*/ 	.short	0x010a
        /*01da*/ 	.byte	0x3f
	.zero		1


	//   ....[13]....
        /*01dc*/ 	.word	0x00001920
        /*01e0*/ 	.word	0x00000002
        /*01e4*/ 	.word	0x00030830
        /*01e8*/ 	.short	0x010a
        /*01ea*/ 	.byte	0x3f
	.zero		1


	//   ....[14]....
        /*01ec*/ 	.word	0x000019a0
        /*01f0*/ 	.word	0x00000002
        /*01f4*/ 	.word	0x00030830
        /*01f8*/ 	.short	0x010a
        /*01fa*/ 	.byte	0x3f
	.zero		1


	//   ....[15]....
        /*01fc*/ 	.word	0x00003940
        /*0200*/ 	.word	0x00000000
        /*0204*/ 	.word	0x00000000
        /*0208*/ 	.short	0x0101
        /*020a*/ 	.byte	0x3f
	.zero		1


	//   ....[16]....
        /*020c*/ 	.word	0x00003c50
        /*0210*/ 	.word	0x00000002
        /*0214*/ 	.word	0x00000000
        /*0218*/ 	.short	0x0101
        /*021a*/ 	.byte	0x3f
	.zero		1


	//   ....[17]....
        /*021c*/ 	.word	0x00006610
        /*0220*/ 	.word	0x0000000b
        /*0224*/ 	.word	0x00030820
        /*0228*/ 	.short	0x010a
        /*022a*/ 	.byte	0x3f
	.zero		1


	//   ....[18]....
        /*022c*/ 	.word	0x00006c10
        /*0230*/ 	.word	0x0000000b
        /*0234*/ 	.word	0x00030840
        /*0238*/ 	.short	0x010a
        /*023a*/ 	.byte	0x3f
	.zero		1


	//   ....[19]....
        /*023c*/ 	.word	0x00006eb0
        /*0240*/ 	.word	0x0000000b
        /*0244*/ 	.word	0x00030828
        /*0248*/ 	.short	0x010a
        /*024a*/ 	.byte	0x3f
	.zero		1


	//   ....[20]....
        /*024c*/ 	.word	0x000070c0
        /*0250*/ 	.word	0x0000000b
        /*0254*/ 	.word	0x00030848
        /*0258*/ 	.short	0x010a
        /*025a*/ 	.byte	0x3f
	.zero		1


	//   ....[21]....
        /*025c*/ 	.word	0x00007340
        /*0260*/ 	.word	0x0000000b
        /*0264*/ 	.word	0x00030820
        /*0268*/ 	.short	0x010a
        /*026a*/ 	.byte	0x3f
	.zero		1


	//   ....[22]....
        /*026c*/ 	.word	0x000075c0
        /*0270*/ 	.word	0x0000000b
        /*0274*/ 	.word	0x00030840
        /*0278*/ 	.short	0x010a
        /*027a*/ 	.byte	0x3f
	.zero		1


	//   ....[23]....
        /*027c*/ 	.word	0x00007830
        /*0280*/ 	.word	0x0000000b
        /*0284*/ 	.word	0x00030828
        /*0288*/ 	.short	0x010a
        /*028a*/ 	.byte	0x3f
	.zero		1


	//   ....[24]....
        /*028c*/ 	.word	0x00007a80
        /*0290*/ 	.word	0x00000004
        /*0294*/ 	.word	0x00030840
        /*0298*/ 	.short	0x010a
        /*029a*/ 	.byte	0x3f
	.zero		1


	//   ....[25]....
        /*029c*/ 	.word	0x00007ed0
        /*02a0*/ 	.word	0x00000006
        /*02a4*/ 	.word	0x00000000
        /*02a8*/ 	.short	0x010a
        /*02aa*/ 	.byte	0x3f
	.zero		1


	//   ....[26]....
        /*02ac*/ 	.word	0x00007f30
        /*02b0*/ 	.word	0x00000003
        /*02b4*/ 	.word	0x00000000
        /*02b8*/ 	.short	0x010a
        /*02ba*/ 	.byte	0x3f
	.zero		1


	//   ....[27]....
        /*02bc*/ 	.word	0x00007f90
        /*02c0*/ 	.word	0x00000000
        /*02c4*/ 	.word	0x00000000
        /*02c8*/ 	.short	0x010a
        /*02ca*/ 	.byte	0x3f
	.zero		1


	//   ....[28]....
        /*02cc*/ 	.word	0x00007fc0
        /*02d0*/ 	.word	0x00000003
        /*02d4*/ 	.word	0x00000000
        /*02d8*/ 	.short	0x010a
        /*02da*/ 	.byte	0x3f
	.zero		1


	//   ....[29]....
        /*02dc*/ 	.word	0x00008090
        /*02e0*/ 	.word	0x00000010
        /*02e4*/ 	.word	0x00030800
        /*02e8*/ 	.short	0x010a
        /*02ea*/ 	.byte	0x3f
	.zero		1


	//   ....[30]....
        /*02ec*/ 	.word	0x000080e0
        /*02f0*/ 	.word	0x00000002
        /*02f4*/ 	.word	0x00030810
        /*02f8*/ 	.short	0x010a
        /*02fa*/ 	.byte	0x3f
	.zero		1


	//   ....[31]....
        /*02fc*/ 	.word	0x00008130
        /*0300*/ 	.word	0x00000002
        /*0304*/ 	.word	0x00030830
        /*0308*/ 	.short	0x010a
        /*030a*/ 	.byte	0x3f
	.zero		1


	//   ....[32]....
        /*030c*/ 	.word	0x000082d0
        /*0310*/ 	.word	0x0000000b
        /*0314*/ 	.word	0x00030820
        /*0318*/ 	.short	0x010a
        /*031a*/ 	.byte	0x3f
	.zero		1


	//   ....[33]....
        /*031c*/ 	.word	0x00008320
        /*0320*/ 	.word	0x0000000b
        /*0324*/ 	.word	0x00030840
        /*0328*/ 	.short	0x010a
        /*032a*/ 	.byte	0x3f
	.zero		1


	//   ....[34]....
        /*032c*/ 	.word	0x00008370
        /*0330*/ 	.word	0x0000000b
        /*0334*/ 	.word	0x00030828
        /*0338*/ 	.short	0x010a
        /*033a*/ 	.byte	0x3f
	.zero		1


	//   ....[35]....
        /*033c*/ 	.word	0x000083c0
        /*0340*/ 	.word	0x0000000b
        /*0344*/ 	.word	0x00030848
        /*0348*/ 	.short	0x010a
        /*034a*/ 	.byte	0x3f
	.zero		1


	//   ....[36]....
        /*034c*/ 	.word	0x00008420
        /*0350*/ 	.word	0x0000000b
        /*0354*/ 	.word	0x00030820
        /*0358*/ 	.short	0x010a
        /*035a*/ 	.byte	0x3f
	.zero		1


	//   ....[37]....
        /*035c*/ 	.word	0x00008470
        /*0360*/ 	.word	0x0000000b
        /*0364*/ 	.word	0x00030840
        /*0368*/ 	.short	0x010a
        /*036a*/ 	.byte	0x3f
	.zero		1


	//   ....[38]....
        /*036c*/ 	.word	0x000084c0
        /*0370*/ 	.word	0x0000000b
        /*0374*/ 	.word	0x00030828
        /*0378*/ 	.short	0x010a
        /*037a*/ 	.byte	0x3f
	.zero		1


	//   ....[39]....
        /*037c*/ 	.word	0x00008510
        /*0380*/ 	.word	0x00000004
        /*0384*/ 	.word	0x00030840
        /*0388*/ 	.short	0x010a
        /*038a*/ 	.byte	0x3f
	.zero		1


	//   ....[40]....
        /*038c*/ 	.word	0x000085f0
        /*0390*/ 	.word	0x00000006
        /*0394*/ 	.word	0x00000000
        /*0398*/ 	.short	0x010a
        /*039a*/ 	.byte	0x3f
	.zero		1


	//   ....[41]....
        /*039c*/ 	.word	0x00008640
        /*03a0*/ 	.word	0x00000003
        /*03a4*/ 	.word	0x00000000
        /*03a8*/ 	.short	0x010a
        /*03aa*/ 	.byte	0x3f
	.zero		1


	//   ....[42]....
        /*03ac*/ 	.word	0x00008690
        /*03b0*/ 	.word	0x00000000
        /*03b4*/ 	.word	0x00000000
        /*03b8*/ 	.short	0x010a
        /*03ba*/ 	.byte	0x3f
	.zero		1


	//----- nvinfo : EIATTR_NUM_MBARRIERS
	.align		4
.L_226:
        /*03bc*/ 	.byte	0x03, 0x38
        /*03be*/ 	.short	0x0009


	//----- nvinfo : EIATTR_EXIT_INSTR_OFFSETS
	.align		4
        /*03c0*/ 	.byte	0x04, 0x1c
        /*03c2*/ 	.short	(.L_228 - .L_227)


	//   ....[0]....
.L_227:
        /*03c4*/ 	.word	0x00008010


	//----- nvinfo : EIATTR_MAX_THREADS
	.align		4
.L_228:
        /*03c8*/ 	.byte	0x04, 0x05
        /*03ca*/ 	.short	(.L_230 - .L_229)
.L_229:
        /*03cc*/ 	.word	0x00000180
        /*03d0*/ 	.word	0x00000001
        /*03d4*/ 	.word	0x00000001


	//----- nvinfo : EIATTR_CRS_STACK_SIZE
	.align		4
.L_230:
        /*03d8*/ 	.byte	0x04, 0x1e
        /*03da*/ 	.short	(.L_232 - .L_231)
.L_231:
        /*03dc*/ 	.word	0x00000000


	//----- nvinfo : EIATTR_CBANK_PARAM_SIZE
	.align		4
.L_232:
        /*03e0*/ 	.byte	0x03, 0x19
        /*03e2*/ 	.short	0x0970


	//----- nvinfo : EIATTR_PARAM_CBANK
	.align		4
        /*03e4*/ 	.byte	0x04, 0x0a
        /*03e6*/ 	.short	(.L_234 - .L_233)
	.align		4
.L_233:
        /*03e8*/ 	.word	index@(.nv.constant0._ZN7cutlass13device_kernelIN5flash11enable_sm90INS1_16FlashAttnBwdSm90INS1_25CollectiveMainloopBwdSm90ILi2ELi2ELi2EN4cute5tupleIJNS5_1CILi1EEES8_S8_EEENS6_IJNS7_ILi64EEENS7_ILi128EEESB_EEENS_10bfloat16_tEfNS_4arch4Sm90ELb0ELb0ELb1ELb0ELb1ELb1ELb0ELb0ELi2ELi1ELi2ELi1ELb0EEENS1_21CollectiveEpilogueBwdISC_SD_SF_Li256ELb0ELb0ELi1EEENS1_19SingleTileSchedulerILb0ELb0ELb0ELi128EEEEEEEEEvNT_6ParamsE)
        /*03ec*/ 	.short	0x0210
        /*03ee*/ 	.short	0x0970


	//----- nvinfo : EIATTR_SW_WAR
	.align		4
.L_234:
        /*03f0*/ 	.byte	0x04, 0x36
        /*03f2*/ 	.short	(.L_236 - .L_235)
.L_235:
        /*03f4*/ 	.word	0x00000008
.L_236:


//--------------------- .nv.info._ZN7cutlass13device_kernelIN5flash11enable_sm90INS1_16FlashAttnBwdSm90INS1_25CollectiveMainloopBwdSm90ILi2ELi2ELi2EN4cute5tupleIJNS5_1CILi1EEES8_S8_EEENS6_IJNS7_ILi64EEENS7_ILi128EEESB_EEENS_10bfloat16_tEfNS_4arch4Sm90ELb0ELb0ELb1ELb0ELb0ELb1ELb0ELb0ELi2ELi1ELi2ELi1ELb0EEENS1_24CollectiveEpilogueBwdGQAISC_fSF_Li256ELb0ELb0EEENS1_19SingleTileSchedulerILb0ELb0ELb0ELi128EEEEEEEEEvNT_6ParamsE --------------------------
	.section	.nv.info._ZN7cutlass13device_kernelIN5flash11enable_sm90INS1_16FlashAttnBwdSm90INS1_25CollectiveMainloopBwdSm90ILi2ELi2ELi2EN4cute5tupleIJNS5_1CILi1EEES8_S8_EEENS6_IJNS7_ILi64EEENS7_ILi128EEESB_EEENS_10bfloat16_tEfNS_4arch4Sm90ELb0ELb0ELb1ELb0ELb0ELb1ELb0ELb0ELi2ELi1ELi2ELi1ELb0EEENS1_24CollectiveEpilogueBwdGQAISC_fSF_Li256ELb0ELb0EEENS1_19SingleTileSchedulerILb0ELb0ELb0ELi128EEEEEEEEEvNT_6ParamsE,"",@"SHT_CUDA_INFO"
	.sectionflags	@""
	.align	4


	//----- nvinfo : EIATTR_CUDA_API_VERSION
	.align		4
        /*0000*/ 	.byte	0x04, 0x37
        /*0002*/ 	.short	(.L_238 - .L_237)
.L_237:
        /*0004*/ 	.word	0x00000082


	//----- nvinfo : EIATTR_KPARAM_INFO
	.align		4
.L_238:
        /*0008*/ 	.byte	0x04, 0x17
        /*000a*/ 	.short	(.L_240 - .L_239)
.L_239:
        /*000c*/ 	.word	0x00000000
        /*0010*/ 	.short	0x0000
        /*0012*/ 	.short	0x0070
        /*0014*/ 	.byte	0x00, 0xf0, 0x01, 0x1a


	//----- nvinfo : EIATTR_SPARSE_MMA_MASK
	.align		4
.L_240:
        /*0018*/ 	.byte	0x03, 0x50
        /*001a*/ 	.short	0x0000


	//----- nvinfo : EIATTR_MAXREG_COUNT
	.align		4
        /*001c*/ 	.byte	0x03, 0x1b
        /*001e*/ 	.short	0x00a8


	//----- nvinfo : EIATTR_NUM_BARRIERS
	.align		4
        /*0020*/ 	.byte	0x02, 0x4c
        /*0022*/ 	.byte	0x10
	.zero		1


	//----- nvinfo : EIATTR_EXTERNS
	.align		4
        /*0024*/ 	.byte	0x04, 0x0f
        /*0026*/ 	.short	(.L_242 - .L_241)


	//   ....[0]....
	.align		4
.L_241:
        /*0028*/ 	.word	index@(__assertfail)


	//----- nvinfo : EIATTR_MERCURY_ISA_VERSION
	.align		4
.L_242:
        /*002c*/ 	.byte	0x03, 0x5f
        /*002e*/ 	.short	0x0101


	//----- nvinfo : EIATTR_INT_WARP_WIDE_INSTR_OFFSETS
	.align		4
        /*0030*/ 	.byte	0x04, 0x31
        /*0032*/ 	.short	(.L_244 - .L_243)


	//   ....[0]....
.L_243:
        /*0034*/ 	.word	0x00000170


	//   ....[1]....
        /*0038*/ 	.word	0x00000230


	//----- nvinfo : EIATTR_COOP_GROUP_MASK_REGIDS
	.align		4
.L_244:
        /*003c*/ 	.byte	0x04, 0x29
        /*003e*/ 	.short	(.L_246 - .L_245)


	//   ....[0]....
.L_245:
        /*0040*/ 	.word	0xffffffff


	//   ....[1]....
        /*0044*/ 	.word	0xffffffff


	//   ....[2]....
        /*0048*/ 	.word	0xffffffff


	//   ....[3]....
        /*004c*/ 	.word	0xffffffff


	//   ....[4]....
        /*0050*/ 	.word	0xffffffff


	//   ....[5]....
        /*0054*/ 	.word	0xffffffff


	//   ....[6]....
        /*0058*/ 	.word	0xffffffff


	//   ....[7]....
        /*005c*/ 	.word	0x0500000f


	//----- nvinfo : EIATTR_COOP_GROUP_INSTR_OFFSETS
	.align		4
.L_246:
        /*0060*/ 	.byte	0x04, 0x28
        /*0062*/ 	.short	(.L_248 - .L_247)


	//   ....[0]....
.L_247:
        /*0064*/ 	.word	0x00000050


	//   ....[1]....
        /*0068*/ 	.word	0x00000180


	//   ....[2]....
        /*006c*/ 	.word	0x00000210


	//   ....[3]....
        /*0070*/ 	.word	0x00000390


	//   ....[4]....
        /*0074*/ 	.word	0x000005d0


	//   ....[5]....
        /*0078*/ 	.word	0x00000b20


	//   ....[6]....
        /*007c*/ 	.word	0x00004ce0


	//   ....[7]....
        /*0080*/ 	.word	0x00007570


	//----- nvinfo : EIATTR_REG_RECONFIG
	.align		4
.L_248:
        /*0084*/ 	.byte	0x01, 0x54
	.zero		2


	//----- nvinfo : EIATTR_SYSCALL_OFFSETS
	.align		4
        /*0088*/ 	.byte	0x04, 0x46
        /*008a*/ 	.short	(.L_250 - .L_249)


	//   ....[0]....
.L_249:
        /*008c*/ 	.word	0x00000760


	//   ....[1]....
        /*0090*/ 	.word	0x00000850


	//   ....[2]....
        /*0094*/ 	.word	0x000009b0


	//   ....[3]....
        /*0098*/ 	.word	0x00000aa0


	//----- nvinfo : EIATTR_MBARRIER_INSTR_OFFSETS
	.align		4
.L_250:
        /*009c*/ 	.byte	0x04, 0x39
        /*009e*/ 	.short	(.L_252 - .L_251)


	//   ....[0]....
.L_251:
        /*00a0*/ 	.word	0x00000250
        /*00a4*/ 	.word	0x000000ff
        /*00a8*/ 	.word	0x00030800
        /*00ac*/ 	.short	0x0100
        /*00ae*/ 	.byte	0x06
	.zero		1


	//   ....[1]....
        /*00b0*/ 	.word	0x00000340
        /*00b4*/ 	.word	0x000000ff
        /*00b8*/ 	.word	0x00030810
        /*00bc*/ 	.short	0x0100
        /*00be*/ 	.byte	0x08
	.zero		1


	//   ....[2]....
        /*00c0*/ 	.word	0x00000350
        /*00c4*/ 	.word	0x000000ff
        /*00c8*/ 	.word	0x00030820
        /*00cc*/ 	.short	0x0100
        /*00ce*/ 	.byte	0x08
	.zero		1


	//   ....[3]....
        /*00d0*/ 	.word	0x00000360
        /*00d4*/ 	.word	0x000000ff
        /*00d8*/ 	.word	0x00030818
        /*00dc*/ 	.short	0x0100
        /*00de*/ 	.byte	0x08
	.zero		1


	//   ....[4]....
        /*00e0*/ 	.word	0x00000370
        /*00e4*/ 	.word	0x000000ff
        /*00e8*/ 	.word	0x00030828
        /*00ec*/ 	.short	0x0100
        /*00ee*/ 	.byte	0x08
	.zero		1


	//   ....[5]....
        /*00f0*/ 	.word	0x000004a0
        /*00f4*/ 	.word	0x000000ff
        /*00f8*/ 	.word	0x00030830
        /*00fc*/ 	.short	0x0100
        /*00fe*/ 	.byte	0x08
	.zero		1


	//   ....[6]....
        /*0100*/ 	.word	0x000004b0
        /*0104*/ 	.word	0x000000ff
        /*0108*/ 	.word	0x00030840
        /*010c*/ 	.short	0x0100
        /*010e*/ 	.byte	0x08
	.zero		1


	//   ....[7]....
        /*0110*/ 	.word	0x000004c0
        /*0114*/ 	.word	0x000000ff
        /*0118*/ 	.word	0x00030838
        /*011c*/ 	.short	0x0100
        /*011e*/ 	.byte	0x08
	.zero		1


	//   ....[8]....
        /*0120*/ 	.word	0x000004d0
        /*0124*/ 	.word	0x000000ff
        /*0128*/ 	.word	0x00030848
        /*012c*/ 	.short	0x0100
        /*012e*/ 	.byte	0x08
	.zero		1


	//   ....[9]....
        /*0130*/ 	.word	0x00000b70
        /*0134*/ 	.word	0x00000010
        /*0138*/ 	.word	0x00030800
        /*013c*/ 	.short	0x010a
        /*013e*/ 	.byte	0x3f
	.zero		1


	//   ....[10]....
        /*0140*/ 	.word	0x00000cc0
        /*0144*/ 	.word	0x00000010
        /*0148*/ 	.word	0x00030800
        /*014c*/ 	.short	0x010a
        /*014e*/ 	.byte	0x3f
	.zero		1


	//   ....[11]....
        /*0150*/ 	.word	0x00001720
        /*0154*/ 	.word	0x00000002
        /*0158*/ 	.word	0x00030810
        /*015c*/ 	.short	0x010a
        /*015e*/ 	.byte	0x3f
	.zero		1


	//   ....[12]....
        /*0160*/ 	.word	0x00001760
        /*0164*/ 	.word	0x00000002
        /*0168*/ 	.word	0x00030810
        /*016c*/ 	.short	0x010a
        /*016e*/ 	.byte	0x3f
	.zero		1


	//   ....[13]....
        /*0170*/ 	.word	0x00001c90
        /*0174*/ 	.word	0x00000002
        /*0178*/ 	.word	0x00030830
        /*017c*/ 	.short	0x010a
        /*017e*/ 	.byte	0x3f
	.zero		1


	//   ....[14]....
        /*0180*/ 	.word	0x00001d10
        /*0184*/ 	.word	0x00000002
        /*0188*/ 	.word	0x00030830
        /*018c*/ 	.short	0x010a
        /*018e*/ 	.byte	0x3f
	.zero		1


	//   ....[15]....
        /*0190*/ 	.word	0x00003cb0
        /*0194*/ 	.word	0x00000000
        /*0198*/ 	.word	0x00000000
        /*019c*/ 	.short	0x0101
        /*019e*/ 	.byte	0x3f
	.zero		1


	//   ....[16]....
        /*01a0*/ 	.word	0x00003fe0
        /*01a4*/ 	.word	0x00000002
        /*01a8*/ 	.word	0x00000000
        /*01ac*/ 	.short	0x0101
        /*01ae*/ 	.byte	0x3f
	.zero		1


	//   ....[17]....
        /*01b0*/ 	.word	0x00005b20
        /*01b4*/ 	.word	0x0000000b
        /*01b8*/ 	.word	0x00030820
        /*01bc*/ 	.short	0x010a
        /*01be*/ 	.byte	0x3f
	.zero		1


	//   ....[18]....
        /*01c0*/ 	.word	0x00006120
        /*01c4*/ 	.word	0x0000000b
        /*01c8*/ 	.word	0x00030840
        /*01cc*/ 	.short	0x010a
        /*01ce*/ 	.byte	0x3f
	.zero		1


	//   ....[19]....
        /*01d0*/ 	.word	0x000063c0
        /*01d4*/ 	.word	0x0000000b
        /*01d8*/ 	.word	0x00030828
        /*01dc*/ 	.short	0x010a
        /*01de*/ 	.byte	0x3f
	.zero		1


	//   ....[20]....
        /*01e0*/ 	.word	0x000065d0
        /*01e4*/ 	.word	0x0000000b
        /*01e8*/ 	.word	0x00030848
        /*01ec*/ 	.short	0x010a
        /*01ee*/ 	.byte	0x3f
	.zero		1


	//   ....[21]....
        /*01f0*/ 	.word	0x00006850
        /*01f4*/ 	.word	0x0000000b
        /*01f8*/ 	.word	0x00030820
        /*01fc*/ 	.short	0x010a
        /*01fe*/ 	.byte	0x3f
	.zero		1


	//   ....[22]....
        /*0200*/ 	.word	0x00006ad0
        /*0204*/ 	.word	0x0000000b
        /*0208*/ 	.word	0x00030840
        /*020c*/ 	.short	0x010a
        /*020e*/ 	.byte	0x3f
	.zero		1


	//   ....[23]....
        /*0210*/ 	.word	0x00006d40
        /*0214*/ 	.word	0x0000000b
        /*0218*/ 	.word	0x00030828
        /*021c*/ 	.short	0x010a
        /*021e*/ 	.byte	0x3f
	.zero		1


	//   ....[24]....
        /*0220*/ 	.word	0x00006f90
        /*0224*/ 	.word	0x00000004
        /*0228*/ 	.word	0x00030840
        /*022c*/ 	.short	0x010a
        /*022e*/ 	.byte	0x3f
	.zero		1


	//   ....[25]....
        /*0230*/ 	.word	0x000073e0
        /*0234*/ 	.word	0x00000006
        /*0238*/ 	.word	0x00000000
        /*023c*/ 	.short	0x010a
        /*023e*/ 	.byte	0x3f
	.zero		1


	//   ....[26]....
        /*0240*/ 	.word	0x00007440
        /*0244*/ 	.word	0x00000003
        /*0248*/ 	.word	0x00000000
        /*024c*/ 	.short	0x010a
        /*024e*/ 	.byte	0x3f
	.zero		1


	//   ....[27]....
        /*0250*/ 	.word	0x000074a0
        /*0254*/ 	.word	0x00000000
        /*0258*/ 	.word	0x00000000
        /*025c*/ 	.short	0x010a
        /*025e*/ 	.byte	0x3f
	.zero		1


	//   ....[28]....
        /*0260*/ 	.word	0x000074d0
        /*0264*/ 	.word	0x00000003
        /*0268*/ 	.word	0x00000000
        /*026c*/ 	.short	0x010a
        /*026e*/ 	.byte	0x3f
	.zero		1


	//   ....[29]....
        /*0270*/ 	.word	0x000075a0
        /*0274*/ 	.word	0x00000010
        /*0278*/ 	.word	0x00030800
        /*027c*/ 	.short	0x010a
        /*027e*/ 	.byte	0x3f
	.zero		1


	//   ....[30]....
        /*0280*/ 	.word	0x000075f0
        /*0284*/ 	.word	0x00000002
        /*0288*/ 	.word	0x00030810
        /*028c*/ 	.short	0x010a
        /*028e*/ 	.byte	0x3f
	.zero		1


	//   ....[31]....
        /*0290*/ 	.word	0x00007640
        /*0294*/ 	.word	0x00000002
        /*0298*/ 	.word	0x00030830
        /*029c*/ 	.short	0x010a
        /*029e*/ 	.byte	0x3f
	.zero		1


	//   ....[32]....
        /*02a0*/ 	.word	0x00007690
        /*02a4*/ 	.word	0x0000000b
        /*02a8*/ 	.word	0x00030820
        /*02ac*/ 	.short	0x010a
        /*02ae*/ 	.byte	0x3f
	.zero		1


	//   ....[33]....
        /*02b0*/ 	.word	0x000076e0
        /*02b4*/ 	.word	0x0000000b
        /*02b8*/ 	.word	0x00030840
        /*02bc*/ 	.short	0x010a
        /*02be*/ 	.byte	0x3f
	.zero		1


	//   ....[34]....
        /*02c0*/ 	.word	0x00007730
        /*02c4*/ 	.word	0x0000000b
        /*02c8*/ 	.word	0x00030828
        /*02cc*/ 	.short	0x010a
        /*02ce*/ 	.byte	0x3f
	.zero		1


	//   ....[35]....
        /*02d0*/ 	.word	0x00007780
        /*02d4*/ 	.word	0x0000000b
        /*02d8*/ 	.word	0x00030848
        /*02dc*/ 	.short	0x010a
        /*02de*/ 	.byte	0x3f
	.zero		1


	//   ....[36]....
        /*02e0*/ 	.word	0x000077e0
        /*02e4*/ 	.word	0x0000000b
        /*02e8*/ 	.word	0x00030820
        /*02ec*/ 	.short	0x010a
        /*02ee*/ 	.byte	0x3f
	.zero		1


	//   ....[37]....
        /*02f0*/ 	.word	0x00007830
        /*02f4*/ 	.word	0x0000000b
        /*02f8*/ 	.word	0x00030840
        /*02fc*/ 	.short	0x010a
        /*02fe*/ 	.byte	0x3f
	.zero		1


	//   ....[38]....
        /*0300*/ 	.word	0x00007880
        /*0304*/ 	.word	0x0000000b
        /*0308*/ 	.word	0x00030828
        /*030c*/ 	.short	0x010a
        /*030e*/ 	.byte	0x3f
	.zero		1


	//   ....[39]....
        /*0310*/ 	.word	0x000078d0
        /*0314*/ 	.word	0x00000004
        /*0318*/ 	.word	0x00030840
        /*031c*/ 	.short	0x010a
        /*031e*/ 	.byte	0x3f
	.zero		1


	//   ....[40]....
        /*0320*/ 	.word	0x000079b0
        /*0324*/ 	.word	0x00000006
        /*0328*/ 	.word	0x00000000
        /*032c*/ 	.short	0x010a
        /*032e*/ 	.byte	0x3f
	.zero		1


	//   ....[41]....
        /*0330*/ 	.word	0x00007a00
        /*0334*/ 	.word	0x00000003
        /*0338*/ 	.word	0x00000000
        /*033c*/ 	.short	0x010a
        /*033e*/ 	.byte	0x3f
	.zero		1


	//   ....[42]....
        /*0340*/ 	.word	0x00007a50
        /*0344*/ 	.word	0x00000000
        /*0348*/ 	.word	0x00000000
        /*034c*/ 	.short	0x010a
        /*034e*/ 	.byte	0x3f
	.zero		1


	//----- nvinfo : EIATTR_NUM_MBARRIERS
	.align		4
.L_252:
        /*0350*/ 	.byte	0x03, 0x38
        /*0352*/ 	.short	0x0009


	//----- nvinfo : EIATTR_EXIT_INSTR_OFFSETS
	.align		4
        /*0354*/ 	.byte	0x04, 0x1c
        /*0356*/ 	.short	(.L_254 - .L_253)


	//   ....[0]....
.L_253:
        /*0358*/ 	.word	0x00007520


	//----- nvinfo : EIATTR_MAX_THREADS
	.align		4
.L_254:
        /*035c*/ 	.byte	0x04, 0x05
        /*035e*/ 	.short	(.L_256 - .L_255)
.L_255:
        /*0360*/ 	.word	0x00000180
        /*0364*/ 	.word	0x00000001
        /*0368*/ 	.word	0x00000001


	//----- nvinfo : EIATTR_CRS_STACK_SIZE
	.align		4
.L_256:
        /*036c*/ 	.byte	0x04, 0x1e
        /*036e*/ 	.short	(.L_258 - .L_257)
.L_257:
        /*0370*/ 	.word	0x00000000


	//----- nvinfo : EIATTR_CBANK_PARAM_SIZE
	.align		4
.L_258:
        /*0374*/ 	.byte	0x03, 0x19
        /*0376*/ 	.short	0x06f0


	//----- nvinfo : EIATTR_PARAM_CBANK
	.align		4
        /*0378*/ 	.byte	0x04, 0x0a
        /*037a*/ 	.short	(.L_260 - .L_259)
	.align		4
.L_259:
        /*037c*/ 	.word	index@(.nv.constant0._ZN7cutlass13device_kernelIN5flash11enable_sm90INS1_16FlashAttnBwdSm90INS1_25CollectiveMainloopBwdSm90ILi2ELi2ELi2EN4cute5tupleIJNS5_1CILi1EEES8_S8_EEENS6_IJNS7_ILi64EEENS7_ILi128EEESB_EEENS_10bfloat16_tEfNS_4arch4Sm90ELb0ELb0ELb1ELb0ELb0ELb1ELb0ELb0ELi2ELi1ELi2ELi1ELb0EEENS1_24CollectiveEpilogueBwdGQAISC_fSF_Li256ELb0ELb0EEENS1_19SingleTileSchedulerILb0ELb0ELb0ELi128EEEEEEEEEvNT_6ParamsE)
        /*0380*/ 	.short	0x0210
        /*0382*/ 	.short	0x06f0


	//----- nvinfo : EIATTR_SW_WAR
	.align		4
.L_260:
        /*0384*/ 	.byte	0x04, 0x36
        /*0386*/ 	.short	(.L_262 - .L_261)
.L_261:
        /*0388*/ 	.word	0x00000008
.L_262:


//--------------------- .nv.info._ZN7cutlass13device_kernelIN5flash11enable_sm90INS1_16FlashAttnBwdSm90INS1_25CollectiveMainloopBwdSm90ILi2ELi2ELi2EN4cute5tupleIJNS5_1CILi1EEES8_S8_EEENS6_IJNS7_ILi64EEENS7_ILi128EEESB_EEENS_10bfloat16_tEfNS_4arch4Sm90ELb0ELb0ELb1ELb0ELb1ELb1ELb0ELb0ELi2ELi1ELi2ELi1ELb0EEENS1_24CollectiveEpilogueBwdGQAISC_fSF_Li256ELb0ELb1EEENS1_19SingleTileSchedulerILb0ELb0ELb0ELi128EEEEEEEEEvNT_6ParamsE --------------------------
	.section	.nv.info._ZN7cutlass13device_kernelIN5flash11enable_sm90INS1_16FlashAttnBwdSm90INS1_25CollectiveMainloopBwdSm90ILi2ELi2ELi2EN4cute5tupleIJNS5_1CILi1EEES8_S8_EEENS6_IJNS7_ILi64EEENS7_ILi128EEESB_EEENS_10bfloat16_tEfNS_4arch4Sm90ELb0ELb0ELb1ELb0ELb1ELb1ELb0ELb0ELi2ELi1ELi2ELi1ELb0EEENS1_24CollectiveEpilogueBwdGQAISC_fSF_Li256ELb0ELb1EEENS1_19SingleTileSchedulerILb0ELb0ELb0ELi128EEEEEEEEEvNT_6ParamsE,"",@"SHT_CUDA_INFO"
	.sectionflags	@""
	.align	4


	//----- nvinfo : EIATTR_CUDA_API_VERSION
	.align		4
        /*0000*/ 	.byte	0x04, 0x37
        /*0002*/ 	.short	(.L_264 - .L_263)
.L_263:
        /*0004*/ 	.word	0x00000082


	//----- nvinfo : EIATTR_KPARAM_INFO
	.align		4
.L_264:
        /*0008*/ 	.byte	0x04, 0x17
        /*000a*/ 	.short	(.L_266 - .L_265)
.L_265:
        /*000c*/ 	.word	0x00000000
        /*0010*/ 	.short	0x0000
        /*0012*/ 	.short	0x0070
        /*0014*/ 	.byte	0x00, 0xf0, 0x01, 0x1a


	//----- nvinfo : EIATTR_SPARSE_MMA_MASK
	.align		4
.L_266:
        /*0018*/ 	.byte	0x03, 0x50
        /*001a*/ 	.short	0x0000


	//----- nvinfo : EIATTR_MAXREG_COUNT
	.align		4
        /*001c*/ 	.byte	0x03, 0x1b
        /*001e*/ 	.short	0x00a8


	//----- nvinfo : EIATTR_NUM_BARRIERS
	.align		4
        /*0020*/ 	.byte	0x02, 0x4c
        /*0022*/ 	.byte	0x10
	.zero		1


	//----- nvinfo : EIATTR_EXTERNS
	.align		4
        /*0024*/ 	.byte	0x04, 0x0f
        /*0026*/ 	.short	(.L_268 - .L_267)


	//   ....[0]....
	.align		4
.L_267:
        /*0028*/ 	.word	index@(__assertfail)


	//----- nvinfo : EIATTR_MERCURY_ISA_VERSION
	.align		4
.L_268:
        /*002c*/ 	.byte	0x03, 0x5f
        /*002e*/ 	.short	0x0101


	//----- nvinfo : EIATTR_INT_WARP_WIDE_INSTR_OFFSETS
	.align		4
        /*0030*/ 	.byte	0x04, 0x31
        /*0032*/ 	.short	(.L_270 - .L_269)


	//   ....[0]....
.L_269:
        /*0034*/ 	.word	0x00000170


	//   ....[1]....
        /*0038*/ 	.word	0x00000230


	//   ....[2]....
        /*003c*/ 	.word	0x00005990


	//   ....[3]....
        /*0040*/ 	.word	0x00005e00


	//   ....[4]....
        /*0044*/ 	.word	0x000063d0


	//----- nvinfo : EIATTR_COOP_GROUP_MASK_REGIDS
	.align		4
.L_270:
        /*0048*/ 	.byte	0x04, 0x29
        /*004a*/ 	.short	(.L_272 - .L_271)


	//   ....[0]....
.L_271:
        /*004c*/ 	.word	0xffffffff


	//   ....[1]....
        /*0050*/ 	.word	0xffffffff


	//   ....[2]....
        /*0054*/ 	.word	0xffffffff


	//   ....[3]....
        /*0058*/ 	.word	0xffffffff


	//   ....[4]....
        /*005c*/ 	.word	0xffffffff


	//   ....[5]....
        /*0060*/ 	.word	0xffffffff


	//   ....[6]....
        /*0064*/ 	.word	0xffffffff


	//   ....[7]....
        /*0068*/ 	.word	0xffffffff


	//   ....[8]....
        /*006c*/ 	.word	0xffffffff


	//   ....[9]....
        /*0070*/ 	.word	0xffffffff


	//   ....[10]....
        /*0074*/ 	.word	0xffffffff


	//   ....[11]....
        /*0078*/ 	.word	0xffffffff


	//   ....[12]....
        /*007c*/ 	.word	0xffffffff


	//   ....[13]....
        /*0080*/ 	.word	0xffffffff


	//   ....[14]....
        /*0084*/ 	.word	0xffffffff


	//   ....[15]....
        /*0088*/ 	.word	0xffffffff


	//   ....[16]....
        /*008c*/ 	.word	0xffffffff


	//   ....[17]....
        /*0090*/ 	.word	0x0500000f


	//   ....[18]....
        /*0094*/ 	.word	0x0500000f


	//   ....[19]....
        /*0098*/ 	.word	0x0500000f


	//   ....[20]....
        /*009c*/ 	.word	0x0500000f


	//   ....[21]....
        /*00a0*/ 	.word	0x0500000f


	//   ....[22]....
        /*00a4*/ 	.word	0x0500000f


	//----- nvinfo : EIATTR_COOP_GROUP_INSTR_OFFSETS
	.align		4
.L_272:
        /*00a8*/ 	.byte	0x04, 0x28
        /*00aa*/ 	.short	(.L_274 - .L_273)


	//   ....[0]....
.L_273:
        /*00ac*/ 	.word	0x00000050


	//   ....[1]....
        /*00b0*/ 	.word	0x00000180


	//   ....[2]....
        /*00b4*/ 	.word	0x00000210


	//   ....[3]....
        /*00b8*/ 	.word	0x00000390


	//   ....[4]....
        /*00bc*/ 	.word	0x000005e0


	//   ....[5]....
        /*00c0*/ 	.word	0x00000b30


	//   ....[6]....
        /*00c4*/ 	.word	0x00004a00


	//   ....[7]....
        /*00c8*/ 	.word	0x00004ba0


	//   ....[8]....
        /*00cc*/ 	.word	0x00004e70


	//   ....[9]....
        /*00d0*/ 	.word	0x00005010


	//   ....[10]....
        /*00d4*/ 	.word	0x00005130


	//   ....[11]....
        /*00d8*/ 	.word	0x00005630


	//   ....[12]....
        /*00dc*/ 	.word	0x000058c0


	//   ....[13]....
        /*00e0*/ 	.word	0x00005b00


	//   ....[14]....
        /*00e4*/ 	.word	0x00005d30


	//   ....[15]....
        /*00e8*/ 	.word	0x00005fe0


	//   ....[16]....
        /*00ec*/ 	.word	0x00006310


	//   ....[17]....
        /*00f0*/ 	.word	0x000081d0


	//   ....[18]....
        /*00f4*/ 	.word	0x00008320


	//   ....[19]....
        /*00f8*/ 	.word	0x00008390


	//   ....[20]....
        /*00fc*/ 	.word	0x00008400


	//   ....[21]....
        /*0100*/ 	.word	0x00008470


	//   ....[22]....
        /*0104*/ 	.word	0x000084e0


	//----- nvinfo : EIATTR_REG_RECONFIG
	.align		4
.L_274:
        /*0108*/ 	.byte	0x01, 0x54
	.zero		2


	//----- nvinfo : EIATTR_SYSCALL_OFFSETS
	.align		4
        /*010c*/ 	.byte	0x04, 0x46
        /*010e*/ 	.short	(.L_276 - .L_275)


	//   ....[0]....
.L_275:
        /*0110*/ 	.word	0x00000770


	//   ....[1]....
        /*0114*/ 	.word	0x00000860


	//   ....[2]....
        /*0118*/ 	.word	0x000009c0


	//   ....[3]....
        /*011c*/ 	.word	0x00000ab0


	//----- nvinfo : EIATTR_MBARRIER_INSTR_OFFSETS
	.align		4
.L_276:
        /*0120*/ 	.byte	0x04, 0x39
        /*0122*/ 	.short	(.L_278 - .L_277)


	//   ....[0]....
.L_277:
        /*0124*/ 	.word	0x00000250
        /*0128*/ 	.word	0x000000ff
        /*012c*/ 	.word	0x00030800
        /*0130*/ 	.short	0x0100
        /*0132*/ 	.byte	0x06
	.zero		1


	//   ....[1]....
        /*0134*/ 	.word	0x00000340
        /*0138*/ 	.word	0x000000ff
        /*013c*/ 	.word	0x00030810
        /*0140*/ 	.short	0x0100
        /*0142*/ 	.byte	0x08
	.zero		1


	//   ....[2]....
        /*0144*/ 	.word	0x00000350
        /*0148*/ 	.word	0x000000ff
        /*014c*/ 	.word	0x00030820
        /*0150*/ 	.short	0x0100
        /*0152*/ 	.byte	0x08
	.zero		1


	//   ....[3]....
        /*0154*/ 	.word	0x00000360
        /*0158*/ 	.word	0x000000ff
        /*015c*/ 	.word	0x00030818
        /*0160*/ 	.short	0x0100
        /*0162*/ 	.byte	0x08
	.zero		1


	//   ....[4]....
        /*0164*/ 	.word	0x00000370
        /*0168*/ 	.word	0x000000ff
        /*016c*/ 	.word	0x00030828
        /*0170*/ 	.short	0x0100
        /*0172*/ 	.byte	0x08
	.zero		1


	//   ....[5]....
        /*0174*/ 	.word	0x000004a0
        /*0178*/ 	.word	0x000000ff
        /*017c*/ 	.word	0x00030830
        /*0180*/ 	.short	0x0100
        /*0182*/ 	.byte	0x08
	.zero		1


	//   ....[6]....
        /*0184*/ 	.word	0x000004b0
        /*0188*/ 	.word	0x000000ff
        /*018c*/ 	.word	0x00030840
        /*0190*/ 	.short	0x0100
        /*0192*/ 	.byte	0x08
	.zero		1


	//   ....[7]....
        /*0194*/ 	.word	0x000004c0
        /*0198*/ 	.word	0x000000ff
        /*019c*/ 	.word	0x00030838
        /*01a0*/ 	.short	0x0100
        /*01a2*/ 	.byte	0x08
	.zero		1


	//   ....[8]....
        /*01a4*/ 	.word	0x000004d0
        /*01a8*/ 	.word	0x000000ff
        /*01ac*/ 	.word	0x00030848
        /*01b0*/ 	.short	0x0100
        /*01b2*/ 	.byte	0x08
	.zero		1


	//   ....[9]....
        /*01b4*/ 	.word	0x00000b80
        /*01b8*/ 	.word	0x00000010
        /*01bc*/ 	.word	0x00030800
        /*01c0*/ 	.short	0x010a
        /*01c2*/ 	.byte	0x3f
	.zero		1


	//   ....[10]....
        /*01c4*/ 	.word	0x00000cd0
        /*01c8*/ 	.word	0x00000010
        /*01cc*/ 	.word	0x00030800
        /*01d0*/ 	.short	0x010a
        /*01d2*/ 	.byte	0x3f
	.zero		1


	//   ....[11]....
        /*01d4*/ 	.word	0x00001730
        /*01d8*/ 	.word	0x00000002
        /*01dc*/ 	.word	0x00030810
        /*01e0*/ 	.short	0x010a
        /*01e2*/ 	.byte	0x3f
	.zero		1


	//   ....[12]....
        /*01e4*/ 	.word	0x00001770
        /*01e8*/ 	.word	0x00000002
        /*01ec*/ 	.word	0x00030810
        /*01f0*/ 	.short	0x010a
        /*01f2*/ 	.byte	0x3f
	.zero		1


	//   ....[13]....
        /*01f4*/ 	.word	0x00001ca0
        /*01f8*/ 	.word	0x00000002
        /*01fc*/ 	.word	0x00030830
        /*0200*/ 	.short	0x010a
        /*0202*/ 	.byte	0x3f
	.zero		1


	//   ....[14]....
        /*0204*/ 	.word	0x00001d20
        /*0208*/ 	.word	0x00000002
        /*020c*/ 	.word	0x00030830
        /*0210*/ 	.short	0x010a
        /*0212*/ 	.byte	0x3f
	.zero		1


	//   ....[15]....
        /*0214*/ 	.word	0x00003cc0
        /*0218*/ 	.word	0x00000000
        /*021c*/ 	.word	0x00000000
        /*0220*/ 	.short	0x0101
        /*0222*/ 	.byte	0x3f
	.zero		1


	//   ....[16]....
        /*0224*/ 	.word	0x00003ff0
        /*0228*/ 	.word	0x00000002
        /*022c*/ 	.word	0x00000000
        /*0230*/ 	.short	0x0101
        /*0232*/ 	.byte	0x3f
	.zero		1


	//   ....[17]....
        /*0234*/ 	.word	0x00006780
        /*0238*/ 	.word	0x0000000b
        /*023c*/ 	.word	0x00030820
        /*0240*/ 	.short	0x010a
        /*0242*/ 	.byte	0x3f
	.zero		1


	//   ....[18]....
        /*0244*/ 	.word	0x00006d80
        /*0248*/ 	.word	0x0000000b
        /*024c*/ 	.word	0x00030840
        /*0250*/ 	.short	0x010a
        /*0252*/ 	.byte	0x3f
	.zero		1


	//   ....[19]....
        /*0254*/ 	.word	0x00007020
        /*0258*/ 	.word	0x0000000b
        /*025c*/ 	.word	0x00030828
        /*0260*/ 	.short	0x010a
        /*0262*/ 	.byte	0x3f
	.zero		1


	//   ....[20]....
        /*0264*/ 	.word	0x00007230
        /*0268*/ 	.word	0x0000000b
        /*026c*/ 	.word	0x00030848
        /*0270*/ 	.short	0x010a
        /*0272*/ 	.byte	0x3f
	.zero		1


	//   ....[21]....
        /*0274*/ 	.word	0x000074b0
        /*0278*/ 	.word	0x0000000b
        /*027c*/ 	.word	0x00030820
        /*0280*/ 	.short	0x010a
        /*0282*/ 	.byte	0x3f
	.zero		1


	//   ....[22]....
        /*0284*/ 	.word	0x00007730
        /*0288*/ 	.word	0x0000000b
        /*028c*/ 	.word	0x00030840
        /*0290*/ 	.short	0x010a
        /*0292*/ 	.byte	0x3f
	.zero		1


	//   ....[23]....
        /*0294*/ 	.word	0x000079a0
        /*0298*/ 	.word	0x0000000b
        /*029c*/ 	.word	0x00030828
        /*02a0*/ 	.short	0x010a
        /*02a2*/ 	.byte	0x3f
	.zero		1


	//   ....[24]....
        /*02a4*/ 	.word	0x00007bf0
        /*02a8*/ 	.word	0x00000004
        /*02ac*/ 	.word	0x00030840
        /*02b0*/ 	.short	0x010a
        /*02b2*/ 	.byte	0x3f
	.zero		1


	//   ....[25]....
        /*02b4*/ 	.word	0x00008040
        /*02b8*/ 	.word	0x00000006
        /*02bc*/ 	.word	0x00000000
        /*02c0*/ 	.short	0x010a
        /*02c2*/ 	.byte	0x3f
	.zero		1


	//   ....[26]....
        /*02c4*/ 	.word	0x000080a0
        /*02c8*/ 	.word	0x00000003
        /*02cc*/ 	.word	0x00000000
        /*02d0*/ 	.short	0x010a
        /*02d2*/ 	.byte	0x3f
	.zero		1


	//   ....[27]....
        /*02d4*/ 	.word	0x00008100
        /*02d8*/ 	.word	0x00000000
        /*02dc*/ 	.word	0x00000000
        /*02e0*/ 	.short	0x010a
        /*02e2*/ 	.byte	0x3f
	.zero		1


	//   ....[28]....
        /*02e4*/ 	.word	0x00008130
        /*02e8*/ 	.word	0x00000003
        /*02ec*/ 	.word	0x00000000
        /*02f0*/ 	.short	0x010a
        /*02f2*/ 	.byte	0x3f
	.zero		1


	//   ....[29]....
        /*02f4*/ 	.word	0x00008200
        /*02f8*/ 	.word	0x00000010
        /*02fc*/ 	.word	0x00030800
        /*0300*/ 	.short	0x010a
        /*0302*/ 	.byte	0x3f
	.zero		1


	//   ....[30]....
        /*0304*/ 	.word	0x00008250
        /*0308*/ 	.word	0x00000002
        /*030c*/ 	.word	0x00030810
        /*0310*/ 	.short	0x010a
        /*0312*/ 	.byte	0x3f
	.zero		1


	//   ....[31]....
        /*0314*/ 	.word	0x000082a0
        /*0318*/ 	.word	0x00000002
        /*031c*/ 	.word	0x00030830
        /*0320*/ 	.short	0x010a
        /*0322*/ 	.byte	0x3f
	.zero		1


	//   ....[32]....
        /*0324*/ 	.word	0x00008520
        /*0328*/ 	.word	0x0000000b
        /*032c*/ 	.word	0x00030820
        /*0330*/ 	.short	0x010a
        /*0332*/ 	.byte	0x3f
	.zero		1


	//   ....[33]....
        /*0334*/ 	.word	0x00008570
        /*0338*/ 	.word	0x0000000b
        /*033c*/ 	.word	0x00030840
        /*0340*/ 	.short	0x010a
        /*0342*/ 	.byte	0x3f
	.zero		1


	//   ....[34]....
        /*0344*/ 	.word	0x000085c0
        /*0348*/ 	.word	0x0000000b
        /*034c*/ 	.word	0x00030828
        /*0350*/ 	.short	0x010a
        /*0352*/ 	.byte	0x3f
	.zero		1


	//   ....[35]....
        /*0354*/ 	.word	0x00008610
        /*0358*/ 	.word	0x0000000b
        /*035c*/ 	.word	0x00030848
        /*0360*/ 	.short	0x010a
        /*0362*/ 	.byte	0x3f
	.zero		1


	//   ....[36]....
        /*0364*/ 	.word	0x00008670
        /*0368*/ 	.word	0x0000000b
        /*036c*/ 	.word	0x00030820
        /*0370*/ 	.short	0x010a
        /*0372*/ 	.byte	0x3f
	.zero		1


	//   ....[37]....
        /*0374*/ 	.word	0x000086c0
        /*0378*/ 	.word	0x0000000b
        /*037c*/ 	.word	0x00030840
        /*0380*/ 	.short	0x010a
        /*0382*/ 	.byte	0x3f
	.zero		1


	//   ....[38]....
        /*0384*/ 	.word	0x00008710
        /*0388*/ 	.word	0x0000000b
        /*038c*/ 	.word	0x00030828
        /*0390*/ 	.short	0x010a
        /*0392*/ 	.byte	0x3f
	.zero		1


	//   ....[39]....
        /*0394*/ 	.word	0x00008760
        /*0398*/ 	.word	0x00000004
        /*039c*/ 	.word	0x00030840
        /*03a0*/ 	.short	0x010a
        /*03a2*/ 	.byte	0x3f
	.zero		1


	//   ....[40]....
        /*03a4*/ 	.word	0x00008840
        /*03a8*/ 	.word	0x00000006
        /*03ac*/ 	.word	0x00000000
        /*03b0*/ 	.short	0x010a
        /*03b2*/ 	.byte	0x3f
	.zero		1


	//   ....[41]....
        /*03b4*/ 	.word	0x00008890
        /*03b8*/ 	.word	0x00000003
        /*03bc*/ 	.word	0x00000000
        /*03c0*/ 	.short	0x010a
        /*03c2*/ 	.byte	0x3f
	.zero		1


	//   ....[42]....
        /*03c4*/ 	.word	0x000088e0
        /*03c8*/ 	.word	0x00000000
        /*03cc*/ 	.word	0x00000000
        /*03d0*/ 	.short	0x010a
        /*03d2*/ 	.byte	0x3f
	.zero		1


	//----- nvinfo : EIATTR_NUM_MBARRIERS
	.align		4
.L_278:
        /*03d4*/ 	.byte	0x03, 0x38
        /*03d6*/ 	.short	0x0009


	//----- nvinfo : EIATTR_EXIT_INSTR_OFFSETS
	.align		4
        /*03d8*/ 	.byte	0x04, 0x1c
        /*03da*/ 	.short	(.L_280 - .L_279)


	//   ....[0]....
.L_279:
        /*03dc*/ 	.word	0x00008180


	//----- nvinfo : EIATTR_MAX_THREADS
	.align		4
.L_280:
        /*03e0*/ 	.byte	0x04, 0x05
        /*03e2*/ 	.short	(.L_282 - .L_281)
.L_281:
        /*03e4*/ 	.word	0x00000180
        /*03e8*/ 	.word	0x00000001
        /*03ec*/ 	.word	0x00000001


	//----- nvinfo : EIATTR_CRS_STACK_SIZE
	.align		4
.L_282:
        /*03f0*/ 	.byte	0x04, 0x1e
        /*03f2*/ 	.short	(.L_284 - .L_283)
.L_283:
        /*03f4*/ 	.word	0x00000000


	//----- nvinfo : EIATTR_CBANK_PARAM_SIZE
	.align		4
.L_284:
        /*03f8*/ 	.byte	0x03, 0x19
        /*03fa*/ 	.short	0x06f0


	//----- nvinfo : EIATTR_PARAM_CBANK
	.align		4
        /*03fc*/ 	.byte	0x04, 0x0a
        /*03fe*/ 	.short	(.L_286 - .L_285)
	.align		4
.L_285:
        /*0400*/ 	.word	index@(.nv.constant0._ZN7cutlass13device_kernelIN5flash11enable_sm90INS1_16FlashAttnBwdSm90INS1_25CollectiveMainloopBwdSm90ILi2ELi2ELi2EN4cute5tupleIJNS5_1CILi1EEES8_S8_EEENS6_IJNS7_ILi64EEENS7_ILi128EEESB_EEENS_10bfloat16_tEfNS_4arch4Sm90ELb0ELb0ELb1ELb0ELb1ELb1ELb0ELb0ELi2ELi1ELi2ELi1ELb0EEENS1_24CollectiveEpilogueBwdGQAISC_fSF_Li256ELb0ELb1EEENS1_19SingleTileSchedulerILb0ELb0ELb0ELi128EEEEEEEEEvNT_6ParamsE)
        /*0404*/ 	.short	0x0210
        /*0406*/ 	.short	0x06f0


	//----- nvinfo : EIATTR_SW_WAR
	.align		4
.L_286:
        /*0408*/ 	.byte	0x04, 0x36
        /*040a*/ 	.short	(.L_288 - .L_287)
.L_287:
        /*040c*/ 	.word	0x00000008
.L_288:


//--------------------- .nv.info._ZN7cutlass13device_kernelIN5flash11enable_sm90INS1_16FlashAttnBwdSm90INS1_25CollectiveMainloopBwdSm90ILi2ELi2ELi2EN4cute5tupleIJNS5_1CILi1EEES8_S8_EEENS6_IJNS7_ILi64EEENS7_ILi128EEESB_EEENS_10bfloat16_tEfNS_4arch4Sm90ELb0ELb0ELb1ELb1ELb0ELb1ELb0ELb0ELi2ELi1ELi2ELi1ELb0EEENS1_21CollectiveEpilogueBwdISC_SD_SF_Li256ELb1ELb0ELi1EEENS1_19SingleTileSchedulerILb1ELb0ELb0ELi128EEEEEEEEEvNT_6ParamsE --------------------------
	.section	.nv.info._ZN7cutlass13device_kernelIN5flash11enable_sm90INS1_16FlashAttnBwdSm90INS1_25CollectiveMainloopBwdSm90ILi2ELi2ELi2EN4cute5tupleIJNS5_1CILi1EEES8_S8_EEENS6_IJNS7_ILi64EEENS7_ILi128EEESB_EEENS_10bfloat16_tEfNS_4arch4Sm90ELb0ELb0ELb1ELb1ELb0ELb1ELb0ELb0ELi2ELi1ELi2ELi1ELb0EEENS1_21CollectiveEpilogueBwdISC_SD_SF_Li256ELb1ELb0ELi1EEENS1_19SingleTileSchedulerILb1ELb0ELb0ELi128EEEEEEEEEvNT_6ParamsE,"",@"SHT_CUDA_INFO"
	.sectionflags	@""
	.align	4


	//----- nvinfo : EIATTR_CUDA_API_VERSION
	.align		4
        /*0000*/ 	.byte	0x04, 0x37
        /*0002*/ 	.short	(.L_290 - .L_289)
.L_289:
        /*0004*/ 	.word	0x00000082


	//----- nvinfo : EIATTR_KPARAM_INFO
	.align		4
.L_290:
        /*0008*/ 	.byte	0x04, 0x17
        /*000a*/ 	.short	(.L_292 - .L_291)
.L_291:
        /*000c*/ 	.word	0x00000000
        /*0010*/ 	.short	0x0000
        /*0012*/ 	.short	0x0070
        /*0014*/ 	.byte	0x00, 0xf0, 0x01, 0x1a


	//----- nvinfo : EIATTR_SPARSE_MMA_MASK
	.align		4
.L_292:
        /*0018*/ 	.byte	0x03, 0x50
        /*001a*/ 	.short	0x0000


	//----- nvinfo : EIATTR_MAXREG_COUNT
	.align		4
        /*001c*/ 	.byte	0x03, 0x1b
        /*001e*/ 	.short	0x00a8


	//----- nvinfo : EIATTR_NUM_BARRIERS
	.align		4
        /*0020*/ 	.byte	0x02, 0x4c
        /*0022*/ 	.byte	0x10
	.zero		1


	//----- nvinfo : EIATTR_EXTERNS
	.align		4
        /*0024*/ 	.byte	0x04, 0x0f
        /*0026*/ 	.short	(.L_294 - .L_293)


	//   ....[0]....
	.align		4
.L_293:
        /*0028*/ 	.word	index@(__assertfail)


	//----- nvinfo : EIATTR_ANNOTATIONS
	.align		4
.L_294:
        /*002c*/ 	.byte	0x04, 0x55
        /*002e*/ 	.short	(.L_296 - .L_295)


	//   ....[0]....
.L_295:
        /*0030*/ 	.word	0x00000001
        /*0034*/ 	.byte	0x60, 0x05, 0x00, 0x00, 0x01, 0x00, 0x00, 0x00, 0x60, 0x16, 0x00, 0x00, 0x01, 0x00, 0x00, 0x00
        /*0044*/ 	.byte	0xb0, 0x9f, 0x00, 0x00, 0x01, 0x00, 0x00, 0x00, 0xe0, 0x9f, 0x00, 0x00, 0x01, 0x00, 0x00, 0x00
        /*0054*/ 	.byte	0xf0, 0xac, 0x00, 0x00


	//----- nvinfo : EIATTR_MERCURY_ISA_VERSION
	.align		4
.L_296:
        /*0058*/ 	.byte	0x03, 0x5f
        /*005a*/ 	.short	0x0101


	//----- nvinfo : EIATTR_INT_WARP_WIDE_INSTR_OFFSETS
	.align		4
        /*005c*/ 	.byte	0x04, 0x31
        /*005e*/ 	.short	(.L_298 - .L_297)


	//   ....[0]....
.L_297:
        /*0060*/ 	.word	0x00000180


	//   ....[1]....
        /*0064*/ 	.word	0x00000240


	//   ....[2]....
        /*0068*/ 	.word	0x00008fb0


	//----- nvinfo : EIATTR_COOP_GROUP_MASK_REGIDS
	.align		4
.L_298:
        /*006c*/ 	.byte	0x04, 0x29
        /*006e*/ 	.short	(.L_300 - .L_299)


	//   ....[0]....
.L_299:
        /*0070*/ 	.word	0xffffffff


	//   ....[1]....
        /*0074*/ 	.word	0xffffffff


	//   ....[2]....
        /*0078*/ 	.word	0xffffffff


	//   ....[3]....
        /*007c*/ 	.word	0xffffffff


	//   ....[4]....
        /*0080*/ 	.word	0xffffffff


	//   ....[5]....
        /*0084*/ 	.word	0xffffffff


	//   ....[6]....
        /*0088*/ 	.word	0xffffffff


	//   ....[7]....
        /*008c*/ 	.word	0x0500000f


	//----- nvinfo : EIATTR_COOP_GROUP_INSTR_OFFSETS
	.align		4
.L_300:
        /*0090*/ 	.byte	0x04, 0x28
        /*0092*/ 	.short	(.L_302 - .L_301)


	//   ....[0]....
.L_301:
        /*0094*/ 	.word	0x00000060


	//   ....[1]....
        /*0098*/ 	.word	0x00000190


	//   ....[2]....
        /*009c*/ 	.word	0x00000220


	//   ....[3]....
        /*00a0*/ 	.word	0x000003a0


	//   ....[4]....
        /*00a4*/ 	.word	0x00000610


	//   ....[5]....
        /*00a8*/ 	.word	0x00001380


	//   ....[6]....
        /*00ac*/ 	.word	0x00007d10


	//   ....[7]....
        /*00b0*/ 	.word	0x0000af60


	//----- nvinfo : EIATTR_REG_RECONFIG
	.align		4
.L_302:
        /*00b4*/ 	.byte	0x01, 0x54
	.zero		2


	//----- nvinfo : EIATTR_SYSCALL_OFFSETS
	.align		4
        /*00b8*/ 	.byte	0x04, 0x46
        /*00ba*/ 	.short	(.L_304 - .L_303)


	//   ....[0]....
.L_303:
        /*00bc*/ 	.word	0x00000fc0


	//   ....[1]....
        /*00c0*/ 	.word	0x000010b0


	//   ....[2]....
        /*00c4*/ 	.word	0x00001210


	//   ....[3]....
        /*00c8*/ 	.word	0x00001300


	//----- nvinfo : EIATTR_MBARRIER_INSTR_OFFSETS
	.align		4
.L_304:
        /*00cc*/ 	.byte	0x04, 0x39
        /*00ce*/ 	.short	(.L_306 - .L_305)


	//   ....[0]....
.L_305:
        /*00d0*/ 	.word	0x00000260
        /*00d4*/ 	.word	0x000000ff
        /*00d8*/ 	.word	0x00030800
        /*00dc*/ 	.short	0x0100
        /*00de*/ 	.byte	0x06
	.zero		1


	//   ....[1]....
        /*00e0*/ 	.word	0x00000350
        /*00e4*/ 	.word	0x000000ff
        /*00e8*/ 	.word	0x00030810
        /*00ec*/ 	.short	0x0100
        /*00ee*/ 	.byte	0x08
	.zero		1


	//   ....[2]....
        /*00f0*/ 	.word	0x00000360
        /*00f4*/ 	.word	0x000000ff
        /*00f8*/ 	.word	0x00030820
        /*00fc*/ 	.short	0x0100
        /*00fe*/ 	.byte	0x08
	.zero		1


	//   ....[3]....
        /*0100*/ 	.word	0x00000370
        /*0104*/ 	.word	0x000000ff
        /*0108*/ 	.word	0x00030818
        /*010c*/ 	.short	0x0100
        /*010e*/ 	.byte	0x08
	.zero		1


	//   ....[4]....
        /*0110*/ 	.word	0x00000380
        /*0114*/ 	.word	0x000000ff
        /*0118*/ 	.word	0x00030828
        /*011c*/ 	.short	0x0100
        /*011e*/ 	.byte	0x08
	.zero		1


	//   ....[5]....
        /*0120*/ 	.word	0x000004b0
        /*0124*/ 	.word	0x000000ff
        /*0128*/ 	.word	0x00030830
        /*012c*/ 	.short	0x0100
        /*012e*/ 	.byte	0x08
	.zero		1


	//   ....[6]....
        /*0130*/ 	.word	0x000004c0
        /*0134*/ 	.word	0x000000ff
        /*0138*/ 	.word	0x00030840
        /*013c*/ 	.short	0x0100
        /*013e*/ 	.byte	0x08
	.zero		1


	//   ....[7]....
        /*0140*/ 	.word	0x000004d0
        /*0144*/ 	.word	0x000000ff
        /*0148*/ 	.word	0x00030838
        /*014c*/ 	.short	0x0100
        /*014e*/ 	.byte	0x08
	.zero		1


	//   ....[8]....
        /*0150*/ 	.word	0x000004e0
        /*0154*/ 	.word	0x000000ff
        /*0158*/ 	.word	0x00030848
        /*015c*/ 	.short	0x0100
        /*015e*/ 	.byte	0x08
	.zero		1


	//   ....[9]....
        /*0160*/ 	.word	0x000013d0
        /*0164*/ 	.word	0x00000010
        /*0168*/ 	.word	0x00030800
        /*016c*/ 	.short	0x010a
        /*016e*/ 	.byte	0x3f
	.zero		1


	//   ....[10]....
        /*0170*/ 	.word	0x00001640
        /*0174*/ 	.word	0x00000010
        /*0178*/ 	.word	0x00030800
        /*017c*/ 	.short	0x010a
        /*017e*/ 	.byte	0x3f
	.zero		1


	//   ....[11]....
        /*0180*/ 	.word	0x00001b50
        /*0184*/ 	.word	0x00000002
        /*0188*/ 	.word	0x00030810
        /*018c*/ 	.short	0x010a
        /*018e*/ 	.byte	0x3f
	.zero		1


	//   ....[12]....
        /*0190*/ 	.word	0x00001b90
        /*0194*/ 	.word	0x00000002
        /*0198*/ 	.word	0x00030810
        /*019c*/ 	.short	0x010a
        /*019e*/ 	.byte	0x3f
	.zero		1


	//   ....[13]....
        /*01a0*/ 	.word	0x000020c0
        /*01a4*/ 	.word	0x00000002
        /*01a8*/ 	.word	0x00030830
        /*01ac*/ 	.short	0x010a
        /*01ae*/ 	.byte	0x3f
	.zero		1


	//   ....[14]....
        /*01b0*/ 	.word	0x00002140
        /*01b4*/ 	.word	0x00000002
        /*01b8*/ 	.word	0x00030830
        /*01bc*/ 	.short	0x010a
        /*01be*/ 	.byte	0x3f
	.zero		1


	//   ....[15]....
        /*01c0*/ 	.word	0x000040c0
        /*01c4*/ 	.word	0x00000000
        /*01c8*/ 	.word	0x00000000
        /*01cc*/ 	.short	0x0101
        /*01ce*/ 	.byte	0x3f
	.zero		1


	//   ....[16]....
        /*01d0*/ 	.word	0x000043d0
        /*01d4*/ 	.word	0x00000002
        /*01d8*/ 	.word	0x00000000
        /*01dc*/ 	.short	0x0101
        /*01de*/ 	.byte	0x3f
	.zero		1


	//   ....[17]....
        /*01e0*/ 	.word	0x000094b0
        /*01e4*/ 	.word	0x0000000c
        /*01e8*/ 	.word	0x00030820
        /*01ec*/ 	.short	0x010a
        /*01ee*/ 	.byte	0x3f
	.zero		1


	//   ....[18]....
        /*01f0*/ 	.word	0x00009a90
        /*01f4*/ 	.word	0x0000000c
        /*01f8*/ 	.word	0x00030840
        /*01fc*/ 	.short	0x010a
        /*01fe*/ 	.byte	0x3f
	.zero		1


	//   ....[19]....
        /*0200*/ 	.word	0x00009d40
        /*0204*/ 	.word	0x0000000c
        /*0208*/ 	.word	0x00030828
        /*020c*/ 	.short	0x010a
        /*020e*/ 	.byte	0x3f
	.zero		1


	//   ....[20]....
        /*0210*/ 	.word	0x00009f70
        /*0214*/ 	.word	0x0000000c
        /*0218*/ 	.word	0x00030848
        /*021c*/ 	.short	0x010a
        /*021e*/ 	.byte	0x3f
	.zero		1


	//   ....[21]....
        /*0220*/ 	.word	0x0000a1f0
        /*0224*/ 	.word	0x0000000c
        /*0228*/ 	.word	0x00030820
        /*022c*/ 	.short	0x010a
        /*022e*/ 	.byte	0x3f
	.zero		1


	//   ....[22]....
        /*0230*/ 	.word	0x0000a480
        /*0234*/ 	.word	0x0000000c
        /*0238*/ 	.word	0x00030840
        /*023c*/ 	.short	0x010a
        /*023e*/ 	.byte	0x3f
	.zero		1


	//   ....[23]....
        /*0240*/ 	.word	0x0000a700
        /*0244*/ 	.word	0x0000000c
        /*0248*/ 	.word	0x00030828
        /*024c*/ 	.short	0x010a
        /*024e*/ 	.byte	0x3f
	.zero		1


	//   ....[24]....
        /*0250*/ 	.word	0x0000a960
        /*0254*/ 	.word	0x00000004
        /*0258*/ 	.word	0x00030840
        /*025c*/ 	.short	0x010a
        /*025e*/ 	.byte	0x3f
	.zero		1


	//   ....[25]....
        /*0260*/ 	.word	0x0000ade0
        /*0264*/ 	.word	0x00000007
        /*0268*/ 	.word	0x00000000
        /*026c*/ 	.short	0x010a
        /*026e*/ 	.byte	0x3f
	.zero		1


	//   ....[26]....
        /*0270*/ 	.word	0x0000ae30
        /*0274*/ 	.word	0x0000000b
        /*0278*/ 	.word	0x00000000
        /*027c*/ 	.short	0x010a
        /*027e*/ 	.byte	0x3f
	.zero		1


	//   ....[27]....
        /*0280*/ 	.word	0x0000ae90
        /*0284*/ 	.word	0x00000009
        /*0288*/ 	.word	0x00000000
        /*028c*/ 	.short	0x010a
        /*028e*/ 	.byte	0x3f
	.zero		1


	//   ....[28]....
        /*0290*/ 	.word	0x0000aec0
        /*0294*/ 	.word	0x00000003
        /*0298*/ 	.word	0x00000000
        /*029c*/ 	.short	0x010a
        /*029e*/ 	.byte	0x3f
	.zero		1


	//   ....[29]....
        /*02a0*/ 	.word	0x0000af90
        /*02a4*/ 	.word	0x00000010
        /*02a8*/ 	.word	0x00030800
        /*02ac*/ 	.short	0x010a
        /*02ae*/ 	.byte	0x3f
	.zero		1


	//   ....[30]....
        /*02b0*/ 	.word	0x0000afe0
        /*02b4*/ 	.word	0x00000002
        /*02b8*/ 	.word	0x00030810
        /*02bc*/ 	.short	0x010a
        /*02be*/ 	.byte	0x3f
	.zero		1


	//   ....[31]....
        /*02c0*/ 	.word	0x0000b030
        /*02c4*/ 	.word	0x00000002
        /*02c8*/ 	.word	0x00030830
        /*02cc*/ 	.short	0x010a
        /*02ce*/ 	.byte	0x3f
	.zero		1


	//   ....[32]....
        /*02d0*/ 	.word	0x0000b080
        /*02d4*/ 	.word	0x0000000c
        /*02d8*/ 	.word	0x00030820
        /*02dc*/ 	.short	0x010a
        /*02de*/ 	.byte	0x3f
	.zero		1


	//   ....[33]....
        /*02e0*/ 	.word	0x0000b0d0
        /*02e4*/ 	.word	0x0000000c
        /*02e8*/ 	.word	0x00030840
        /*02ec*/ 	.short	0x010a
        /*02ee*/ 	.byte	0x3f
	.zero		1


	//   ....[34]....
        /*02f0*/ 	.word	0x0000b120
        /*02f4*/ 	.word	0x0000000c
        /*02f8*/ 	.word	0x00030828
        /*02fc*/ 	.short	0x010a
        /*02fe*/ 	.byte	0x3f
	.zero		1


	//   ....[35]....
        /*0300*/ 	.word	0x0000b170
        /*0304*/ 	.word	0x0000000c
        /*0308*/ 	.word	0x00030848
        /*030c*/ 	.short	0x010a
        /*030e*/ 	.byte	0x3f
	.zero		1


	//   ....[36]....
        /*0310*/ 	.word	0x0000b1d0
        /*0314*/ 	.word	0x0000000c
        /*0318*/ 	.word	0x00030820
        /*031c*/ 	.short	0x010a
        /*031e*/ 	.byte	0x3f
	.zero		1


	//   ....[37]....
        /*0320*/ 	.word	0x0000b220
        /*0324*/ 	.word	0x0000000c
        /*0328*/ 	.word	0x00030840
        /*032c*/ 	.short	0x010a
        /*032e*/ 	.byte	0x3f
	.zero		1


	//   ....[38]....
        /*0330*/ 	.word	0x0000b270
        /*0334*/ 	.word	0x0000000c
        /*0338*/ 	.word	0x00030828
        /*033c*/ 	.short	0x010a
        /*033e*/ 	.byte	0x3f
	.zero		1


	//   ....[39]....
        /*0340*/ 	.word	0x0000b2c0
        /*0344*/ 	.word	0x00000004
        /*0348*/ 	.word	0x00030840
        /*034c*/ 	.short	0x010a
        /*034e*/ 	.byte	0x3f
	.zero		1


	//   ....[40]....
        /*0350*/ 	.word	0x0000b390
        /*0354*/ 	.word	0x00000007
        /*0358*/ 	.word	0x00000000
        /*035c*/ 	.short	0x010a
        /*035e*/ 	.byte	0x3f
	.zero		1


	//   ....[41]....
        /*0360*/ 	.word	0x0000b3e0
        /*0364*/ 	.word	0x0000000b
        /*0368*/ 	.word	0x00000000
        /*036c*/ 	.short	0x010a
        /*036e*/ 	.byte	0x3f
	.zero		1


	//   ....[42]....
        /*0370*/ 	.word	0x0000b430
        /*0374*/ 	.word	0x00000009
        /*0378*/ 	.word	0x00000000
        /*037c*/ 	.short	0x010a
        /*037e*/ 	.byte	0x3f
	.zero		1


	//----- nvinfo : EIATTR_NUM_MBARRIERS
	.align		4
.L_306:
        /*0380*/ 	.byte	0x03, 0x38
        /*0382*/ 	.short	0x0009


	//----- nvinfo : EIATTR_EXIT_INSTR_OFFSETS
	.align		4
        /*0384*/ 	.byte	0x04, 0x1c
        /*0386*/ 	.short	(.L_308 - .L_307)


	//   ....[0]....
.L_307:
        /*0388*/ 	.word	0x0000af10


	//----- nvinfo : EIATTR_MAX_THREADS
	.align		4
.L_308:
        /*038c*/ 	.byte	0x04, 0x05
        /*038e*/ 	.short	(.L_310 - .L_309)
.L_309:
        /*0390*/ 	.word	0x00000180
        /*0394*/ 	.word	0x00000001
        /*0398*/ 	.word	0x00000001


	//----- nvinfo : EIATTR_CRS_STACK_SIZE
	.align		4
.L_310:
        /*039c*/ 	.byte	0x04, 0x1e
        /*039e*/ 	.short	(.L_312 - .L_311)
.L_311:
        /*03a0*/ 	.word	0x00000000


	//----- nvinfo : EIATTR_CBANK_PARAM_SIZE
	.align		4
.L_312:
        /*03a4*/ 	.byte	0x03, 0x19
        /*03a6*/ 	.short	0x06f0


	//----- nvinfo : EIATTR_PARAM_CBANK
	.align		4
        /*03a8*/ 	.byte	0x04, 0x0a
        /*03aa*/ 	.short	(.L_314 - .L_313)
	.align		4
.L_313:
        /*03ac*/ 	.word	index@(.nv.constant0._ZN7cutlass13device_kernelIN5flash11enable_sm90INS1_16FlashAttnBwdSm90INS1_25CollectiveMainloopBwdSm90ILi2ELi2ELi2EN4cute5tupleIJNS5_1CILi1EEES8_S8_EEENS6_IJNS7_ILi64EEENS7_ILi128EEESB_EEENS_10bfloat16_tEfNS_4arch4Sm90ELb0ELb0ELb1ELb1ELb0ELb1ELb0ELb0ELi2ELi1ELi2ELi1ELb0EEENS1_21CollectiveEpilogueBwdISC_SD_SF_Li256ELb1ELb0ELi1EEENS1_19SingleTileSchedulerILb1ELb0ELb0ELi128EEEEEEEEEvNT_6ParamsE)
        /*03b0*/ 	.short	0x0210
        /*03b2*/ 	.short	0x06f0


	//----- nvinfo : EIATTR_SW_WAR
	.align		4
.L_314:
        /*03b4*/ 	.byte	0x04, 0x36
        /*03b6*/ 	.short	(.L_316 - .L_315)
.L_315:
        /*03b8*/ 	.word	0x00000008
.L_316:


//--------------------- .nv.info._ZN7cutlass13device_kernelIN5flash11enable_sm90INS1_16FlashAttnBwdSm90INS1_25CollectiveMainloopBwdSm90ILi2ELi2ELi2EN4cute5tupleIJNS5_1CILi1EEES8_S8_EEENS6_IJNS7_ILi64EEENS7_ILi128EEESB_EEENS_10bfloat16_tEfNS_4arch4Sm90ELb0ELb0ELb1ELb1ELb1ELb1ELb0ELb0ELi2ELi1ELi2ELi1ELb0EEENS1_21CollectiveEpilogueBwdISC_SD_SF_Li256ELb1ELb0ELi1EEENS1_19SingleTileSchedulerILb1ELb0ELb0ELi128EEEEEEEEEvNT_6ParamsE --------------------------
	.section	.nv.info._ZN7cutlass13device_kernelIN5flash11enable_sm90INS1_16FlashAttnBwdSm90INS1_25CollectiveMainloopBwdSm90ILi2ELi2ELi2EN4cute5tupleIJNS5_1CILi1EEES8_S8_EEENS6_IJNS7_ILi64EEENS7_ILi128EEESB_EEENS_10bfloat16_tEfNS_4arch4Sm90ELb0ELb0ELb1ELb1ELb1ELb1ELb0ELb0ELi2ELi1ELi2ELi1ELb0EEENS1_21CollectiveEpilogueBwdISC_SD_SF_Li256ELb1ELb0ELi1EEENS1_19SingleTileSchedulerILb1ELb0ELb0ELi128EEEEEEEEEvNT_6ParamsE,"",@"SHT_CUDA_INFO"
	.sectionflags	@""
	.align	4


	//----- nvinfo : EIATTR_CUDA_API_VERSION
	.align		4
        /*0000*/ 	.byte	0x04, 0x37
        /*0002*/ 	.short	(.L_318 - .L_317)
.L_317:
        /*0004*/ 	.word	0x00000082


	//----- nvinfo : EIATTR_KPARAM_INFO
	.align		4
.L_318:
        /*0008*/ 	.byte	0x04, 0x17
        /*000a*/ 	.short	(.L_320 - .L_319)
.L_319:
        /*000c*/ 	.word	0x00000000
        /*0010*/ 	.short	0x0000
        /*0012*/ 	.short	0x0070
        /*0014*/ 	.byte	0x00, 0xf0, 0x01, 0x1a


	//----- nvinfo : EIATTR_SPARSE_MMA_MASK
	.align		4
.L_320:
        /*0018*/ 	.byte	0x03, 0x50
        /*001a*/ 	.short	0x0000


	//----- nvinfo : EIATTR_MAXREG_COUNT
	.align		4
        /*001c*/ 	.byte	0x03, 0x1b
        /*001e*/ 	.short	0x00a8


	//----- nvinfo : EIATTR_NUM_BARRIERS
	.align		4
        /*0020*/ 	.byte	0x02, 0x4c
        /*0022*/ 	.byte	0x10
	.zero		1


	//----- nvinfo : EIATTR_EXTERNS
	.align		4
        /*0024*/ 	.byte	0x04, 0x0f
        /*0026*/ 	.short	(.L_322 - .L_321)


	//   ....[0]....
	.align		4
.L_321:
        /*0028*/ 	.word	index@(__assertfail)


	//----- nvinfo : EIATTR_ANNOTATIONS
	.align		4
.L_322:
        /*002c*/ 	.byte	0x04, 0x55
        /*002e*/ 	.short	(.L_324 - .L_323)


	//   ....[0]....
.L_323:
        /*0030*/ 	.word	0x00000001
        /*0034*/ 	.byte	0x60, 0x05, 0x00, 0x00, 0x01, 0x00, 0x00, 0x00, 0x60, 0x16, 0x00, 0x00, 0x01, 0x00, 0x00, 0x00
        /*0044*/ 	.byte	0xb0, 0xa7, 0x00, 0x00, 0x01, 0x00, 0x00, 0x00, 0xe0, 0xa7, 0x00, 0x00, 0x01, 0x00, 0x00, 0x00
        /*0054*/ 	.byte	0xf0, 0xb4, 0x00, 0x00


	//----- nvinfo : EIATTR_MERCURY_ISA_VERSION
	.align		4
.L_324:
        /*0058*/ 	.byte	0x03, 0x5f
        /*005a*/ 	.short	0x0101


	//----- nvinfo : EIATTR_INT_WARP_WIDE_INSTR_OFFSETS
	.align		4
        /*005c*/ 	.byte	0x04, 0x31
        /*005e*/ 	.short	(.L_326 - .L_325)


	//   ....[0]....
.L_325:
        /*0060*/ 	.word	0x00000180


	//   ....[1]....
        /*0064*/ 	.word	0x00000240


	//   ....[2]....
        /*0068*/ 	.word	0x000089f0


	//   ....[3]....
        /*006c*/ 	.word	0x00008e60


	//   ....[4]....
        /*0070*/ 	.word	0x00009430


	//   ....[5]....
        /*0074*/ 	.word	0x000097b0


	//----- nvinfo : EIATTR_COOP_GROUP_MASK_REGIDS
	.align		4
.L_326:
        /*0078*/ 	.byte	0x04, 0x29
        /*007a*/ 	.short	(.L_328 - .L_327)


	//   ....[0]....
.L_327:
        /*007c*/ 	.word	0xffffffff


	//   ....[1]....
        /*0080*/ 	.word	0xffffffff


	//   ....[2]....
        /*0084*/ 	.word	0xffffffff


	//   ....[3]....
        /*0088*/ 	.word	0xffffffff


	//   ....[4]....
        /*008c*/ 	.word	0xffffffff


	//   ....[5]....
        /*0090*/ 	.word	0xffffffff


	//   ....[6]....
        /*0094*/ 	.word	0xffffffff


	//   ....[7]....
        /*0098*/ 	.word	0xffffffff


	//   ....[8]....
        /*009c*/ 	.word	0xffffffff


	//   ....[9]....
        /*00a0*/ 	.word	0xffffffff


	//   ....[10]....
        /*00a4*/ 	.word	0xffffffff


	//   ....[11]....
        /*00a8*/ 	.word	0xffffffff


	//   ....[12]....
        /*00ac*/ 	.word	0xffffffff


	//   ....[13]....
        /*00b0*/ 	.word	0x0500000f


	//   ....[14]....
        /*00b4*/ 	.word	0x0500000f


	//   ....[15]....
        /*00b8*/ 	.word	0x0500000f


	//   ....[16]....
        /*00bc*/ 	.word	0x0500000f


	//----- nvinfo : EIATTR_COOP_GROUP_INSTR_OFFSETS
	.align		4
.L_328:
        /*00c0*/ 	.byte	0x04, 0x28
        /*00c2*/ 	.short	(.L_330 - .L_329)


	//   ....[0]....
.L_329:
        /*00c4*/ 	.word	0x00000060


	//   ....[1]....
        /*00c8*/ 	.word	0x00000190


	//   ....[2]....
        /*00cc*/ 	.word	0x00000220


	//   ....[3]....
        /*00d0*/ 	.word	0x000003a0


	//   ....[4]....
        /*00d4*/ 	.word	0x00000610


	//   ....[5]....
        /*00d8*/ 	.word	0x00001380


	//   ....[6]....
        /*00dc*/ 	.word	0x00007d10


	//   ....[7]....
        /*00e0*/ 	.word	0x00008690


	//   ....[8]....
        /*00e4*/ 	.word	0x00008920


	//   ....[9]....
        /*00e8*/ 	.word	0x00008b60


	//   ....[10]....
        /*00ec*/ 	.word	0x00008d90


	//   ....[11]....
        /*00f0*/ 	.word	0x00009040


	//   ....[12]....
        /*00f4*/ 	.word	0x00009370


	//   ....[13]....
        /*00f8*/ 	.word	0x0000b760


	//   ....[14]....
        /*00fc*/ 	.word	0x0000b8b0


	//   ....[15]....
        /*0100*/ 	.word	0x0000b920


	//   ....[16]....
        /*0104*/ 	.word	0x0000b990


	//----- nvinfo : EIATTR_REG_RECONFIG
	.align		4
.L_330:
        /*0108*/ 	.byte	0x01, 0x54
	.zero		2


	//----- nvinfo : EIATTR_SYSCALL_OFFSETS
	.align		4
        /*010c*/ 	.byte	0x04, 0x46
        /*010e*/ 	.short	(.L_332 - .L_331)


	//   ....[0]....
.L_331:
        /*0110*/ 	.word	0x00000fc0


	//   ....[1]....
        /*0114*/ 	.word	0x000010b0


	//   ....[2]....
        /*0118*/ 	.word	0x00001210


	//   ....[3]....
        /*011c*/ 	.word	0x00001300


	//----- nvinfo : EIATTR_MBARRIER_INSTR_OFFSETS
	.align		4
.L_332:
        /*0120*/ 	.byte	0x04, 0x39
        /*0122*/ 	.short	(.L_334 - .L_333)


	//   ....[0]....
.L_333:
        /*0124*/ 	.word	0x00000260
        /*0128*/ 	.word	0x000000ff
        /*012c*/ 	.word	0x00030800
        /*0130*/ 	.short	0x0100
        /*0132*/ 	.byte	0x06
	.zero		1


	//   ....[1]....
        /*0134*/ 	.word	0x00000350
        /*0138*/ 	.word	0x000000ff
        /*013c*/ 	.word	0x00030810
        /*0140*/ 	.short	0x0100
        /*0142*/ 	.byte	0x08
	.zero		1


	//   ....[2]....
        /*0144*/ 	.word	0x00000360
        /*0148*/ 	.word	0x000000ff
        /*014c*/ 	.word	0x00030820
        /*0150*/ 	.short	0x0100
        /*0152*/ 	.byte	0x08
	.zero		1


	//   ....[3]....
        /*0154*/ 	.word	0x00000370
        /*0158*/ 	.word	0x000000ff
        /*015c*/ 	.word	0x00030818
        /*0160*/ 	.short	0x0100
        /*0162*/ 	.byte	0x08
	.zero		1


	//   ....[4]....
        /*0164*/ 	.word	0x00000380
        /*0168*/ 	.word	0x000000ff
        /*016c*/ 	.word	0x00030828
        /*0170*/ 	.short	0x0100
        /*0172*/ 	.byte	0x08
	.zero		1


	//   ....[5]....
        /*0174*/ 	.word	0x000004b0
        /*0178*/ 	.word	0x000000ff
        /*017c*/ 	.word	0x00030830
        /*0180*/ 	.short	0x0100
        /*0182*/ 	.byte	0x08
	.zero		1


	//   ....[6]....
        /*0184*/ 	.word	0x000004c0
        /*0188*/ 	.word	0x000000ff
        /*018c*/ 	.word	0x00030840
        /*0190*/ 	.short	0x0100
        /*0192*/ 	.byte	0x08
	.zero		1


	//   ....[7]....
        /*0194*/ 	.word	0x000004d0
        /*0198*/ 	.word	0x000000ff
        /*019c*/ 	.word	0x00030838
        /*01a0*/ 	.short	0x0100
        /*01a2*/ 	.byte	0x08
	.zero		1


	//   ....[8]....
        /*01a4*/ 	.word	0x000004e0
        /*01a8*/ 	.word	0x000000ff
        /*01ac*/ 	.word	0x00030848
        /*01b0*/ 	.short	0x0100
        /*01b2*/ 	.byte	0x08
	.zero		1


	//   ....[9]....
        /*01b4*/ 	.word	0x000013d0
        /*01b8*/ 	.word	0x00000010
        /*01bc*/ 	.word	0x00030800
        /*01c0*/ 	.short	0x010a
        /*01c2*/ 	.byte	0x3f
	.zero		1


	//   ....[10]....
        /*01c4*/ 	.word	0x00001640
        /*01c8*/ 	.word	0x00000010
        /*01cc*/ 	.word	0x00030800
        /*01d0*/ 	.short	0x010a
        /*01d2*/ 	.byte	0x3f
	.zero		1


	//   ....[11]....
        /*01d4*/ 	.word	0x00001b50
        /*01d8*/ 	.word	0x00000002
        /*01dc*/ 	.word	0x00030810
        /*01e0*/ 	.short	0x010a
        /*01e2*/ 	.byte	0x3f
	.zero		1


	//   ....[12]....
        /*01e4*/ 	.word	0x00001b90
        /*01e8*/ 	.word	0x00000002
        /*01ec*/ 	.word	0x00030810
        /*01f0*/ 	.short	0x010a
        /*01f2*/ 	.byte	0x3f
	.zero		1


	//   ....[13]....
        /*01f4*/ 	.word	0x000020c0
        /*01f8*/ 	.word	0x00000002
        /*01fc*/ 	.word	0x00030830
        /*0200*/ 	.short	0x010a
        /*0202*/ 	.byte	0x3f
	.zero		1


	//   ....[14]....
        /*0204*/ 	.word	0x00002140
        /*0208*/ 	.word	0x00000002
        /*020c*/ 	.word	0x00030830
        /*0210*/ 	.short	0x010a
        /*0212*/ 	.byte	0x3f
	.zero		1


	//   ....[15]....
        /*0214*/ 	.word	0x000040c0
        /*0218*/ 	.word	0x00000000
        /*021c*/ 	.word	0x00000000
        /*0220*/ 	.short	0x0101
        /*0222*/ 	.byte	0x3f
	.zero		1


	//   ....[16]....
        /*0224*/ 	.word	0x000043d0
        /*0228*/ 	.word	0x00000002
        /*022c*/ 	.word	0x00000000
        /*0230*/ 	.short	0x0101
        /*0232*/ 	.byte	0x3f
	.zero		1


	//   ....[17]....
        /*0234*/ 	.word	0x00009cb0
        /*0238*/ 	.word	0x0000000c
        /*023c*/ 	.word	0x00030820
        /*0240*/ 	.short	0x010a
        /*0242*/ 	.byte	0x3f
	.zero		1


	//   ....[18]....
        /*0244*/ 	.word	0x0000a290
        /*0248*/ 	.word	0x0000000c
        /*024c*/ 	.word	0x00030840
        /*0250*/ 	.short	0x010a
        /*0252*/ 	.byte	0x3f
	.zero		1


	//   ....[19]....
        /*0254*/ 	.word	0x0000a540
        /*0258*/ 	.word	0x0000000c
        /*025c*/ 	.word	0x00030828
        /*0260*/ 	.short	0x010a
        /*0262*/ 	.byte	0x3f
	.zero		1


	//   ....[20]....
        /*0264*/ 	.word	0x0000a770
        /*0268*/ 	.word	0x0000000c
        /*026c*/ 	.word	0x00030848
        /*0270*/ 	.short	0x010a
        /*0272*/ 	.byte	0x3f
	.zero		1


	//   ....[21]....
        /*0274*/ 	.word	0x0000a9f0
        /*0278*/ 	.word	0x0000000c
        /*027c*/ 	.word	0x00030820
        /*0280*/ 	.short	0x010a
        /*0282*/ 	.byte	0x3f
	.zero		1


	//   ....[22]....
        /*0284*/ 	.word	0x0000ac80
        /*0288*/ 	.word	0x0000000c
        /*028c*/ 	.word	0x00030840
        /*0290*/ 	.short	0x010a
        /*0292*/ 	.byte	0x3f
	.zero		1


	//   ....[23]....
        /*0294*/ 	.word	0x0000af00
        /*0298*/ 	.word	0x0000000c
        /*029c*/ 	.word	0x00030828
        /*02a0*/ 	.short	0x010a
        /*02a2*/ 	.byte	0x3f
	.zero		1


	//   ....[24]....
        /*02a4*/ 	.word	0x0000b160
        /*02a8*/ 	.word	0x00000004
        /*02ac*/ 	.word	0x00030840
        /*02b0*/ 	.short	0x010a
        /*02b2*/ 	.byte	0x3f
	.zero		1


	//   ....[25]....
        /*02b4*/ 	.word	0x0000b5e0
        /*02b8*/ 	.word	0x00000007
        /*02bc*/ 	.word	0x00000000
        /*02c0*/ 	.short	0x010a
        /*02c2*/ 	.byte	0x3f
	.zero		1


	//   ....[26]....
        /*02c4*/ 	.word	0x0000b630
        /*02c8*/ 	.word	0x0000000b
        /*02cc*/ 	.word	0x00000000
        /*02d0*/ 	.short	0x010a
        /*02d2*/ 	.byte	0x3f
	.zero		1


	//   ....[27]....
        /*02d4*/ 	.word	0x0000b690
        /*02d8*/ 	.word	0x00000009
        /*02dc*/ 	.word	0x00000000
        /*02e0*/ 	.short	0x010a
        /*02e2*/ 	.byte	0x3f
	.zero		1


	//   ....[28]....
        /*02e4*/ 	.word	0x0000b6c0
        /*02e8*/ 	.word	0x00000003
        /*02ec*/ 	.word	0x00000000
        /*02f0*/ 	.short	0x010a
        /*02f2*/ 	.byte	0x3f
	.zero		1


	//   ....[29]....
        /*02f4*/ 	.word	0x0000b790
        /*02f8*/ 	.word	0x00000010
        /*02fc*/ 	.word	0x00030800
        /*0300*/ 	.short	0x010a
        /*0302*/ 	.byte	0x3f
	.zero		1


	//   ....[30]....
        /*0304*/ 	.word	0x0000b7e0
        /*0308*/ 	.word	0x00000002
        /*030c*/ 	.word	0x00030810
        /*0310*/ 	.short	0x010a
        /*0312*/ 	.byte	0x3f
	.zero		1


	//   ....[31]....
        /*0314*/ 	.word	0x0000b830
        /*0318*/ 	.word	0x00000002
        /*031c*/ 	.word	0x00030830
        /*0320*/ 	.short	0x010a
        /*0322*/ 	.byte	0x3f
	.zero		1


	//   ....[32]....
        /*0324*/ 	.word	0x0000b9d0
        /*0328*/ 	.word	0x0000000c
        /*032c*/ 	.word	0x00030820
        /*0330*/ 	.short	0x010a
        /*0332*/ 	.byte	0x3f
	.zero		1


	//   ....[33]....
        /*0334*/ 	.word	0x0000ba20
        /*0338*/ 	.word	0x0000000c
        /*033c*/ 	.word	0x00030840
        /*0340*/ 	.short	0x010a
        /*0342*/ 	.byte	0x3f
	.zero		1


	//   ....[34]....
        /*0344*/ 	.word	0x0000ba70
        /*0348*/ 	.word	0x0000000c
        /*034c*/ 	.word	0x00030828
        /*0350*/ 	.short	0x010a
        /*0352*/ 	.byte	0x3f
	.zero		1


	//   ....[35]....
        /*0354*/ 	.word	0x0000bac0
        /*0358*/ 	.word	0x0000000c
        /*035c*/ 	.word	0x00030848
        /*0360*/ 	.short	0x010a
        /*0362*/ 	.byte	0x3f
	.zero		1


	//   ....[36]....
        /*0364*/ 	.word	0x0000bb20
        /*0368*/ 	.word	0x0000000c
        /*036c*/ 	.word	0x00030820
        /*0370*/ 	.short	0x010a
        /*0372*/ 	.byte	0x3f
	.zero		1


	//   ....[37]....
        /*0374*/ 	.word	0x0000bb70
        /*0378*/ 	.word	0x0000000c
        /*037c*/ 	.word	0x00030840
        /*0380*/ 	.short	0x010a
        /*0382*/ 	.byte	0x3f
	.zero		1


	//   ....[38]....
        /*0384*/ 	.word	0x0000bbc0
        /*0388*/ 	.word	0x0000000c
        /*038c*/ 	.word	0x00030828
        /*0390*/ 	.short	0x010a
        /*0392*/ 	.byte	0x3f
	.zero		1


	//   ....[39]....
        /*0394*/ 	.word	0x0000bc10
        /*0398*/ 	.word	0x00000004
        /*039c*/ 	.word	0x00030840
        /*03a0*/ 	.short	0x010a
        /*03a2*/ 	.byte	0x3f
	.zero		1


	//   ....[40]....
        /*03a4*/ 	.word	0x0000bce0
        /*03a8*/ 	.word	0x00000007
        /*03ac*/ 	.word	0x00000000
        /*03b0*/ 	.short	0x010a
        /*03b2*/ 	.byte	0x3f
	.zero		1


	//   ....[41]....
        /*03b4*/ 	.word	0x0000bd30
        /*03b8*/ 	.word	0x0000000b
        /*03bc*/ 	.word	0x00000000
        /*03c0*/ 	.short	0x010a
        /*03c2*/ 	.byte	0x3f
	.zero		1


	//   ....[42]....
        /*03c4*/ 	.word	0x0000bd80
        /*03c8*/ 	.word	0x00000009
        /*03cc*/ 	.word	0x00000000
        /*03d0*/ 	.short	0x010a
        /*03d2*/ 	.byte	0x3f
	.zero		1


	//----- nvinfo : EIATTR_NUM_MBARRIERS
	.align		4
.L_334:
        /*03d4*/ 	.byte	0x03, 0x38
        /*03d6*/ 	.short	0x0009


	//----- nvinfo : EIATTR_EXIT_INSTR_OFFSETS
	.align		4
        /*03d8*/ 	.byte	0x04, 0x1c
        /*03da*/ 	.short	(.L_336 - .L_335)


	//   ....[0]....
.L_335:
        /*03dc*/ 	.word	0x0000b710


	//----- nvinfo : EIATTR_MAX_THREADS
	.align		4
.L_336:
        /*03e0*/ 	.byte	0x04, 0x05
        /*03e2*/ 	.short	(.L_338 - .L_337)
.L_337:
        /*03e4*/ 	.word	0x00000180
        /*03e8*/ 	.word	0x00000001
        /*03ec*/ 	.word	0x00000001


	//----- nvinfo : EIATTR_CRS_STACK_SIZE
	.align		4
.L_338:
        /*03f0*/ 	.byte	0x04, 0x1e
        /*03f2*/ 	.short	(.L_340 - .L_339)
.L_339:
        /*03f4*/ 	.word	0x00000000


	//----- nvinfo : EIATTR_CBANK_PARAM_SIZE
	.align		4
.L_340:
        /*03f8*/ 	.byte	0x03, 0x19
        /*03fa*/ 	.short	0x06f0


	//----- nvinfo : EIATTR_PARAM_CBANK
	.align		4
        /*03fc*/ 	.byte	0x04, 0x0a
        /*03fe*/ 	.short	(.L_342 - .L_341)
	.align		4
.L_341:
        /*0400*/ 	.word	index@(.nv.constant0._ZN7cutlass13device_kernelIN5flash11enable_sm90INS1_16FlashAttnBwdSm90INS1_25CollectiveMainloopBwdSm90ILi2ELi2ELi2EN4cute5tupleIJNS5_1CILi1EEES8_S8_EEENS6_IJNS7_ILi64EEENS7_ILi128EEESB_EEENS_10bfloat16_tEfNS_4arch4Sm90ELb0ELb0ELb1ELb1ELb1ELb1ELb0ELb0ELi2ELi1ELi2ELi1ELb0EEENS1_21CollectiveEpilogueBwdISC_SD_SF_Li256ELb1ELb0ELi1EEENS1_19SingleTileSchedulerILb1ELb0ELb0ELi128EEEEEEEEEvNT_6ParamsE)
        /*0404*/ 	.short	0x0210
        /*0406*/ 	.short	0x06f0


	//----- nvinfo : EIATTR_SW_WAR
	.align		4
.L_342:
        /*0408*/ 	.byte	0x04, 0x36
        /*040a*/ 	.short	(.L_344 - .L_343)
.L_343:
        /*040c*/ 	.word	0x00000008
.L_344:


//--------------------- .nv.info._ZN7cutlass13device_kernelIN5flash11enable_sm90INS1_16FlashAttnBwdSm90INS1_25CollectiveMainloopBwdSm90ILi2ELi2ELi2EN4cute5tupleIJNS5_1CILi1EEES8_S8_EEENS6_IJNS7_ILi64EEENS7_ILi128EEESB_EEENS_10bfloat16_tEfNS_4arch4Sm90ELb0ELb0ELb1ELb1ELb0ELb1ELb0ELb0ELi2ELi1ELi2ELi1ELb0EEENS1_24CollectiveEpilogueBwdGQAISC_fSF_Li256ELb1ELb0EEENS1_19SingleTileSchedulerILb1ELb0ELb0ELi128EEEEEEEEEvNT_6ParamsE --------------------------
	.section	.nv.info._ZN7cutlass13device_kernelIN5flash11enable_sm90INS1_16FlashAttnBwdSm90INS1_25CollectiveMainloopBwdSm90ILi2ELi2ELi2EN4cute5tupleIJNS5_1CILi1EEES8_S8_EEENS6_IJNS7_ILi64EEENS7_ILi128EEESB_EEENS_10bfloat16_tEfNS_4arch4Sm90ELb0ELb0ELb1ELb1ELb0ELb1ELb0ELb0ELi2ELi1ELi2ELi1ELb0EEENS1_24CollectiveEpilogueBwdGQAISC_fSF_Li256ELb1ELb0EEENS1_19SingleTileSchedulerILb1ELb0ELb0ELi128EEEEEEEEEvNT_6ParamsE,"",@"SHT_CUDA_INFO"
	.sectionflags	@""
	.align	4


	//----- nvinfo : EIATTR_CUDA_API_VERSION
	.align		4
        /*0000*/ 	.byte	0x04, 0x37
        /*0002*/ 	.short	(.L_346 - .L_345)
.L_345:
        /*0004*/ 	.word	0x00000082


	//----- nvinfo : EIATTR_KPARAM_INFO
	.align		4
.L_346:
        /*0008*/ 	.byte	0x04, 0x17
        /*000a*/ 	.short	(.L_348 - .L_347)
.L_347:
        /*000c*/ 	.word	0x00000000
        /*0010*/ 	.short	0x0000
        /*0012*/ 	.short	0x0070
        /*0014*/ 	.byte	0x00, 0xf0, 0x01, 0x1a


	//----- nvinfo : EIATTR_SPARSE_MMA_MASK
	.align		4
.L_348:
        /*0018*/ 	.byte	0x03, 0x50
        /*001a*/ 	.short	0x0000


	//----- nvinfo : EIATTR_MAXREG_COUNT
	.align		4
        /*001c*/ 	.byte	0x03, 0x1b
        /*001e*/ 	.short	0x00a8


	//----- nvinfo : EIATTR_NUM_BARRIERS
	.align		4
        /*0020*/ 	.byte	0x02, 0x4c
        /*0022*/ 	.byte	0x10
	.zero		1


	//----- nvinfo : EIATTR_EXTERNS
	.align		4
        /*0024*/ 	.byte	0x04, 0x0f
        /*0026*/ 	.short	(.L_350 - .L_349)


	//   ....[0]....
	.align		4
.L_349:
        /*0028*/ 	.word	index@(__assertfail)


	//----- nvinfo : EIATTR_ANNOTATIONS
	.align		4
.L_350:
        /*002c*/ 	.byte	0x04, 0x55
        /*002e*/ 	.short	(.L_352 - .L_351)


	//   ....[0]....
.L_351:
        /*0030*/ 	.word	0x00000001
        /*0034*/ 	.byte	0x60, 0x05, 0x00, 0x00, 0x01, 0x00, 0x00, 0x00, 0x40, 0x16, 0x00, 0x00, 0x01, 0x00, 0x00, 0x00
        /*0044*/ 	.byte	0x30, 0x74, 0x00, 0x00, 0x01, 0x00, 0x00, 0x00, 0x60, 0x74, 0x00, 0x00, 0x01, 0x00, 0x00, 0x00
        /*0054*/ 	.byte	0x70, 0x81, 0x00, 0x00


	//----- nvinfo : EIATTR_MERCURY_ISA_VERSION
	.align		4
.L_352:
        /*0058*/ 	.byte	0x03, 0x5f
        /*005a*/ 	.short	0x0101


	//----- nvinfo : EIATTR_INT_WARP_WIDE_INSTR_OFFSETS
	.align		4
        /*005c*/ 	.byte	0x04, 0x31
        /*005e*/ 	.short	(.L_354 - .L_353)


	//   ....[0]....
.L_353:
        /*0060*/ 	.word	0x00000180


	//   ....[1]....
        /*0064*/ 	.word	0x00000240


	//   ....[2]....
        /*0068*/ 	.word	0x00006430


	//----- nvinfo : EIATTR_COOP_GROUP_MASK_REGIDS
	.align		4
.L_354:
        /*006c*/ 	.byte	0x04, 0x29
        /*006e*/ 	.short	(.L_356 - .L_355)


	//   ....[0]....
.L_355:
        /*0070*/ 	.word	0xffffffff


	//   ....[1]....
        /*0074*/ 	.word	0xffffffff


	//   ....[2]....
        /*0078*/ 	.word	0xffffffff


	//   ....[3]....
        /*007c*/ 	.word	0xffffffff


	//   ....[4]....
        /*0080*/ 	.word	0xffffffff


	//   ....[5]....
        /*0084*/ 	.word	0xffffffff


	//   ....[6]....
        /*0088*/ 	.word	0xffffffff


	//   ....[7]....
        /*008c*/ 	.word	0x0500000f


	//----- nvinfo : EIATTR_COOP_GROUP_INSTR_OFFSETS
	.align		4
.L_356:
        /*0090*/ 	.byte	0x04, 0x28
        /*0092*/ 	.short	(.L_358 - .L_357)


	//   ....[0]....
.L_357:
        /*0094*/ 	.word	0x00000060


	//   ....[1]....
        /*0098*/ 	.word	0x00000190


	//   ....[2]....
        /*009c*/ 	.word	0x00000220


	//   ....[3]....
        /*00a0*/ 	.word	0x000003a0


	//   ....[4]....
        /*00a4*/ 	.word	0x00000610


	//   ....[5]....
        /*00a8*/ 	.word	0x00001360


	//   ....[6]....
        /*00ac*/ 	.word	0x00005190


	//   ....[7]....
        /*00b0*/ 	.word	0x000083e0


	//----- nvinfo : EIATTR_REG_RECONFIG
	.align		4
.L_358:
        /*00b4*/ 	.byte	0x01, 0x54
	.zero		2


	//----- nvinfo : EIATTR_SYSCALL_OFFSETS
	.align		4
        /*00b8*/ 	.byte	0x04, 0x46
        /*00ba*/ 	.short	(.L_360 - .L_359)


	//   ....[0]....
.L_359:
        /*00bc*/ 	.word	0x00000fa0


	//   ....[1]....
        /*00c0*/ 	.word	0x00001090


	//   ....[2]....
        /*00c4*/ 	.word	0x000011f0


	//   ....[3]....
        /*00c8*/ 	.word	0x000012e0


	//----- nvinfo : EIATTR_MBARRIER_INSTR_OFFSETS
	.align		4
.L_360:
        /*00cc*/ 	.byte	0x04, 0x39
        /*00ce*/ 	.short	(.L_362 - .L_361)


	//   ....[0]....
.L_361:
        /*00d0*/ 	.word	0x00000260
        /*00d4*/ 	.word	0x000000ff
        /*00d8*/ 	.word	0x00030800
        /*00dc*/ 	.short	0x0100
        /*00de*/ 	.byte	0x06
	.zero		1


	//   ....[1]....
        /*00e0*/ 	.word	0x00000350
        /*00e4*/ 	.word	0x000000ff
        /*00e8*/ 	.word	0x00030810
        /*00ec*/ 	.short	0x0100
        /*00ee*/ 	.byte	0x08
	.zero		1


	//   ....[2]....
        /*00f0*/ 	.word	0x00000360
        /*00f4*/ 	.word	0x000000ff
        /*00f8*/ 	.word	0x00030820
        /*00fc*/ 	.short	0x0100
        /*00fe*/ 	.byte	0x08
	.zero		1


	//   ....[3]....
        /*0100*/ 	.word	0x00000370
        /*0104*/ 	.word	0x000000ff
        /*0108*/ 	.word	0x00030818
        /*010c*/ 	.short	0x0100
        /*010e*/ 	.byte	0x08
	.zero		1


	//   ....[4]....
        /*0110*/ 	.word	0x00000380
        /*0114*/ 	.word	0x000000ff
        /*0118*/ 	.word	0x00030828
        /*011c*/ 	.short	0x0100
        /*011e*/ 	.byte	0x08
	.zero		1


	//   ....[5]....
        /*0120*/ 	.word	0x000004b0
        /*0124*/ 	.word	0x000000ff
        /*0128*/ 	.word	0x00030830
        /*012c*/ 	.short	0x0100
        /*012e*/ 	.byte	0x08
	.zero		1


	//   ....[6]....
        /*0130*/ 	.word	0x000004c0
        /*0134*/ 	.word	0x000000ff
        /*0138*/ 	.word	0x00030840
        /*013c*/ 	.short	0x0100
        /*013e*/ 	.byte	0x08
	.zero		1


	//   ....[7]....
        /*0140*/ 	.word	0x000004d0
        /*0144*/ 	.word	0x000000ff
        /*0148*/ 	.word	0x00030838
        /*014c*/ 	.short	0x0100
        /*014e*/ 	.byte	0x08
	.zero		1


	//   ....[8]....
        /*0150*/ 	.word	0x000004e0
        /*0154*/ 	.word	0x000000ff
        /*0158*/ 	.word	0x00030848
        /*015c*/ 	.short	0x0100
        /*015e*/ 	.byte	0x08
	.zero		1


	//   ....[9]....
        /*0160*/ 	.word	0x000013b0
        /*0164*/ 	.word	0x00000010
        /*0168*/ 	.word	0x00030800
        /*016c*/ 	.short	0x010a
        /*016e*/ 	.byte	0x3f
	.zero		1


	//   ....[10]....
        /*0170*/ 	.word	0x00001620
        /*0174*/ 	.word	0x00000010
        /*0178*/ 	.word	0x00030800
        /*017c*/ 	.short	0x010a
        /*017e*/ 	.byte	0x3f
	.zero		1


	//   ....[11]....
        /*0180*/ 	.word	0x00001b30
        /*0184*/ 	.word	0x00000002
        /*0188*/ 	.word	0x00030810
        /*018c*/ 	.short	0x010a
        /*018e*/ 	.byte	0x3f
	.zero		1


	//   ....[12]....
        /*0190*/ 	.word	0x00001b70
        /*0194*/ 	.word	0x00000002
        /*0198*/ 	.word	0x00030810
        /*019c*/ 	.short	0x010a
        /*019e*/ 	.byte	0x3f
	.zero		1


	//   ....[13]....
        /*01a0*/ 	.word	0x000020a0
        /*01a4*/ 	.word	0x00000002
        /*01a8*/ 	.word	0x00030830
        /*01ac*/ 	.short	0x010a
        /*01ae*/ 	.byte	0x3f
	.zero		1


	//   ....[14]....
        /*01b0*/ 	.word	0x00002120
        /*01b4*/ 	.word	0x00000002
        /*01b8*/ 	.word	0x00030830
        /*01bc*/ 	.short	0x010a
        /*01be*/ 	.byte	0x3f
	.zero		1


	//   ....[15]....
        /*01c0*/ 	.word	0x000040a0
        /*01c4*/ 	.word	0x00000000
        /*01c8*/ 	.word	0x00000000
        /*01cc*/ 	.short	0x0101
        /*01ce*/ 	.byte	0x3f
	.zero		1


	//   ....[16]....
        /*01d0*/ 	.word	0x000043b0
        /*01d4*/ 	.word	0x00000002
        /*01d8*/ 	.word	0x00000000
        /*01dc*/ 	.short	0x0101
        /*01de*/ 	.byte	0x3f
	.zero		1


	//   ....[17]....
        /*01e0*/ 	.word	0x00006930
        /*01e4*/ 	.word	0x0000000c
        /*01e8*/ 	.word	0x00030820
        /*01ec*/ 	.short	0x010a
        /*01ee*/ 	.byte	0x3f
	.zero		1


	//   ....[18]....
        /*01f0*/ 	.word	0x00006f10
        /*01f4*/ 	.word	0x0000000c
        /*01f8*/ 	.word	0x00030840
        /*01fc*/ 	.short	0x010a
        /*01fe*/ 	.byte	0x3f
	.zero		1


	//   ....[19]....
        /*0200*/ 	.word	0x000071c0
        /*0204*/ 	.word	0x0000000c
        /*0208*/ 	.word	0x00030828
        /*020c*/ 	.short	0x010a
        /*020e*/ 	.byte	0x3f
	.zero		1


	//   ....[20]....
        /*0210*/ 	.word	0x000073f0
        /*0214*/ 	.word	0x0000000c
        /*0218*/ 	.word	0x00030848
        /*021c*/ 	.short	0x010a
        /*021e*/ 	.byte	0x3f
	.zero		1


	//   ....[21]....
        /*0220*/ 	.word	0x00007670
        /*0224*/ 	.word	0x0000000c
        /*0228*/ 	.word	0x00030820
        /*022c*/ 	.short	0x010a
        /*022e*/ 	.byte	0x3f
	.zero		1


	//   ....[22]....
        /*0230*/ 	.word	0x00007900
        /*0234*/ 	.word	0x0000000c
        /*0238*/ 	.word	0x00030840
        /*023c*/ 	.short	0x010a
        /*023e*/ 	.byte	0x3f
	.zero		1


	//   ....[23]....
        /*0240*/ 	.word	0x00007b80
        /*0244*/ 	.word	0x0000000c
        /*0248*/ 	.word	0x00030828
        /*024c*/ 	.short	0x010a
        /*024e*/ 	.byte	0x3f
	.zero		1


	//   ....[24]....
        /*0250*/ 	.word	0x00007de0
        /*0254*/ 	.word	0x00000004
        /*0258*/ 	.word	0x00030840
        /*025c*/ 	.short	0x010a
        /*025e*/ 	.byte	0x3f
	.zero		1


	//   ....[25]....
        /*0260*/ 	.word	0x00008260
        /*0264*/ 	.word	0x00000007
        /*0268*/ 	.word	0x00000000
        /*026c*/ 	.short	0x010a
        /*026e*/ 	.byte	0x3f
	.zero		1


	//   ....[26]....
        /*0270*/ 	.word	0x000082b0
        /*0274*/ 	.word	0x0000000b
        /*0278*/ 	.word	0x00000000
        /*027c*/ 	.short	0x010a
        /*027e*/ 	.byte	0x3f
	.zero		1


	//   ....[27]....
        /*0280*/ 	.word	0x00008310
        /*0284*/ 	.word	0x00000009
        /*0288*/ 	.word	0x00000000
        /*028c*/ 	.short	0x010a
        /*028e*/ 	.byte	0x3f
	.zero		1


	//   ....[28]....
        /*0290*/ 	.word	0x00008340
        /*0294*/ 	.word	0x00000003
        /*0298*/ 	.word	0x00000000
        /*029c*/ 	.short	0x010a
        /*029e*/ 	.byte	0x3f
	.zero		1


	//   ....[29]....
        /*02a0*/ 	.word	0x00008410
        /*02a4*/ 	.word	0x00000010
        /*02a8*/ 	.word	0x00030800
        /*02ac*/ 	.short	0x010a
        /*02ae*/ 	.byte	0x3f
	.zero		1


	//   ....[30]....
        /*02b0*/ 	.word	0x00008460
        /*02b4*/ 	.word	0x00000002
        /*02b8*/ 	.word	0x00030810
        /*02bc*/ 	.short	0x010a
        /*02be*/ 	.byte	0x3f
	.zero		1


	//   ....[31]....
        /*02c0*/ 	.word	0x000084b0
        /*02c4*/ 	.word	0x00000002
        /*02c8*/ 	.word	0x00030830
        /*02cc*/ 	.short	0x010a
        /*02ce*/ 	.byte	0x3f
	.zero		1


	//   ....[32]....
        /*02d0*/ 	.word	0x00008500
        /*02d4*/ 	.word	0x0000000c
        /*02d8*/ 	.word	0x00030820
        /*02dc*/ 	.short	0x010a
        /*02de*/ 	.byte	0x3f
	.zero		1


	//   ....[33]....
        /*02e0*/ 	.word	0x00008550
        /*02e4*/ 	.word	0x0000000c
        /*02e8*/ 	.word	0x00030840
        /*02ec*/ 	.short	0x010a
        /*02ee*/ 	.byte	0x3f
	.zero		1


	//   ....[34]....
        /*02f0*/ 	.word	0x000085a0
        /*02f4*/ 	.word	0x0000000c
        /*02f8*/ 	.word	0x00030828
        /*02fc*/ 	.short	0x010a
        /*02fe*/ 	.byte	0x3f
	.zero		1


	//   ....[35]....
        /*0300*/ 	.word	0x000085f0
        /*0304*/ 	.word	0x0000000c
        /*0308*/ 	.word	0x00030848
        /*030c*/ 	.short	0x010a
        /*030e*/ 	.byte	0x3f
	.zero		1


	//   ....[36]....
        /*0310*/ 	.word	0x00008650
        /*0314*/ 	.word	0x0000000c
        /*0318*/ 	.word	0x00030820
        /*031c*/ 	.short	0x010a
        /*031e*/ 	.byte	0x3f
	.zero		1


	//   ....[37]....
        /*0320*/ 	.word	0x000086a0
        /*0324*/ 	.word	0x0000000c
        /*0328*/ 	.word	0x00030840
        /*032c*/ 	.short	0x010a
        /*032e*/ 	.byte	0x3f
	.zero		1


	//   ....[38]....
        /*0330*/ 	.word	0x000086f0
        /*0334*/ 	.word	0x0000000c
        /*0338*/ 	.word	0x00030828
        /*033c*/ 	.short	0x010a
        /*033e*/ 	.byte	0x3f
	.zero		1


	//   ....[39]....
        /*0340*/ 	.word	0x00008740
        /*0344*/ 	.word	0x00000004
        /*0348*/ 	.word	0x00030840
        /*034c*/ 	.short	0x010a
        /*034e*/ 	.byte	0x3f
	.zero		1


	//   ....[40]....
        /*0350*/ 	.word	0x00008820
        /*0354*/ 	.word	0x00000007
        /*0358*/ 	.word	0x00000000
        /*035c*/ 	.short	0x010a
        /*035e*/ 	.byte	0x3f
	.zero		1


	//   ....[41]....
        /*0360*/ 	.word	0x00008870
        /*0364*/ 	.word	0x0000000b
        /*0368*/ 	.word	0x00000000
        /*036c*/ 	.short	0x010a
        /*036e*/ 	.byte	0x3f
	.zero		1


	//   ....[42]....
        /*0370*/ 	.word	0x000088c0
        /*0374*/ 	.word	0x00000009
        /*0378*/ 	.word	0x00000000
        /*037c*/ 	.short	0x010a
        /*037e*/ 	.byte	0x3f
	.zero		1


	//----- nvinfo : EIATTR_NUM_MBARRIERS
	.align		4
.L_362:
        /*0380*/ 	.byte	0x03, 0x38
        /*0382*/ 	.short	0x0009


	//----- nvinfo : EIATTR_EXIT_INSTR_OFFSETS
	.align		4
        /*0384*/ 	.byte	0x04, 0x1c
        /*0386*/ 	.short	(.L_364 - .L_363)


	//   ....[0]....
.L_363:
        /*0388*/ 	.word	0x00008390


	//----- nvinfo : EIATTR_MAX_THREADS
	.align		4
.L_364:
        /*038c*/ 	.byte	0x04, 0x05
        /*038e*/ 	.short	(.L_366 - .L_365)
.L_365:
        /*0390*/ 	.word	0x00000180
        /*0394*/ 	.word	0x00000001
        /*0398*/ 	.word	0x00000001


	//----- nvinfo : EIATTR_CRS_STACK_SIZE
	.align		4
.L_366:
        /*039c*/ 	.byte	0x04, 0x1e
        /*039e*/ 	.short	(.L_368 - .L_367)
.L_367:
        /*03a0*/ 	.word	0x00000000


	//----- nvinfo : EIATTR_CBANK_PARAM_SIZE
	.align		4
.L_368:
        /*03a4*/ 	.byte	0x03, 0x19
        /*03a6*/ 	.short	0x06f0


	//----- nvinfo : EIATTR_PARAM_CBANK
	.align		4
        /*03a8*/ 	.byte	0x04, 0x0a
        /*03aa*/ 	.short	(.L_370 - .L_369)
	.align		4
.L_369:
        /*03ac*/ 	.word	index@(.nv.constant0._ZN7cutlass13device_kernelIN5flash11enable_sm90INS1_16FlashAttnBwdSm90INS1_25CollectiveMainloopBwdSm90ILi2ELi2ELi2EN4cute5tupleIJNS5_1CILi1EEES8_S8_EEENS6_IJNS7_ILi64EEENS7_ILi128EEESB_EEENS_10bfloat16_tEfNS_4arch4Sm90ELb0ELb0ELb1ELb1ELb0ELb1ELb0ELb0ELi2ELi1ELi2ELi1ELb0EEENS1_24CollectiveEpilogueBwdGQAISC_fSF_Li256ELb1ELb0EEENS1_19SingleTileSchedulerILb1ELb0ELb0ELi128EEEEEEEEEvNT_6ParamsE)
        /*03b0*/ 	.short	0x0210
        /*03b2*/ 	.short	0x06f0


	//----- nvinfo : EIATTR_SW_WAR
	.align		4
.L_370:
        /*03b4*/ 	.byte	0x04, 0x36
        /*03b6*/ 	.short	(.L_372 - .L_371)
.L_371:
        /*03b8*/ 	.word	0x00000008
.L_372:


//--------------------- .nv.info._ZN7cutlass13device_kernelIN5flash11enable_sm90INS1_16FlashAttnBwdSm90INS1_25CollectiveMainloopBwdSm90ILi2ELi2ELi2EN4cute5tupleIJNS5_1CILi1EEES8_S8_EEENS6_IJNS7_ILi64EEENS7_ILi128EEESB_EEENS_10bfloat16_tEfNS_4arch4Sm90ELb0ELb0ELb1ELb1ELb1ELb1ELb0ELb0ELi2ELi1ELi2ELi1ELb0EEENS1_24CollectiveEpilogueBwdGQAISC_fSF_Li256ELb1ELb1EEENS1_19SingleTileSchedulerILb1ELb0ELb0ELi128EEEEEEEEEvNT_6ParamsE --------------------------
	.section	.nv.info._ZN7cutlass13device_kernelIN5flash11enable_sm90INS1_16FlashAttnBwdSm90INS1_25CollectiveMainloopBwdSm90ILi2ELi2ELi2EN4cute5tupleIJNS5_1CILi1EEES8_S8_EEENS6_IJNS7_ILi64EEENS7_ILi128EEESB_EEENS_10bfloat16_tEfNS_4arch4Sm90ELb0ELb0ELb1ELb1ELb1ELb1ELb0ELb0ELi2ELi1ELi2ELi1ELb0EEENS1_24CollectiveEpilogueBwdGQAISC_fSF_Li256ELb1ELb1EEENS1_19SingleTileSchedulerILb1ELb0ELb0ELi128EEEEEEEEEvNT_6ParamsE,"",@"SHT_CUDA_INFO"
	.sectionflags	@""
	.align	4


	//----- nvinfo : EIATTR_CUDA_API_VERSION
	.align		4
        /*0000*/ 	.byte	0x04, 0x37
        /*0002*/ 	.short	(.L_374 - .L_373)
.L_373:
        /*0004*/ 	.word	0x00000082


	//----- nvinfo : EIATTR_KPARAM_INFO
	.align		4
.L_374:
        /*0008*/ 	.byte	0x04, 0x17
        /*000a*/ 	.short	(.L_376 - .L_375)
.L_375:
        /*000c*/ 	.word	0x00000000
        /*0010*/ 	.short	0x0000
        /*0012*/ 	.short	0x0070
        /*0014*/ 	.byte	0x00, 0xf0, 0x01, 0x1a


	//----- nvinfo : EIATTR_SPARSE_MMA_MASK
	.align		4
.L_376:
        /*0018*/ 	.byte	0x03, 0x50
        /*001a*/ 	.short	0x0000


	//----- nvinfo : EIATTR_MAXREG_COUNT
	.align		4
        /*001c*/ 	.byte	0x03, 0x1b
        /*001e*/ 	.short	0x00a8


	//----- nvinfo : EIATTR_NUM_BARRIERS
	.align		4
        /*0020*/ 	.byte	0x02, 0x4c
        /*0022*/ 	.byte	0x10
	.zero		1


	//----- nvinfo : EIATTR_EXTERNS
	.align		4
        /*0024*/ 	.byte	0x04, 0x0f
        /*0026*/ 	.short	(.L_378 - .L_377)


	//   ....[0]....
	.align		4
.L_377:
        /*0028*/ 	.word	index@(__assertfail)


	//----- nvinfo : EIATTR_ANNOTATIONS
	.align		4
.L_378:
        /*002c*/ 	.byte	0x04, 0x55
        /*002e*/ 	.short	(.L_380 - .L_379)


	//   ....[0]....
.L_379:
        /*0030*/ 	.word	0x00000001
        /*0034*/ 	.byte	0x60, 0x05, 0x00, 0x00, 0x01, 0x00, 0x00, 0x00, 0x40, 0x16, 0x00, 0x00, 0x01, 0x00, 0x00, 0x00
        /*0044*/ 	.byte	0xd0, 0x80, 0x00, 0x00, 0x01, 0x00, 0x00, 0x00, 0x00, 0x81, 0x00, 0x00, 0x01, 0x00, 0x00, 0x00
        /*0054*/ 	.byte	0x10, 0x8e, 0x00, 0x00


	//----- nvinfo : EIATTR_MERCURY_ISA_VERSION
	.align		4
.L_380:
        /*0058*/ 	.byte	0x03, 0x5f
        /*005a*/ 	.short	0x0101


	//----- nvinfo : EIATTR_INT_WARP_WIDE_INSTR_OFFSETS
	.align		4
        /*005c*/ 	.byte	0x04, 0x31
        /*005e*/ 	.short	(.L_382 - .L_381)


	//   ....[0]....
.L_381:
        /*0060*/ 	.word	0x00000180


	//   ....[1]....
        /*0064*/ 	.word	0x00000240


	//   ....[2]....
        /*0068*/ 	.word	0x00006310


	//   ....[3]....
        /*006c*/ 	.word	0x00006780


	//   ....[4]....
        /*0070*/ 	.word	0x00006d50


	//   ....[5]....
        /*0074*/ 	.word	0x000070d0


	//----- nvinfo : EIATTR_COOP_GROUP_MASK_REGIDS
	.align		4
.L_382:
        /*0078*/ 	.byte	0x04, 0x29
        /*007a*/ 	.short	(.L_384 - .L_383)


	//   ....[0]....
.L_383:
        /*007c*/ 	.word	0xffffffff


	//   ....[1]....
        /*0080*/ 	.word	0xffffffff


	//   ....[2]....
        /*0084*/ 	.word	0xffffffff


	//   ....[3]....
        /*0088*/ 	.word	0xffffffff


	//   ....[4]....
        /*008c*/ 	.word	0xffffffff


	//   ....[5]....
        /*0090*/ 	.word	0xffffffff


	//   ....[6]....
        /*0094*/ 	.word	0xffffffff


	//   ....[7]....
        /*0098*/ 	.word	0xffffffff


	//   ....[8]....
        /*009c*/ 	.word	0xffffffff


	//   ....[9]....
        /*00a0*/ 	.word	0xffffffff


	//   ....[10]....
        /*00a4*/ 	.word	0xffffffff


	//   ....[11]....
        /*00a8*/ 	.word	0xffffffff


	//   ....[12]....
        /*00ac*/ 	.word	0xffffffff


	//   ....[13]....
        /*00b0*/ 	.word	0xffffffff


	//   ....[14]....
        /*00b4*/ 	.word	0xffffffff


	//   ....[15]....
        /*00b8*/ 	.word	0xffffffff


	//   ....[16]....
        /*00bc*/ 	.word	0xffffffff


	//   ....[17]....
        /*00c0*/ 	.word	0x0500000f


	//   ....[18]....
        /*00c4*/ 	.word	0x0500000f


	//   ....[19]....
        /*00c8*/ 	.word	0x0500000f


	//   ....[20]....
        /*00cc*/ 	.word	0x0500000f


	//   ....[21]....
        /*00d0*/ 	.word	0x0500000f


	//   ....[22]....
        /*00d4*/ 	.word	0x0500000f


	//----- nvinfo : EIATTR_COOP_GROUP_INSTR_OFFSETS
	.align		4
.L_384:
        /*00d8*/ 	.byte	0x04, 0x28
        /*00da*/ 	.short	(.L_386 - .L_385)


	//   ....[0]....
.L_385:
        /*00dc*/ 	.word	0x00000060


	//   ....[1]....
        /*00e0*/ 	.word	0x00000190


	//   ....[2]....
        /*00e4*/ 	.word	0x00000220


	//   ....[3]....
        /*00e8*/ 	.word	0x000003a0


	//   ....[4]....
        /*00ec*/ 	.word	0x00000610


	//   ....[5]....
        /*00f0*/ 	.word	0x00001360


	//   ....[6]....
        /*00f4*/ 	.word	0x00004f30


	//   ....[7]....
        /*00f8*/ 	.word	0x000050c0


	//   ....[8]....
        /*00fc*/ 	.word	0x00005390


	//   ....[9]....
        /*0100*/ 	.word	0x00005520


	//   ....[10]....
        /*0104*/ 	.word	0x00005630


	//   ....[11]....
        /*0108*/ 	.word	0x00005fb0


	//   ....[12]....
        /*010c*/ 	.word	0x00006240


	//   ....[13]....
        /*0110*/ 	.word	0x00006480


	//   ....[14]....
        /*0114*/ 	.word	0x000066b0


	//   ....[15]....
        /*0118*/ 	.word	0x00006960


	//   ....[16]....
        /*011c*/ 	.word	0x00006c90


	//   ....[17]....
        /*0120*/ 	.word	0x00009080


	//   ....[18]....
        /*0124*/ 	.word	0x000091d0


	//   ....[19]....
        /*0128*/ 	.word	0x00009240


	//   ....[20]....
        /*012c*/ 	.word	0x000092b0


	//   ....[21]....
        /*0130*/ 	.word	0x00009320


	//   ....[22]....
        /*0134*/ 	.word	0x00009390


	//----- nvinfo : EIATTR_REG_RECONFIG
	.align		4
.L_386:
        /*0138*/ 	.byte	0x01, 0x54
	.zero		2


	//----- nvinfo : EIATTR_SYSCALL_OFFSETS
	.align		4
        /*013c*/ 	.byte	0x04, 0x46
        /*013e*/ 	.short	(.L_388 - .L_387)


	//   ....[0]....
.L_387:
        /*0140*/ 	.word	0x00000fa0


	//   ....[1]....
        /*0144*/ 	.word	0x00001090


	//   ....[2]....
        /*0148*/ 	.word	0x000011f0


	//   ....[3]....
        /*014c*/ 	.word	0x000012e0


	//----- nvinfo : EIATTR_MBARRIER_INSTR_OFFSETS
	.align		4
.L_388:
        /*0150*/ 	.byte	0x04, 0x39
        /*0152*/ 	.short	(.L_390 - .L_389)


	//   ....[0]....
.L_389:
        /*0154*/ 	.word	0x00000260
        /*0158*/ 	.word	0x000000ff
        /*015c*/ 	.word	0x00030800
        /*0160*/ 	.short	0x0100
        /*0162*/ 	.byte	0x06
	.zero		1


	//   ....[1]....
        /*0164*/ 	.word	0x00000350
        /*0168*/ 	.word	0x000000ff
        /*016c*/ 	.word	0x00030810
        /*0170*/ 	.short	0x0100
        /*0172*/ 	.byte	0x08
	.zero		1


	//   ....[2]....
        /*0174*/ 	.word	0x00000360
        /*0178*/ 	.word	0x000000ff
        /*017c*/ 	.word	0x00030820
        /*0180*/ 	.short	0x0100
        /*0182*/ 	.byte	0x08
	.zero		1


	//   ....[3]....
        /*0184*/ 	.word	0x00000370
        /*0188*/ 	.word	0x000000ff
        /*018c*/ 	.word	0x00030818
        /*0190*/ 	.short	0x0100
        /*0192*/ 	.byte	0x08
	.zero		1


	//   ....[4]....
        /*0194*/ 	.word	0x00000380
        /*0198*/ 	.word	0x000000ff
        /*019c*/ 	.word	0x00030828
        /*01a0*/ 	.short	0x0100
        /*01a2*/ 	.byte	0x08
	.zero		1


	//   ....[5]....
        /*01a4*/ 	.word	0x000004b0
        /*01a8*/ 	.word	0x000000ff
        /*01ac*/ 	.word	0x00030830
        /*01b0*/ 	.short	0x0100
        /*01b2*/ 	.byte	0x08
	.zero		1


	//   ....[6]....
        /*01b4*/ 	.word	0x000004c0
        /*01b8*/ 	.word	0x000000ff
        /*01bc*/ 	.word	0x00030840
        /*01c0*/ 	.short	0x0100
        /*01c2*/ 	.byte	0x08
	.zero		1


	//   ....[7]....
        /*01c4*/ 	.word	0x000004d0
        /*01c8*/ 	.word	0x000000ff
        /*01cc*/ 	.word	0x00030838
        /*01d0*/ 	.short	0x0100
        /*01d2*/ 	.byte	0x08
	.zero		1


	//   ....[8]....
        /*01d4*/ 	.word	0x000004e0
        /*01d8*/ 	.word	0x000000ff
        /*01dc*/ 	.word	0x00030848
        /*01e0*/ 	.short	0x0100
        /*01e2*/ 	.byte	0x08
	.zero		1


	//   ....[9]....
        /*01e4*/ 	.word	0x000013b0
        /*01e8*/ 	.word	0x00000010
        /*01ec*/ 	.word	0x00030800
        /*01f0*/ 	.short	0x010a
        /*01f2*/ 	.byte	0x3f
	.zero		1


	//   ....[10]....
        /*01f4*/ 	.word	0x00001620
        /*01f8*/ 	.word	0x00000010
        /*01fc*/ 	.word	0x00030800
        /*0200*/ 	.short	0x010a
        /*0202*/ 	.byte	0x3f
	.zero		1


	//   ....[11]....
        /*0204*/ 	.word	0x00001b30
        /*0208*/ 	.word	0x00000002
        /*020c*/ 	.word	0x00030810
        /*0210*/ 	.short	0x010a
        /*0212*/ 	.byte	0x3f
	.zero		1


	//   ....[12]....
        /*0214*/ 	.word	0x00001b70
        /*0218*/ 	.word	0x00000002
        /*021c*/ 	.word	0x00030810
        /*0220*/ 	.short	0x010a
        /*0222*/ 	.byte	0x3f
	.zero		1


	//   ....[13]....
        /*0224*/ 	.word	0x000020a0
        /*0228*/ 	.word	0x00000002
        /*022c*/ 	.word	0x00030830
        /*0230*/ 	.short	0x010a
        /*0232*/ 	.byte	0x3f
	.zero		1


	//   ....[14]....
        /*0234*/ 	.word	0x00002120
        /*0238*/ 	.word	0x00000002
        /*023c*/ 	.word	0x00030830
        /*0240*/ 	.short	0x010a
        /*0242*/ 	.byte	0x3f
	.zero		1


	//   ....[15]....
        /*0244*/ 	.word	0x000040a0
        /*0248*/ 	.word	0x00000000
        /*024c*/ 	.word	0x00000000
        /*0250*/ 	.short	0x0101
        /*0252*/ 	.byte	0x3f
	.zero		1


	//   ....[16]....
        /*0254*/ 	.word	0x000043b0
        /*0258*/ 	.word	0x00000002
        /*025c*/ 	.word	0x00000000
        /*0260*/ 	.short	0x0101
        /*0262*/ 	.byte	0x3f
	.zero		1


	//   ....[17]....
        /*0264*/ 	.word	0x000075d0
        /*0268*/ 	.word	0x0000000c
        /*026c*/ 	.word	0x00030820
        /*0270*/ 	.short	0x010a
        /*0272*/ 	.byte	0x3f
	.zero		1


	//   ....[18]....
        /*0274*/ 	.word	0x00007bb0
        /*0278*/ 	.word	0x0000000c
        /*027c*/ 	.word	0x00030840
        /*0280*/ 	.short	0x010a
        /*0282*/ 	.byte	0x3f
	.zero		1


	//   ....[19]....
        /*0284*/ 	.word	0x00007e60
        /*0288*/ 	.word	0x0000000c
        /*028c*/ 	.word	0x00030828
        /*0290*/ 	.short	0x010a
        /*0292*/ 	.byte	0x3f
	.zero		1


	//   ....[20]....
        /*0294*/ 	.word	0x00008090
        /*0298*/ 	.word	0x0000000c
        /*029c*/ 	.word	0x00030848
        /*02a0*/ 	.short	0x010a
        /*02a2*/ 	.byte	0x3f
	.zero		1


	//   ....[21]....
        /*02a4*/ 	.word	0x00008310
        /*02a8*/ 	.word	0x0000000c
        /*02ac*/ 	.word	0x00030820
        /*02b0*/ 	.short	0x010a
        /*02b2*/ 	.byte	0x3f
	.zero		1


	//   ....[22]....
        /*02b4*/ 	.word	0x000085a0
        /*02b8*/ 	.word	0x0000000c
        /*02bc*/ 	.word	0x00030840
        /*02c0*/ 	.short	0x010a
        /*02c2*/ 	.byte	0x3f
	.zero		1


	//   ....[23]....
        /*02c4*/ 	.word	0x00008820
        /*02c8*/ 	.word	0x0000000c
        /*02cc*/ 	.word	0x00030828
        /*02d0*/ 	.short	0x010a
        /*02d2*/ 	.byte	0x3f
	.zero		1


	//   ....[24]....
        /*02d4*/ 	.word	0x00008a80
        /*02d8*/ 	.word	0x00000004
        /*02dc*/ 	.word	0x00030840
        /*02e0*/ 	.short	0x010a
        /*02e2*/ 	.byte	0x3f
	.zero		1


	//   ....[25]....
        /*02e4*/ 	.word	0x00008f00
        /*02e8*/ 	.word	0x00000007
        /*02ec*/ 	.word	0x00000000
        /*02f0*/ 	.short	0x010a
        /*02f2*/ 	.byte	0x3f
	.zero		1


	//   ....[26]....
        /*02f4*/ 	.word	0x00008f50
        /*02f8*/ 	.word	0x0000000b
        /*02fc*/ 	.word	0x00000000
        /*0300*/ 	.short	0x010a
        /*0302*/ 	.byte	0x3f
	.zero		1


	//   ....[27]....
        /*0304*/ 	.word	0x00008fb0
        /*0308*/ 	.word	0x00000009
        /*030c*/ 	.word	0x00000000
        /*0310*/ 	.short	0x010a
        /*0312*/ 	.byte	0x3f
	.zero		1


	//   ....[28]....
        /*0314*/ 	.word	0x00008fe0
        /*0318*/ 	.word	0x00000003
        /*031c*/ 	.word	0x00000000
        /*0320*/ 	.short	0x010a
        /*0322*/ 	.byte	0x3f
	.zero		1


	//   ....[29]....
        /*0324*/ 	.word	0x000090b0
        /*0328*/ 	.word	0x00000010
        /*032c*/ 	.word	0x00030800
        /*0330*/ 	.short	0x010a
        /*0332*/ 	.byte	0x3f
	.zero		1


	//   ....[30]....
        /*0334*/ 	.word	0x00009100
        /*0338*/ 	.word	0x00000002
        /*033c*/ 	.word	0x00030810
        /*0340*/ 	.short	0x010a
        /*0342*/ 	.byte	0x3f
	.zero		1


	//   ....[31]....
        /*0344*/ 	.word	0x00009150
        /*0348*/ 	.word	0x00000002
        /*034c*/ 	.word	0x00030830
        /*0350*/ 	.short	0x010a
        /*0352*/ 	.byte	0x3f
	.zero		1


	//   ....[32]....
        /*0354*/ 	.word	0x000093d0
        /*0358*/ 	.word	0x0000000c
        /*035c*/ 	.word	0x00030820
        /*0360*/ 	.short	0x010a
        /*0362*/ 	.byte	0x3f
	.zero		1


	//   ....[33]....
        /*0364*/ 	.word	0x00009420
        /*0368*/ 	.word	0x0000000c
        /*036c*/ 	.word	0x00030840
        /*0370*/ 	.short	0x010a
        /*0372*/ 	.byte	0x3f
	.zero		1


	//   ....[34]....
        /*0374*/ 	.word	0x00009470
        /*0378*/ 	.word	0x0000000c
        /*037c*/ 	.word	0x00030828
        /*0380*/ 	.short	0x010a
        /*0382*/ 	.byte	0x3f
	.zero		1


	//   ....[35]....
        /*0384*/ 	.word	0x000094c0
        /*0388*/ 	.word	0x0000000c
        /*038c*/ 	.word	0x00030848
        /*0390*/ 	.short	0x010a
        /*0392*/ 	.byte	0x3f
	.zero		1


	//   ....[36]....
        /*0394*/ 	.word	0x00009520
        /*0398*/ 	.word	0x0000000c
        /*039c*/ 	.word	0x00030820
        /*03a0*/ 	.short	0x010a
        /*03a2*/ 	.byte	0x3f
	.zero		1


	//   ....[37]....
        /*03a4*/ 	.word	0x00009570
        /*03a8*/ 	.word	0x0000000c
        /*03ac*/ 	.word	0x00030840
        /*03b0*/ 	.short	0x010a
        /*03b2*/ 	.byte	0x3f
	.zero		1


	//   ....[38]....
        /*03b4*/ 	.word	0x000095c0
        /*03b8*/ 	.word	0x0000000c
        /*03bc*/ 	.word	0x00030828
        /*03c0*/ 	.short	0x010a
        /*03c2*/ 	.byte	0x3f
	.zero		1


	//   ....[39]....
        /*03c4*/ 	.word	0x00009610
        /*03c8*/ 	.word	0x00000004
        /*03cc*/ 	.word	0x00030840
        /*03d0*/ 	.short	0x010a
        /*03d2*/ 	.byte	0x3f
	.zero		1


	//   ....[40]....
        /*03d4*/ 	.word	0x000096f0
        /*03d8*/ 	.word	0x00000007
        /*03dc*/ 	.word	0x00000000
        /*03e0*/ 	.short	0x010a
        /*03e2*/ 	.byte	0x3f
	.zero		1


	//   ....[41]....
        /*03e4*/ 	.word	0x00009740
        /*03e8*/ 	.word	0x0000000b
        /*03ec*/ 	.word	0x00000000
        /*03f0*/ 	.short	0x010a
        /*03f2*/ 	.byte	0x3f
	.zero		1


	//   ....[42]....
        /*03f4*/ 	.word	0x00009790
        /*03f8*/ 	.word	0x00000009
        /*03fc*/ 	.word	0x00000000
        /*0400*/ 	.short	0x010a
        /*0402*/ 	.byte	0x3f
	.zero		1


	//----- nvinfo : EIATTR_NUM_MBARRIERS
	.align		4
.L_390:
        /*0404*/ 	.byte	0x03, 0x38
        /*0406*/ 	.short	0x0009


	//----- nvinfo : EIATTR_EXIT_INSTR_OFFSETS
	.align		4
        /*0408*/ 	.byte	0x04, 0x1c
        /*040a*/ 	.short	(.L_392 - .L_391)


	//   ....[0]....
.L_391:
        /*040c*/ 	.word	0x00009030


	//----- nvinfo : EIATTR_MAX_THREADS
	.align		4
.L_392:
        /*0410*/ 	.byte	0x04, 0x05
        /*0412*/ 	.short	(.L_394 - .L_393)
.L_393:
        /*0414*/ 	.word	0x00000180
        /*0418*/ 	.word	0x00000001
        /*041c*/ 	.word	0x00000001


	//----- nvinfo : EIATTR_CRS_STACK_SIZE
	.align		4
.L_394:
        /*0420*/ 	.byte	0x04, 0x1e
        /*0422*/ 	.short	(.L_396 - .L_395)
.L_395:
        /*0424*/ 	.word	0x00000000


	//----- nvinfo : EIATTR_CBANK_PARAM_SIZE
	.align		4
.L_396:
        /*0428*/ 	.byte	0x03, 0x19
        /*042a*/ 	.short	0x06f0


	//----- nvinfo : EIATTR_PARAM_CBANK
	.align		4
        /*042c*/ 	.byte	0x04, 0x0a
        /*042e*/ 	.short	(.L_398 - .L_397)
	.align		4
.L_397:
        /*0430*/ 	.word	index@(.nv.constant0._ZN7cutlass13device_kernelIN5flash11enable_sm90INS1_16FlashAttnBwdSm90INS1_25CollectiveMainloopBwdSm90ILi2ELi2ELi2EN4cute5tupleIJNS5_1CILi1EEES8_S8_EEENS6_IJNS7_ILi64EEENS7_ILi128EEESB_EEENS_10bfloat16_tEfNS_4arch4Sm90ELb0ELb0ELb1ELb1ELb1ELb1ELb0ELb0ELi2ELi1ELi2ELi1ELb0EEENS1_24CollectiveEpilogueBwdGQAISC_fSF_Li256ELb1ELb1EEENS1_19SingleTileSchedulerILb1ELb0ELb0ELi128EEEEEEEEEvNT_6ParamsE)
        /*0434*/ 	.short	0x0210
        /*0436*/ 	.short	0x06f0


	//----- nvinfo : EIATTR_SW_WAR
	.align		4
.L_398:
        /*0438*/ 	.byte	0x04, 0x36
        /*043a*/ 	.short	(.L_400 - .L_399)
.L_399:
        /*043c*/ 	.word	0x00000008
.L_400:


//--------------------- .nv.info._ZN7cutlass13device_kernelIN5flash11enable_sm90INS1_16FlashAttnBwdSm90INS1_25CollectiveMainloopBwdSm90ILi2ELi2ELi2EN4cute5tupleIJNS5_1CILi1EEES8_S8_EEENS6_IJNS7_ILi64EEENS7_ILi128EEESB_EEENS_10bfloat16_tEfNS_4arch4Sm90ELb0ELb1ELb1ELb0ELb0ELb1ELb0ELb0ELi2ELi1ELi2ELi1ELb0EEENS1_21CollectiveEpilogueBwdISC_SD_SF_Li256ELb0ELb0ELi1EEENS1_19SingleTileSchedulerILb0ELb0ELb0ELi128EEEEEEEEEvNT_6ParamsE --------------------------
	.section	.nv.info._ZN7cutlass13device_kernelIN5flash11enable_sm90INS1_16FlashAttnBwdSm90INS1_25CollectiveMainloopBwdSm90ILi2ELi2ELi2EN4cute5tupleIJNS5_1CILi1EEES8_S8_EEENS6_IJNS7_ILi64EEENS7_ILi128EEESB_EEENS_10bfloat16_tEfNS_4arch4Sm90ELb0ELb1ELb1ELb0ELb0ELb1ELb0ELb0ELi2ELi1ELi2ELi1ELb0EEENS1_21CollectiveEpilogueBwdISC_SD_SF_Li256ELb0ELb0ELi1EEENS1_19SingleTileSchedulerILb0ELb0ELb0ELi128EEEEEEEEEvNT_6ParamsE,"",@"SHT_CUDA_INFO"
	.sectionflags	@""
	.align	4


	//----- nvinfo : EIATTR_CUDA_API_VERSION
	.align		4
        /*0000*/ 	.byte	0x04, 0x37
        /*0002*/ 	.short	(.L_402 - .L_401)
.L_401:
        /*0004*/ 	.word	0x00000082


	//----- nvinfo : EIATTR_KPARAM_INFO
	.align		4
.L_402:
        /*0008*/ 	.byte	0x04, 0x17
        /*000a*/ 	.short	(.L_404 - .L_403)
.L_403:
        /*000c*/ 	.word	0x00000000
        /*0010*/ 	.short	0x0000
        /*0012*/ 	.short	0x0070
        /*0014*/ 	.byte	0x00, 0xf0, 0x01, 0x24


	//----- nvinfo : EIATTR_SPARSE_MMA_MASK
	.align		4
.L_404:
        /*0018*/ 	.byte	0x03, 0x50
        /*001a*/ 	.short	0x0000


	//----- nvinfo : EIATTR_MAXREG_COUNT
	.align		4
        /*001c*/ 	.byte	0x03, 0x1b
        /*001e*/ 	.short	0x00a8


	//----- nvinfo : EIATTR_NUM_BARRIERS
	.align		4
        /*0020*/ 	.byte	0x02, 0x4c
        /*0022*/ 	.byte	0x10
	.zero		1


	//----- nvinfo : EIATTR_EXTERNS
	.align		4
        /*0024*/ 	.byte	0x04, 0x0f
        /*0026*/ 	.short	(.L_406 - .L_405)


	//   ....[0]....
	.align		4
.L_405:
        /*0028*/ 	.word	index@(__assertfail)


	//----- nvinfo : EIATTR_ANNOTATIONS
	.align		4
.L_406:
        /*002c*/ 	.byte	0x04, 0x55
        /*002e*/ 	.short	(.L_408 - .L_407)


	//   ....[0]....
.L_407:
        /*0030*/ 	.word	0x00000001
        /*0034*/ 	.byte	0x60, 0x15, 0x00, 0x00, 0x01, 0x00, 0x00, 0x00, 0x30, 0x24, 0x00, 0x00, 0x01, 0x00, 0x00, 0x00
        /*0044*/ 	.byte	0x00, 0x37, 0x00, 0x00, 0x01, 0x00, 0x00, 0x00, 0x90, 0x37, 0x00, 0x00, 0x01, 0x00, 0x00, 0x00
        /*0054*/ 	.byte	0x30, 0x86, 0x00, 0x00, 0x01, 0x00, 0x00, 0x00, 0x20, 0x88, 0x00, 0x00, 0x01, 0x00, 0x00, 0x00
        /*0064*/ 	.byte	0x10, 0x93, 0x00, 0x00, 0x01, 0x00, 0x00, 0x00, 0x30, 0x93, 0x00, 0x00, 0x01, 0x00, 0x00, 0x00
        /*0074*/ 	.byte	0xd0, 0x97, 0x00, 0x00


	//----- nvinfo : EIATTR_MERCURY_ISA_VERSION
	.align		4
.L_408:
        /*0078*/ 	.byte	0x03, 0x5f
        /*007a*/ 	.short	0x0101


	//----- nvinfo : EIATTR_INT_WARP_WIDE_INSTR_OFFSETS
	.align		4
        /*007c*/ 	.byte	0x04, 0x31
        /*007e*/ 	.short	(.L_410 - .L_409)


	//   ....[0]....
.L_409:
        /*0080*/ 	.word	0x000001f0


	//   ....[1]....
        /*0084*/ 	.word	0x00000220


	//----- nvinfo : EIATTR_COOP_GROUP_MASK_REGIDS
	.align		4
.L_410:
        /*0088*/ 	.byte	0x04, 0x29
        /*008a*/ 	.short	(.L_412 - .L_411)


	//   ....[0]....
.L_411:
        /*008c*/ 	.word	0xffffffff


	//   ....[1]....
        /*0090*/ 	.word	0xffffffff


	//   ....[2]....
        /*0094*/ 	.word	0xffffffff


	//   ....[3]....
        /*0098*/ 	.word	0xffffffff


	//   ....[4]....
        /*009c*/ 	.word	0xffffffff


	//   ....[5]....
        /*00a0*/ 	.word	0xffffffff


	//   ....[6]....
        /*00a4*/ 	.word	0xffffffff


	//   ....[7]....
        /*00a8*/ 	.word	0xffffffff


	//   ....[8]....
        /*00ac*/ 	.word	0x0500000f


	//----- nvinfo : EIATTR_COOP_GROUP_INSTR_OFFSETS
	.align		4
.L_412:
        /*00b0*/ 	.byte	0x04, 0x28
        /*00b2*/ 	.short	(.L_414 - .L_413)


	//   ....[0]....
.L_413:
        /*00b4*/ 	.word	0x00000070


	//   ....[1]....
        /*00b8*/ 	.word	0x00000200


	//   ....[2]....
        /*00bc*/ 	.word	0x00000250


	//   ....[3]....
        /*00c0*/ 	.word	0x00000440


	//   ....[4]....
        /*00c4*/ 	.word	0x00000660


	//   ....[5]....
        /*00c8*/ 	.word	0x000011e0


	//   ....[6]....
        /*00cc*/ 	.word	0x000054d0


	//   ....[7]....
        /*00d0*/ 	.word	0x00007020


	//   ....[8]....
        /*00d4*/ 	.word	0x00009e90


	//----- nvinfo : EIATTR_REG_RECONFIG
	.align		4
.L_414:
        /*00d8*/ 	.byte	0x01, 0x54
	.zero		2


	//----- nvinfo : EIATTR_SYSCALL_OFFSETS
	.align		4
        /*00dc*/ 	.byte	0x04, 0x46
        /*00de*/ 	.short	(.L_416 - .L_415)


	//   ....[0]....
.L_415:
        /*00e0*/ 	.word	0x00000e20


	//   ....[1]....
        /*00e4*/ 	.word	0x00000f10


	//   ....[2]....
        /*00e8*/ 	.word	0x00001070


	//   ....[3]....
        /*00ec*/ 	.word	0x00001160


	//   ....[4]....
        /*00f0*/ 	.word	0x00004e40


	//   ....[5]....
        /*00f4*/ 	.word	0x00004f80


	//   ....[6]....
        /*00f8*/ 	.word	0x000050a0


	//   ....[7]....
        /*00fc*/ 	.word	0x000051c0


	//----- nvinfo : EIATTR_MBARRIER_INSTR_OFFSETS
	.align		4
.L_416:
        /*0100*/ 	.byte	0x04, 0x39
        /*0102*/ 	.short	(.L_418 - .L_417)


	//   ....[0]....
.L_417:
        /*0104*/ 	.word	0x000002f0
        /*0108*/ 	.word	0x000000ff
        /*010c*/ 	.word	0x00030800
        /*0110*/ 	.short	0x0100
        /*0112*/ 	.byte	0x06
	.zero		1


	//   ....[1]....
        /*0114*/ 	.word	0x000003f0
        /*0118*/ 	.word	0x000000ff
        /*011c*/ 	.word	0x00030810
        /*0120*/ 	.short	0x0100
        /*0122*/ 	.byte	0x08
	.zero		1


	//   ....[2]....
        /*0124*/ 	.word	0x00000400
        /*0128*/ 	.word	0x000000ff
        /*012c*/ 	.word	0x00030820
        /*0130*/ 	.short	0x0100
        /*0132*/ 	.byte	0x08
	.zero		1


	//   ....[3]....
        /*0134*/ 	.word	0x00000410
        /*0138*/ 	.word	0x000000ff
        /*013c*/ 	.word	0x00030818
        /*0140*/ 	.short	0x0100
        /*0142*/ 	.byte	0x08
	.zero		1


	//   ....[4]....
        /*0144*/ 	.word	0x00000420
        /*0148*/ 	.word	0x000000ff
        /*014c*/ 	.word	0x00030828
        /*0150*/ 	.short	0x0100
        /*0152*/ 	.byte	0x08
	.zero		1


	//   ....[5]....
        /*0154*/ 	.word	0x00000550
        /*0158*/ 	.word	0x000000ff
        /*015c*/ 	.word	0x00030830
        /*0160*/ 	.short	0x0100
        /*0162*/ 	.byte	0x08
	.zero		1


	//   ....[6]....
        /*0164*/ 	.word	0x00000560
        /*0168*/ 	.word	0x000000ff
        /*016c*/ 	.word	0x00030840
        /*0170*/ 	.short	0x0100
        /*0172*/ 	.byte	0x08
	.zero		1


	//   ....[7]....
        /*0174*/ 	.word	0x00000570
        /*0178*/ 	.word	0x000000ff
        /*017c*/ 	.word	0x00030838
        /*0180*/ 	.short	0x0100
        /*0182*/ 	.byte	0x08
	.zero		1


	//   ....[8]....
        /*0184*/ 	.word	0x00000580
        /*0188*/ 	.word	0x000000ff
        /*018c*/ 	.word	0x00030848
        /*0190*/ 	.short	0x0100
        /*0192*/ 	.byte	0x08
	.zero		1


	//   ....[9]....
        /*0194*/ 	.word	0x00001210
        /*0198*/ 	.word	0x00000010
        /*019c*/ 	.word	0x00030800
        /*01a0*/ 	.short	0x010a
        /*01a2*/ 	.byte	0x3f
	.zero		1


	//   ....[10]....
        /*01a4*/ 	.word	0x00001340
        /*01a8*/ 	.word	0x00000010
        /*01ac*/ 	.word	0x00030800
        /*01b0*/ 	.short	0x010a
        /*01b2*/ 	.byte	0x3f
	.zero		1


	//   ....[11]....
        /*01b4*/ 	.word	0x00001a30
        /*01b8*/ 	.word	0x00000000
        /*01bc*/ 	.word	0x00030810
        /*01c0*/ 	.short	0x010a
        /*01c2*/ 	.byte	0x3f
	.zero		1


	//   ....[12]....
        /*01c4*/ 	.word	0x00001a70
        /*01c8*/ 	.word	0x00000000
        /*01cc*/ 	.word	0x00030810
        /*01d0*/ 	.short	0x010a
        /*01d2*/ 	.byte	0x3f
	.zero		1


	//   ....[13]....
        /*01d4*/ 	.word	0x00001fd0
        /*01d8*/ 	.word	0x00000000
        /*01dc*/ 	.word	0x00030830
        /*01e0*/ 	.short	0x010a
        /*01e2*/ 	.byte	0x3f
	.zero		1


	//   ....[14]....
        /*01e4*/ 	.word	0x00002320
        /*01e8*/ 	.word	0x00000000
        /*01ec*/ 	.word	0x00030830
        /*01f0*/ 	.short	0x010a
        /*01f2*/ 	.byte	0x3f
	.zero		1


	//   ....[15]....
        /*01f4*/ 	.word	0x00004550
        /*01f8*/ 	.word	0x00000006
        /*01fc*/ 	.word	0x00000000
        /*0200*/ 	.short	0x0101
        /*0202*/ 	.byte	0x3f
	.zero		1


	//   ....[16]....
        /*0204*/ 	.word	0x00004870
        /*0208*/ 	.word	0x00000000
        /*020c*/ 	.word	0x00000000
        /*0210*/ 	.short	0x0101
        /*0212*/ 	.byte	0x3f
	.zero		1


	//   ....[17]....
        /*0214*/ 	.word	0x00008170
        /*0218*/ 	.word	0x00000010
        /*021c*/ 	.word	0x00030820
        /*0220*/ 	.short	0x010a
        /*0222*/ 	.byte	0x3f
	.zero		1


	//   ....[18]....
        /*0224*/ 	.word	0x000088b0
        /*0228*/ 	.word	0x00000010
        /*022c*/ 	.word	0x00030840
        /*0230*/ 	.short	0x010a
        /*0232*/ 	.byte	0x3f
	.zero		1


	//   ....[19]....
        /*0234*/ 	.word	0x00008b50
        /*0238*/ 	.word	0x00000010
        /*023c*/ 	.word	0x00030828
        /*0240*/ 	.short	0x010a
        /*0242*/ 	.byte	0x3f
	.zero		1


	//   ....[20]....
        /*0244*/ 	.word	0x00008df0
        /*0248*/ 	.word	0x00000010
        /*024c*/ 	.word	0x00030848
        /*0250*/ 	.short	0x010a
        /*0252*/ 	.byte	0x3f
	.zero		1


	//   ....[21]....
        /*0254*/ 	.word	0x00009040
        /*0258*/ 	.word	0x00000010
        /*025c*/ 	.word	0x00030820
        /*0260*/ 	.short	0x010a
        /*0262*/ 	.byte	0x3f
	.zero		1


	//   ....[22]....
        /*0264*/ 	.word	0x00009360
        /*0268*/ 	.word	0x00000010
        /*026c*/ 	.word	0x00030840
        /*0270*/ 	.short	0x010a
        /*0272*/ 	.byte	0x3f
	.zero		1


	//   ....[23]....
        /*0274*/ 	.word	0x000095d0
        /*0278*/ 	.word	0x00000010
        /*027c*/ 	.word	0x00030828
        /*0280*/ 	.short	0x010a
        /*0282*/ 	.byte	0x3f
	.zero		1


	//   ....[24]....
        /*0284*/ 	.word	0x000098c0
        /*0288*/ 	.word	0x00000003
        /*028c*/ 	.word	0x00030840
        /*0290*/ 	.short	0x010a
        /*0292*/ 	.byte	0x3f
	.zero		1


	//   ....[25]....
        /*0294*/ 	.word	0x00009d00
        /*0298*/ 	.word	0x00000006
        /*029c*/ 	.word	0x00000000
        /*02a0*/ 	.short	0x010a
        /*02a2*/ 	.byte	0x3f
	.zero		1


	//   ....[26]....
        /*02a4*/ 	.word	0x00009d60
        /*02a8*/ 	.word	0x00000003
        /*02ac*/ 	.word	0x00000000
        /*02b0*/ 	.short	0x010a
        /*02b2*/ 	.byte	0x3f
	.zero		1


	//   ....[27]....
        /*02b4*/ 	.word	0x00009dc0
        /*02b8*/ 	.word	0x00000000
        /*02bc*/ 	.word	0x00000000
        /*02c0*/ 	.short	0x010a
        /*02c2*/ 	.byte	0x3f
	.zero		1


	//   ....[28]....
        /*02c4*/ 	.word	0x00009df0
        /*02c8*/ 	.word	0x00000003
        /*02cc*/ 	.word	0x00000000
        /*02d0*/ 	.short	0x010a
        /*02d2*/ 	.byte	0x3f
	.zero		1


	//   ....[29]....
        /*02d4*/ 	.word	0x00009ef0
        /*02d8*/ 	.word	0x0000000c
        /*02dc*/ 	.word	0x00030800
        /*02e0*/ 	.short	0x010a
        /*02e2*/ 	.byte	0x3f
	.zero		1


	//   ....[30]....
        /*02e4*/ 	.word	0x00009f40
        /*02e8*/ 	.word	0x00000000
        /*02ec*/ 	.word	0x00030810
        /*02f0*/ 	.short	0x010a
        /*02f2*/ 	.byte	0x3f
	.zero		1


	//   ....[31]....
        /*02f4*/ 	.word	0x00009f90
        /*02f8*/ 	.word	0x00000000
        /*02fc*/ 	.word	0x00030830
        /*0300*/ 	.short	0x010a
        /*0302*/ 	.byte	0x3f
	.zero		1


	//   ....[32]....
        /*0304*/ 	.word	0x00009fe0
        /*0308*/ 	.word	0x00000010
        /*030c*/ 	.word	0x00030820
        /*0310*/ 	.short	0x010a
        /*0312*/ 	.byte	0x3f
	.zero		1


	//   ....[33]....
        /*0314*/ 	.word	0x0000a030
        /*0318*/ 	.word	0x00000010
        /*031c*/ 	.word	0x00030840
        /*0320*/ 	.short	0x010a
        /*0322*/ 	.byte	0x3f
	.zero		1


	//   ....[34]....
        /*0324*/ 	.word	0x0000a080
        /*0328*/ 	.word	0x00000010
        /*032c*/ 	.word	0x00030828
        /*0330*/ 	.short	0x010a
        /*0332*/ 	.byte	0x3f
	.zero		1


	//   ....[35]....
        /*0334*/ 	.word	0x0000a0d0
        /*0338*/ 	.word	0x00000010
        /*033c*/ 	.word	0x00030848
        /*0340*/ 	.short	0x010a
        /*0342*/ 	.byte	0x3f
	.zero		1


	//   ....[36]....
        /*0344*/ 	.word	0x0000a130
        /*0348*/ 	.word	0x00000010
        /*034c*/ 	.word	0x00030820
        /*0350*/ 	.short	0x010a
        /*0352*/ 	.byte	0x3f
	.zero		1


	//   ....[37]....
        /*0354*/ 	.word	0x0000a180
        /*0358*/ 	.word	0x00000010
        /*035c*/ 	.word	0x00030840
        /*0360*/ 	.short	0x010a
        /*0362*/ 	.byte	0x3f
	.zero		1


	//   ....[38]....
        /*0364*/ 	.word	0x0000a1d0
        /*0368*/ 	.word	0x00000010
        /*036c*/ 	.word	0x00030828
        /*0370*/ 	.short	0x010a
        /*0372*/ 	.byte	0x3f
	.zero		1


	//   ....[39]....
        /*0374*/ 	.word	0x0000a220
        /*0378*/ 	.word	0x00000003
        /*037c*/ 	.word	0x00030840
        /*0380*/ 	.short	0x010a
        /*0382*/ 	.byte	0x3f
	.zero		1


	//   ....[40]....
        /*0384*/ 	.word	0x0000a2f0
        /*0388*/ 	.word	0x00000006
        /*038c*/ 	.word	0x00000000
        /*0390*/ 	.short	0x010a
        /*0392*/ 	.byte	0x3f
	.zero		1


	//   ....[41]....
        /*0394*/ 	.word	0x0000a340
        /*0398*/ 	.word	0x00000003
        /*039c*/ 	.word	0x00000000
        /*03a0*/ 	.short	0x010a
        /*03a2*/ 	.byte	0x3f
	.zero		1


	//   ....[42]....
        /*03a4*/ 	.word	0x0000a390
        /*03a8*/ 	.word	0x00000000
        /*03ac*/ 	.word	0x00000000
        /*03b0*/ 	.short	0x010a
        /*03b2*/ 	.byte	0x3f
	.zero		1


	//----- nvinfo : EIATTR_NUM_MBARRIERS
	.align		4
.L_418:
        /*03b4*/ 	.byte	0x03, 0x38
        /*03b6*/ 	.short	0x0009


	//----- nvinfo : EIATTR_EXIT_INSTR_OFFSETS
	.align		4
        /*03b8*/ 	.byte	0x04, 0x1c
        /*03ba*/ 	.short	(.L_420 - .L_419)


	//   ....[0]....
.L_419:
        /*03bc*/ 	.word	0x00009e40


	//----- nvinfo : EIATTR_MAX_THREADS
	.align		4
.L_420:
        /*03c0*/ 	.byte	0x04, 0x05
        /*03c2*/ 	.short	(.L_422 - .L_421)
.L_421:
        /*03c4*/ 	.word	0x00000180
        /*03c8*/ 	.word	0x00000001
        /*03cc*/ 	.word	0x00000001


	//----- nvinfo : EIATTR_CRS_STACK_SIZE
	.align		4
.L_422:
        /*03d0*/ 	.byte	0x04, 0x1e
        /*03d2*/ 	.short	(.L_424 - .L_423)
.L_423:
        /*03d4*/ 	.word	0x00000000


	//----- nvinfo : EIATTR_CBANK_PARAM_SIZE
	.align		4
.L_424:
        /*03d8*/ 	.byte	0x03, 0x19
        /*03da*/ 	.short	0x0970


	//----- nvinfo : EIATTR_PARAM_CBANK
	.align		4
        /*03dc*/ 	.byte	0x04, 0x0a
        /*03de*/ 	.short	(.L_426 - .L_425)
	.align		4
.L_425:
        /*03e0*/ 	.word	index@(.nv.constant0._ZN7cutlass13device_kernelIN5flash11enable_sm90INS1_16FlashAttnBwdSm90INS1_25CollectiveMainloopBwdSm90ILi2ELi2ELi2EN4cute5tupleIJNS5_1CILi1EEES8_S8_EEENS6_IJNS7_ILi64EEENS7_ILi128EEESB_EEENS_10bfloat16_tEfNS_4arch4Sm90ELb0ELb1ELb1ELb0ELb0ELb1ELb0ELb0ELi2ELi1ELi2ELi1ELb0EEENS1_21CollectiveEpilogueBwdISC_SD_SF_Li256ELb0ELb0ELi1EEENS1_19SingleTileSchedulerILb0ELb0ELb0ELi128EEEEEEEEEvNT_6ParamsE)
        /*03e4*/ 	.short	0x0210
        /*03e6*/ 	.short	0x0970


	//----- nvinfo : EIATTR_SW_WAR
	.align		4
.L_426:
        /*03e8*/ 	.byte	0x04, 0x36
        /*03ea*/ 	.short	(.L_428 - .L_427)
.L_427:
        /*03ec*/ 	.word	0x00000008
.L_428:


//--------------------- .nv.info._ZN7cutlass13device_kernelIN5flash11enable_sm90INS1_16FlashAttnBwdSm90INS1_25CollectiveMainloopBwdSm90ILi2ELi2ELi2EN4cute5tupleIJNS5_1CILi1EEES8_S8_EEENS6_IJNS7_ILi64EEENS7_ILi128EEESB_EEENS_10bfloat16_tEfNS_4arch4Sm90ELb0ELb1ELb1ELb0ELb1ELb1ELb0ELb0ELi2ELi1ELi2ELi1ELb0EEENS1_21CollectiveEpilogueBwdISC_SD_SF_Li256ELb0ELb0ELi1EEENS1_19SingleTileSchedulerILb0ELb0ELb0ELi128EEEEEEEEEvNT_6ParamsE --------------------------
	.section	.nv.info._ZN7cutlass13device_kernelIN5flash11enable_sm90INS1_16FlashAttnBwdSm90INS1_25CollectiveMainloopBwdSm90ILi2ELi2ELi2EN4cute5tupleIJNS5_1CILi1EEES8_S8_EEENS6_IJNS7_ILi64EEENS7_ILi128EEESB_EEENS_10bfloat16_tEfNS_4arch4Sm90ELb0ELb1ELb1ELb0ELb1ELb1ELb0ELb0ELi2ELi1ELi2ELi1ELb0EEENS1_21CollectiveEpilogueBwdISC_SD_SF_Li256ELb0ELb0ELi1EEENS1_19SingleTileSchedulerILb0ELb0ELb0ELi128EEEEEEEEEvNT_6ParamsE,"",@"SHT_CUDA_INFO"
	.sectionflags	@""
	.align	4


	//----- nvinfo : EIATTR_CUDA_API_VERSION
	.align		4
        /*0000*/ 	.byte	0x04, 0x37
        /*0002*/ 	.short	(.L_430 - .L_429)
.L_429:
        /*0004*/ 	.word	0x00000082


	//----- nvinfo : EIATTR_KPARAM_INFO
	.align		4
.L_430:
        /*0008*/ 	.byte	0x04, 0x17
        /*000a*/ 	.short	(.L_432 - .L_431)
.L_431:
        /*000c*/ 	.word	0x00000000
        /*0010*/ 	.short	0x0000
        /*0012*/ 	.short	0x0070
        /*0014*/ 	.byte	0x00, 0xf0, 0x01, 0x24


	//----- nvinfo : EIATTR_SPARSE_MMA_MASK
	.align		4
.L_432:
        /*0018*/ 	.byte	0x03, 0x50
        /*001a*/ 	.short	0x0000


	//----- nvinfo : EIATTR_MAXREG_COUNT
	.align		4
        /*001c*/ 	.byte	0x03, 0x1b
        /*001e*/ 	.short	0x00a8


	//----- nvinfo : EIATTR_NUM_BARRIERS
	.align		4
        /*0020*/ 	.byte	0x02, 0x4c
        /*0022*/ 	.byte	0x10
	.zero		1


	//----- nvinfo : EIATTR_EXTERNS
	.align		4
        /*0024*/ 	.byte	0x04, 0x0f
        /*0026*/ 	.short	(.L_434 - .L_433)


	//   ....[0]....
	.align		4
.L_433:
        /*0028*/ 	.word	index@(__assertfail)


	//----- nvinfo : EIATTR_ANNOTATIONS
	.align		4
.L_434:
        /*002c*/ 	.byte	0x04, 0x55
        /*002e*/ 	.short	(.L_436 - .L_435)


	//   ....[0]....
.L_435:
        /*0030*/ 	.word	0x00000001
        /*0034*/ 	.byte	0x70, 0x15, 0x00, 0x00, 0x01, 0x00, 0x00, 0x00, 0x40, 0x24, 0x00, 0x00, 0x01, 0x00, 0x00, 0x00
        /*0044*/ 	.byte	0x10, 0x37, 0x00, 0x00, 0x01, 0x00, 0x00, 0x00, 0xa0, 0x37, 0x00, 0x00, 0x01, 0x00, 0x00, 0x00
        /*0054*/ 	.byte	0x30, 0x95, 0x00, 0x00, 0x01, 0x00, 0x00, 0x00, 0x20, 0x97, 0x00, 0x00, 0x01, 0x00, 0x00, 0x00
        /*0064*/ 	.byte	0x10, 0xa2, 0x00, 0x00, 0x01, 0x00, 0x00, 0x00, 0x30, 0xa2, 0x00, 0x00, 0x01, 0x00, 0x00, 0x00
        /*0074*/ 	.byte	0xd0, 0xa6, 0x00, 0x00


	//----- nvinfo : EIATTR_MERCURY_ISA_VERSION
	.align		4
.L_436:
        /*0078*/ 	.byte	0x03, 0x5f
        /*007a*/ 	.short	0x0101


	//----- nvinfo : EIATTR_INT_WARP_WIDE_INSTR_OFFSETS
	.align		4
        /*007c*/ 	.byte	0x04, 0x31
        /*007e*/ 	.short	(.L_438 - .L_437)


	//   ....[0]....
.L_437:
        /*0080*/ 	.word	0x000001f0


	//   ....[1]....
        /*0084*/ 	.word	0x00000220


	//   ....[2]....
        /*0088*/ 	.word	0x00007980


	//   ....[3]....
        /*008c*/ 	.word	0x00007f80


	//   ....[4]....
        /*0090*/ 	.word	0x00008430


	//   ....[5]....
        /*0094*/ 	.word	0x00008700


	//   ....[6]....
        /*0098*/ 	.word	0x00008960


	//   ....[7]....
        /*009c*/ 	.word	0x00008af0


	//----- nvinfo : EIATTR_COOP_GROUP_MASK_REGIDS
	.align		4
.L_438:
        /*00a0*/ 	.byte	0x04, 0x29
        /*00a2*/ 	.short	(.L_440 - .L_439)


	//   ....[0]....
.L_439:
        /*00a4*/ 	.word	0xffffffff


	//   ....[1]....
        /*00a8*/ 	.word	0xffffffff


	//   ....[2]....
        /*00ac*/ 	.word	0xffffffff


	//   ....[3]....
        /*00b0*/ 	.word	0xffffffff


	//   ....[4]....
        /*00b4*/ 	.word	0xffffffff


	//   ....[5]....
        /*00b8*/ 	.word	0xffffffff


	//   ....[6]....
        /*00bc*/ 	.word	0xffffffff


	//   ....[7]....
        /*00c0*/ 	.word	0xffffffff


	//   ....[8]....
        /*00c4*/ 	.word	0xffffffff


	//   ....[9]....
        /*00c8*/ 	.word	0xffffffff


	//   ....[10]....
        /*00cc*/ 	.word	0xffffffff


	//   ....[11]....
        /*00d0*/ 	.word	0xffffffff


	//   ....[12]....
        /*00d4*/ 	.word	0xffffffff


	//   ....[13]....
        /*00d8*/ 	.word	0xffffffff


	//   ....[14]....
        /*00dc*/ 	.word	0xffffffff


	//   ....[15]....
        /*00e0*/ 	.word	0xffffffff


	//   ....[16]....
        /*00e4*/ 	.word	0xffffffff


	//   ....[17]....
        /*00e8*/ 	.word	0x0500000f


	//   ....[18]....
        /*00ec*/ 	.word	0x0500000f


	//   ....[19]....
        /*00f0*/ 	.word	0x0500000f


	//   ....[20]....
        /*00f4*/ 	.word	0x0500000f


	//----- nvinfo : EIATTR_COOP_GROUP_INSTR_OFFSETS
	.align		4
.L_440:
        /*00f8*/ 	.byte	0x04, 0x28
        /*00fa*/ 	.short	(.L_442 - .L_441)


	//   ....[0]....
.L_441:
        /*00fc*/ 	.word	0x00000070


	//   ....[1]....
        /*0100*/ 	.word	0x00000200


	//   ....[2]....
        /*0104*/ 	.word	0x00000250


	//   ....[3]....
        /*0108*/ 	.word	0x00000440


	//   ....[4]....
        /*010c*/ 	.word	0x00000670


	//   ....[5]....
        /*0110*/ 	.word	0x000011f0


	//   ....[6]....
        /*0114*/ 	.word	0x000054e0


	//   ....[7]....
        /*0118*/ 	.word	0x00007020


	//   ....[8]....
        /*011c*/ 	.word	0x00007580


	//   ....[9]....
        /*0120*/ 	.word	0x000078b0


	//   ....[10]....
        /*0124*/ 	.word	0x00007c00


	//   ....[11]....
        /*0128*/ 	.word	0x00007eb0


	//   ....[12]....
        /*012c*/ 	.word	0x000080f0


	//   ....[13]....
        /*0130*/ 	.word	0x00008360


	//   ....[14]....
        /*0134*/ 	.word	0x00008640


	//   ....[15]....
        /*0138*/ 	.word	0x00008860


	//   ....[16]....
        /*013c*/ 	.word	0x000089f0


	//   ....[17]....
        /*0140*/ 	.word	0x0000ad90


	//   ....[18]....
        /*0144*/ 	.word	0x0000af10


	//   ....[19]....
        /*0148*/ 	.word	0x0000af80


	//   ....[20]....
        /*014c*/ 	.word	0x0000aff0


	//----- nvinfo : EIATTR_REG_RECONFIG
	.align		4
.L_442:
        /*0150*/ 	.byte	0x01, 0x54
	.zero		2


	//----- nvinfo : EIATTR_SYSCALL_OFFSETS
	.align		4
        /*0154*/ 	.byte	0x04, 0x46
        /*0156*/ 	.short	(.L_444 - .L_443)


	//   ....[0]....
.L_443:
        /*0158*/ 	.word	0x00000e30


	//   ....[1]....
        /*015c*/ 	.word	0x00000f20


	//   ....[2]....
        /*0160*/ 	.word	0x00001080


	//   ....[3]....
        /*0164*/ 	.word	0x00001170


	//   ....[4]....
        /*0168*/ 	.word	0x00004e50


	//   ....[5]....
        /*016c*/ 	.word	0x00004f90


	//   ....[6]....
        /*0170*/ 	.word	0x000050b0


	//   ....[7]....
        /*0174*/ 	.word	0x000051d0


	//----- nvinfo : EIATTR_MBARRIER_INSTR_OFFSETS
	.align		4
.L_444:
        /*0178*/ 	.byte	0x04, 0x39
        /*017a*/ 	.short	(.L_446 - .L_445)


	//   ....[0]....
.L_445:
        /*017c*/ 	.word	0x000002f0
        /*0180*/ 	.word	0x000000ff
        /*0184*/ 	.word	0x00030800
        /*0188*/ 	.short	0x0100
        /*018a*/ 	.byte	0x06
	.zero		1


	//   ....[1]....
        /*018c*/ 	.word	0x000003f0
        /*0190*/ 	.word	0x000000ff
        /*0194*/ 	.word	0x00030810
        /*0198*/ 	.short	0x0100
        /*019a*/ 	.byte	0x08
	.zero		1


	//   ....[2]....
        /*019c*/ 	.word	0x00000400
        /*01a0*/ 	.word	0x000000ff
        /*01a4*/ 	.word	0x00030820
        /*01a8*/ 	.short	0x0100
        /*01aa*/ 	.byte	0x08
	.zero		1


	//   ....[3]....
        /*01ac*/ 	.word	0x00000410
        /*01b0*/ 	.word	0x000000ff
        /*01b4*/ 	.word	0x00030818
        /*01b8*/ 	.short	0x0100
        /*01ba*/ 	.byte	0x08
	.zero		1


	//   ....[4]....
        /*01bc*/ 	.word	0x00000420
        /*01c0*/ 	.word	0x000000ff
        /*01c4*/ 	.word	0x00030828
        /*01c8*/ 	.short	0x0100
        /*01ca*/ 	.byte	0x08
	.zero		1


	//   ....[5]....
        /*01cc*/ 	.word	0x00000550
        /*01d0*/ 	.word	0x000000ff
        /*01d4*/ 	.word	0x00030830
        /*01d8*/ 	.short	0x0100
        /*01da*/ 	.byte	0x08
	.zero		1


	//   ....[6]....
        /*01dc*/ 	.word	0x00000560
        /*01e0*/ 	.word	0x000000ff
        /*01e4*/ 	.word	0x00030840
        /*01e8*/ 	.short	0x0100
        /*01ea*/ 	.byte	0x08
	.zero		1


	//   ....[7]....
        /*01ec*/ 	.word	0x00000570
        /*01f0*/ 	.word	0x000000ff
        /*01f4*/ 	.word	0x00030838
        /*01f8*/ 	.short	0x0100
        /*01fa*/ 	.byte	0x08
	.zero		1


	//   ....[8]....
        /*01fc*/ 	.word	0x00000580
        /*0200*/ 	.word	0x000000ff
        /*0204*/ 	.word	0x00030848
        /*0208*/ 	.short	0x0100
        /*020a*/ 	.byte	0x08
	.zero		1


	//   ....[9]....
        /*020c*/ 	.word	0x00001220
        /*0210*/ 	.word	0x00000010
        /*0214*/ 	.word	0x00030800
        /*0218*/ 	.short	0x010a
        /*021a*/ 	.byte	0x3f
	.zero		1


	//   ....[10]....
        /*021c*/ 	.word	0x00001350
        /*0220*/ 	.word	0x00000010
        /*0224*/ 	.word	0x00030800
        /*0228*/ 	.short	0x010a
        /*022a*/ 	.byte	0x3f
	.zero		1


	//   ....[11]....
        /*022c*/ 	.word	0x00001a40
        /*0230*/ 	.word	0x00000000
        /*0234*/ 	.word	0x00030810
        /*0238*/ 	.short	0x010a
        /*023a*/ 	.byte	0x3f
	.zero		1


	//   ....[12]....
        /*023c*/ 	.word	0x00001a80
        /*0240*/ 	.word	0x00000000
        /*0244*/ 	.word	0x00030810
        /*0248*/ 	.short	0x010a
        /*024a*/ 	.byte	0x3f
	.zero		1


	//   ....[13]....
        /*024c*/ 	.word	0x00001fe0
        /*0250*/ 	.word	0x00000000
        /*0254*/ 	.word	0x00030830
        /*0258*/ 	.short	0x010a
        /*025a*/ 	.byte	0x3f
	.zero		1


	//   ....[14]....
        /*025c*/ 	.word	0x00002330
        /*0260*/ 	.word	0x00000000
        /*0264*/ 	.word	0x00030830
        /*0268*/ 	.short	0x010a
        /*026a*/ 	.byte	0x3f
	.zero		1


	//   ....[15]....
        /*026c*/ 	.word	0x00004560
        /*0270*/ 	.word	0x00000006
        /*0274*/ 	.word	0x00000000
        /*0278*/ 	.short	0x0101
        /*027a*/ 	.byte	0x3f
	.zero		1


	//   ....[16]....
        /*027c*/ 	.word	0x00004880
        /*0280*/ 	.word	0x00000000
        /*0284*/ 	.word	0x00000000
        /*0288*/ 	.short	0x0101
        /*028a*/ 	.byte	0x3f
	.zero		1


	//   ....[17]....
        /*028c*/ 	.word	0x00009070
        /*0290*/ 	.word	0x00000010
        /*0294*/ 	.word	0x00030820
        /*0298*/ 	.short	0x010a
        /*029a*/ 	.byte	0x3f
	.zero		1


	//   ....[18]....
        /*029c*/ 	.word	0x000097b0
        /*02a0*/ 	.word	0x00000010
        /*02a4*/ 	.word	0x00030840
        /*02a8*/ 	.short	0x010a
        /*02aa*/ 	.byte	0x3f
	.zero		1


	//   ....[19]....
        /*02ac*/ 	.word	0x00009a50
        /*02b0*/ 	.word	0x00000010
        /*02b4*/ 	.word	0x00030828
        /*02b8*/ 	.short	0x010a
        /*02ba*/ 	.byte	0x3f
	.zero		1


	//   ....[20]....
        /*02bc*/ 	.word	0x00009cf0
        /*02c0*/ 	.word	0x00000010
        /*02c4*/ 	.word	0x00030848
        /*02c8*/ 	.short	0x010a
        /*02ca*/ 	.byte	0x3f
	.zero		1


	//   ....[21]....
        /*02cc*/ 	.word	0x00009f40
        /*02d0*/ 	.word	0x00000010
        /*02d4*/ 	.word	0x00030820
        /*02d8*/ 	.short	0x010a
        /*02da*/ 	.byte	0x3f
	.zero		1


	//   ....[22]....
        /*02dc*/ 	.word	0x0000a260
        /*02e0*/ 	.word	0x00000010
        /*02e4*/ 	.word	0x00030840
        /*02e8*/ 	.short	0x010a
        /*02ea*/ 	.byte	0x3f
	.zero		1


	//   ....[23]....
        /*02ec*/ 	.word	0x0000a4d0
        /*02f0*/ 	.word	0x00000010
        /*02f4*/ 	.word	0x00030828
        /*02f8*/ 	.short	0x010a
        /*02fa*/ 	.byte	0x3f
	.zero		1


	//   ....[24]....
        /*02fc*/ 	.word	0x0000a7c0
        /*0300*/ 	.word	0x00000003
        /*0304*/ 	.word	0x00030840
        /*0308*/ 	.short	0x010a
        /*030a*/ 	.byte	0x3f
	.zero		1


	//   ....[25]....
        /*030c*/ 	.word	0x0000ac00
        /*0310*/ 	.word	0x00000006
        /*0314*/ 	.word	0x00000000
        /*0318*/ 	.short	0x010a
        /*031a*/ 	.byte	0x3f
	.zero		1


	//   ....[26]....
        /*031c*/ 	.word	0x0000ac60
        /*0320*/ 	.word	0x00000003
        /*0324*/ 	.word	0x00000000
        /*0328*/ 	.short	0x010a
        /*032a*/ 	.byte	0x3f
	.zero		1


	//   ....[27]....
        /*032c*/ 	.word	0x0000acc0
        /*0330*/ 	.word	0x00000000
        /*0334*/ 	.word	0x00000000
        /*0338*/ 	.short	0x010a
        /*033a*/ 	.byte	0x3f
	.zero		1


	//   ....[28]....
        /*033c*/ 	.word	0x0000acf0
        /*0340*/ 	.word	0x00000003
        /*0344*/ 	.word	0x00000000
        /*0348*/ 	.short	0x010a
        /*034a*/ 	.byte	0x3f
	.zero		1


	//   ....[29]....
        /*034c*/ 	.word	0x0000adf0
        /*0350*/ 	.word	0x0000000c
        /*0354*/ 	.word	0x00030800
        /*0358*/ 	.short	0x010a
        /*035a*/ 	.byte	0x3f
	.zero		1


	//   ....[30]....
        /*035c*/ 	.word	0x0000ae40
        /*0360*/ 	.word	0x00000000
        /*0364*/ 	.word	0x00030810
        /*0368*/ 	.short	0x010a
        /*036a*/ 	.byte	0x3f
	.zero		1


	//   ....[31]....
        /*036c*/ 	.word	0x0000ae90
        /*0370*/ 	.word	0x00000000
        /*0374*/ 	.word	0x00030830
        /*0378*/ 	.short	0x010a
        /*037a*/ 	.byte	0x3f
	.zero		1


	//   ....[32]....
        /*037c*/ 	.word	0x0000b030
        /*0380*/ 	.word	0x00000010
        /*0384*/ 	.word	0x00030820
        /*0388*/ 	.short	0x010a
        /*038a*/ 	.byte	0x3f
	.zero		1


	//   ....[33]....
        /*038c*/ 	.word	0x0000b080
        /*0390*/ 	.word	0x00000010
        /*0394*/ 	.word	0x00030840
        /*0398*/ 	.short	0x010a
        /*039a*/ 	.byte	0x3f
	.zero		1


	//   ....[34]....
        /*039c*/ 	.word	0x0000b0d0
        /*03a0*/ 	.word	0x00000010
        /*03a4*/ 	.word	0x00030828
        /*03a8*/ 	.short	0x010a
        /*03aa*/ 	.byte	0x3f
	.zero		1


	//   ....[35]....
        /*03ac*/ 	.word	0x0000b120
        /*03b0*/ 	.word	0x00000010
        /*03b4*/ 	.word	0x00030848
        /*03b8*/ 	.short	0x010a
        /*03ba*/ 	.byte	0x3f
	.zero		1


	//   ....[36]....
        /*03bc*/ 	.word	0x0000b180
        /*03c0*/ 	.word	0x00000010
        /*03c4*/ 	.word	0x00030820
        /*03c8*/ 	.short	0x010a
        /*03ca*/ 	.byte	0x3f
	.zero		1


	//   ....[37]....
        /*03cc*/ 	.word	0x0000b1d0
        /*03d0*/ 	.word	0x00000010
        /*03d4*/ 	.word	0x00030840
        /*03d8*/ 	.short	0x010a
        /*03da*/ 	.byte	0x3f
	.zero		1


	//   ....[38]....
        /*03dc*/ 	.word	0x0000b220
        /*03e0*/ 	.word	0x00000010
        /*03e4*/ 	.word	0x00030828
        /*03e8*/ 	.short	0x010a
        /*03ea*/ 	.byte	0x3f
	.zero		1


	//   ....[39]....
        /*03ec*/ 	.word	0x0000b270
        /*03f0*/ 	.word	0x00000003
        /*03f4*/ 	.word	0x00030840
        /*03f8*/ 	.short	0x010a
        /*03fa*/ 	.byte	0x3f
	.zero		1


	//   ....[40]....
        /*03fc*/ 	.word	0x0000b340
        /*0400*/ 	.word	0x00000006
        /*0404*/ 	.word	0x00000000
        /*0408*/ 	.short	0x010a
        /*040a*/ 	.byte	0x3f
	.zero		1


	//   ....[41]....
        /*040c*/ 	.word	0x0000b390
        /*0410*/ 	.word	0x00000003
        /*0414*/ 	.word	0x00000000
        /*0418*/ 	.short	0x010a
        /*041a*/ 	.byte	0x3f
	.zero		1


	//   ....[42]....
        /*041c*/ 	.word	0x0000b3e0
        /*0420*/ 	.word	0x00000000
        /*0424*/ 	.word	0x00000000
        /*0428*/ 	.short	0x010a
        /*042a*/ 	.byte	0x3f
	.zero		1


	//----- nvinfo : EIATTR_NUM_MBARRIERS
	.align		4
.L_446:
        /*042c*/ 	.byte	0x03, 0x38
        /*042e*/ 	.short	0x0009


	//----- nvinfo : EIATTR_EXIT_INSTR_OFFSETS
	.align		4
        /*0430*/ 	.byte	0x04, 0x1c
        /*0432*/ 	.short	(.L_448 - .L_447)


	//   ....[0]....
.L_447:
        /*0434*/ 	.word	0x0000ad40


	//----- nvinfo : EIATTR_MAX_THREADS
	.align		4
.L_448:
        /*0438*/ 	.byte	0x04, 0x05
        /*043a*/ 	.short	(.L_450 - .L_449)
.L_449:
        /*043c*/ 	.word	0x00000180
        /*0440*/ 	.word	0x00000001
        /*0444*/ 	.word	0x00000001


	//----- nvinfo : EIATTR_CRS_STACK_SIZE
	.align		4
.L_450:
        /*0448*/ 	.byte	0x04, 0x1e
        /*044a*/ 	.short	(.L_452 - .L_451)
.L_451:
        /*044c*/ 	.word	0x00000000


	//----- nvinfo : EIATTR_CBANK_PARAM_SIZE
	.align		4
.L_452:
        /*0450*/ 	.byte	0x03, 0x19
        /*0452*/ 	.short	0x0970


	//----- nvinfo : EIATTR_PARAM_CBANK
	.align		4
        /*0454*/ 	.byte	0x04, 0x0a
        /*0456*/ 	.short	(.L_454 - .L_453)
	.align		4
.L_453:
        /*0458*/ 	.word	index@(.nv.constant0._ZN7cutlass13device_kernelIN5flash11enable_sm90INS1_16FlashAttnBwdSm90INS1_25CollectiveMainloopBwdSm90ILi2ELi2ELi2EN4cute5tupleIJNS5_1CILi1EEES8_S8_EEENS6_IJNS7_ILi64EEENS7_ILi128EEESB_EEENS_10bfloat16_tEfNS_4arch4Sm90ELb0ELb1ELb1ELb0ELb1ELb1ELb0ELb0ELi2ELi1ELi2ELi1ELb0EEENS1_21CollectiveEpilogueBwdISC_SD_SF_Li256ELb0ELb0ELi1EEENS1_19SingleTileSchedulerILb0ELb0ELb0ELi128EEEEEEEEEvNT_6ParamsE)
        /*045c*/ 	.short	0x0210
        /*045e*/ 	.short	0x0970


	//----- nvinfo : EIATTR_SW_WAR
	.align		4
.L_454:
        /*0460*/ 	.byte	0x04, 0x36
        /*0462*/ 	.short	(.L_456 - .L_455)
.L_455:
        /*0464*/ 	.word	0x00000008
.L_456:


//--------------------- .nv.info._ZN7cutlass13device_kernelIN5flash11enable_sm90INS1_16FlashAttnBwdSm90INS1_25CollectiveMainloopBwdSm90ILi2ELi2ELi2EN4cute5tupleIJNS5_1CILi1EEES8_S8_EEENS6_IJNS7_ILi64EEENS7_ILi128EEESB_EEENS_10bfloat16_tEfNS_4arch4Sm90ELb0ELb1ELb1ELb0ELb0ELb1ELb0ELb0ELi2ELi1ELi2ELi1ELb0EEENS1_24CollectiveEpilogueBwdGQAISC_fSF_Li256ELb0ELb0EEENS1_19SingleTileSchedulerILb0ELb0ELb0ELi128EEEEEEEEEvNT_6ParamsE --------------------------
	.section	.nv.info._ZN7cutlass13device_kernelIN5flash11enable_sm90INS1_16FlashAttnBwdSm90INS1_25CollectiveMainloopBwdSm90ILi2ELi2ELi2EN4cute5tupleIJNS5_1CILi1EEES8_S8_EEENS6_IJNS7_ILi64EEENS7_ILi128EEESB_EEENS_10bfloat16_tEfNS_4arch4Sm90ELb0ELb1ELb1ELb0ELb0ELb1ELb0ELb0ELi2ELi1ELi2ELi1ELb0EEENS1_24CollectiveEpilogueBwdGQAISC_fSF_Li256ELb0ELb0EEENS1_19SingleTileSchedulerILb0ELb0ELb0ELi128EEEEEEEEEvNT_6ParamsE,"",@"SHT_CUDA_INFO"
	.sectionflags	@""
	.align	4


	//----- nvinfo : EIATTR_CUDA_API_VERSION
	.align		4
        /*0000*/ 	.byte	0x04, 0x37
        /*0002*/ 	.short	(.L_458 - .L_457)
.L_457:
        /*0004*/ 	.word	0x00000082


	//----- nvinfo : EIATTR_KPARAM_INFO
	.align		4
.L_458:
        /*0008*/ 	.byte	0x04, 0x17
        /*000a*/ 	.short	(.L_460 - .L_459)
.L_459:
        /*000c*/ 	.word	0x00000000
        /*0010*/ 	.short	0x0000
        /*0012*/ 	.short	0x0070
        /*0014*/ 	.byte	0x00, 0xf0, 0x01, 0x1a


	//----- nvinfo : EIATTR_SPARSE_MMA_MASK
	.align		4
.L_460:
        /*0018*/ 	.byte	0x03, 0x50
        /*001a*/ 	.short	0x0000


	//----- nvinfo : EIATTR_MAXREG_COUNT
	.align		4
        /*001c*/ 	.byte	0x03, 0x1b
        /*001e*/ 	.short	0x00a8


	//----- nvinfo : EIATTR_NUM_BARRIERS
	.align		4
        /*0020*/ 	.byte	0x02, 0x4c
        /*0022*/ 	.byte	0x10
	.zero		1


	//----- nvinfo : EIATTR_EXTERNS
	.align		4
        /*0024*/ 	.byte	0x04, 0x0f
        /*0026*/ 	.short	(.L_462 - .L_461)


	//   ....[0]....
	.align		4
.L_461:
        /*0028*/ 	.word	index@(__assertfail)


	//----- nvinfo : EIATTR_ANNOTATIONS
	.align		4
.L_462:
        /*002c*/ 	.byte	0x04, 0x55
        /*002e*/ 	.short	(.L_464 - .L_463)


	//   ....[0]....
.L_463:
        /*0030*/ 	.word	0x00000001
        /*0034*/ 	.byte	0x00, 0x15, 0x00, 0x00, 0x01, 0x00, 0x00, 0x00, 0xc0, 0x23, 0x00, 0x00, 0x01, 0x00, 0x00, 0x00
        /*0044*/ 	.byte	0x90, 0x36, 0x00, 0x00, 0x01, 0x00, 0x00, 0x00, 0x20, 0x37, 0x00, 0x00, 0x01, 0x00, 0x00, 0x00
        /*0054*/ 	.byte	0x10, 0x6b, 0x00, 0x00, 0x01, 0x00, 0x00, 0x00, 0x00, 0x6d, 0x00, 0x00, 0x01, 0x00, 0x00, 0x00
        /*0064*/ 	.byte	0xf0, 0x77, 0x00, 0x00, 0x01, 0x00, 0x00, 0x00, 0x10, 0x78, 0x00, 0x00, 0x01, 0x00, 0x00, 0x00
        /*0074*/ 	.byte	0xb0, 0x7c, 0x00, 0x00


	//----- nvinfo : EIATTR_MERCURY_ISA_VERSION
	.align		4
.L_464:
        /*0078*/ 	.byte	0x03, 0x5f
        /*007a*/ 	.short	0x0101


	//----- nvinfo : EIATTR_INT_WARP_WIDE_INSTR_OFFSETS
	.align		4
        /*007c*/ 	.byte	0x04, 0x31
        /*007e*/ 	.short	(.L_466 - .L_465)


	//   ....[0]....
.L_465:
        /*0080*/ 	.word	0x00000190


	//   ....[1]....
        /*0084*/ 	.word	0x000001c0


	//----- nvinfo : EIATTR_COOP_GROUP_MASK_REGIDS
	.align		4
.L_466:
        /*0088*/ 	.byte	0x04, 0x29
        /*008a*/ 	.short	(.L_468 - .L_467)


	//   ....[0]....
.L_467:
        /*008c*/ 	.word	0xffffffff


	//   ....[1]....
        /*0090*/ 	.word	0xffffffff


	//   ....[2]....
        /*0094*/ 	.word	0xffffffff


	//   ....[3]....
        /*0098*/ 	.word	0xffffffff


	//   ....[4]....
        /*009c*/ 	.word	0xffffffff


	//   ....[5]....
        /*00a0*/ 	.word	0xffffffff


	//   ....[6]....
        /*00a4*/ 	.word	0xffffffff


	//   ....[7]....
        /*00a8*/ 	.word	0x0500000f


	//----- nvinfo : EIATTR_COOP_GROUP_INSTR_OFFSETS
	.align		4
.L_468:
        /*00ac*/ 	.byte	0x04, 0x28
        /*00ae*/ 	.short	(.L_470 - .L_469)


	//   ....[0]....
.L_469:
        /*00b0*/ 	.word	0x00000070


	//   ....[1]....
        /*00b4*/ 	.word	0x000001a0


	//   ....[2]....
        /*00b8*/ 	.word	0x000001f0


	//   ....[3]....
        /*00bc*/ 	.word	0x000003e0


	//   ....[4]....
        /*00c0*/ 	.word	0x00000600


	//   ....[5]....
        /*00c4*/ 	.word	0x00001180


	//   ....[6]....
        /*00c8*/ 	.word	0x00005500


	//   ....[7]....
        /*00cc*/ 	.word	0x00008370


	//----- nvinfo : EIATTR_REG_RECONFIG
	.align		4
.L_470:
        /*00d0*/ 	.byte	0x01, 0x54
	.zero		2


	//----- nvinfo : EIATTR_SYSCALL_OFFSETS
	.align		4
        /*00d4*/ 	.byte	0x04, 0x46
        /*00d6*/ 	.short	(.L_472 - .L_471)


	//   ....[0]....
.L_471:
        /*00d8*/ 	.word	0x00000dc0


	//   ....[1]....
        /*00dc*/ 	.word	0x00000eb0


	//   ....[2]....
        /*00e0*/ 	.word	0x00001010


	//   ....[3]....
        /*00e4*/ 	.word	0x00001100


	//----- nvinfo : EIATTR_MBARRIER_INSTR_OFFSETS
	.align		4
.L_472:
        /*00e8*/ 	.byte	0x04, 0x39
        /*00ea*/ 	.short	(.L_474 - .L_473)


	//   ....[0]....
.L_473:
        /*00ec*/ 	.word	0x00000290
        /*00f0*/ 	.word	0x000000ff
        /*00f4*/ 	.word	0x00030800
        /*00f8*/ 	.short	0x0100
        /*00fa*/ 	.byte	0x06
	.zero		1


	//   ....[1]....
        /*00fc*/ 	.word	0x00000390
        /*0100*/ 	.word	0x000000ff
        /*0104*/ 	.word	0x00030810
        /*0108*/ 	.short	0x0100
        /*010a*/ 	.byte	0x08
	.zero		1


	//   ....[2]....
        /*010c*/ 	.word	0x000003a0
        /*0110*/ 	.word	0x000000ff
        /*0114*/ 	.word	0x00030820
        /*0118*/ 	.short	0x0100
        /*011a*/ 	.byte	0x08
	.zero		1


	//   ....[3]....
        /*011c*/ 	.word	0x000003b0
        /*0120*/ 	.word	0x000000ff
        /*0124*/ 	.word	0x00030818
        /*0128*/ 	.short	0x0100
        /*012a*/ 	.byte	0x08
	.zero		1


	//   ....[4]....
        /*012c*/ 	.word	0x000003c0
        /*0130*/ 	.word	0x000000ff
        /*0134*/ 	.word	0x00030828
        /*0138*/ 	.short	0x0100
        /*013a*/ 	.byte	0x08
	.zero		1


	//   ....[5]....
        /*013c*/ 	.word	0x000004f0
        /*0140*/ 	.word	0x000000ff
        /*0144*/ 	.word	0x00030830
        /*0148*/ 	.short	0x0100
        /*014a*/ 	.byte	0x08
	.zero		1


	//   ....[6]....
        /*014c*/ 	.word	0x00000500
        /*0150*/ 	.word	0x000000ff
        /*0154*/ 	.word	0x00030840
        /*0158*/ 	.short	0x0100
        /*015a*/ 	.byte	0x08
	.zero		1


	//   ....[7]....
        /*015c*/ 	.word	0x00000510
        /*0160*/ 	.word	0x000000ff
        /*0164*/ 	.word	0x00030838
        /*0168*/ 	.short	0x0100
        /*016a*/ 	.byte	0x08
	.zero		1


	//   ....[8]....
        /*016c*/ 	.word	0x00000520
        /*0170*/ 	.word	0x000000ff
        /*0174*/ 	.word	0x00030848
        /*0178*/ 	.short	0x0100
        /*017a*/ 	.byte	0x08
	.zero		1


	//   ....[9]....
        /*017c*/ 	.word	0x000011b0
        /*0180*/ 	.word	0x00000010
        /*0184*/ 	.word	0x00030800
        /*0188*/ 	.short	0x010a
        /*018a*/ 	.byte	0x3f
	.zero		1


	//   ....[10]....
        /*018c*/ 	.word	0x000012e0
        /*0190*/ 	.word	0x00000010
        /*0194*/ 	.word	0x00030800
        /*0198*/ 	.short	0x010a
        /*019a*/ 	.byte	0x3f
	.zero		1


	//   ....[11]....
        /*019c*/ 	.word	0x000019c0
        /*01a0*/ 	.word	0x00000000
        /*01a4*/ 	.word	0x00030810
        /*01a8*/ 	.short	0x010a
        /*01aa*/ 	.byte	0x3f
	.zero		1


	//   ....[12]....
        /*01ac*/ 	.word	0x00001a00
        /*01b0*/ 	.word	0x00000000
        /*01b4*/ 	.word	0x00030810
        /*01b8*/ 	.short	0x010a
        /*01ba*/ 	.byte	0x3f
	.zero		1


	//   ....[13]....
        /*01bc*/ 	.word	0x00001f60
        /*01c0*/ 	.word	0x00000000
        /*01c4*/ 	.word	0x00030830
        /*01c8*/ 	.short	0x010a
        /*01ca*/ 	.byte	0x3f
	.zero		1


	//   ....[14]....
        /*01cc*/ 	.word	0x000022b0
        /*01d0*/ 	.word	0x00000000
        /*01d4*/ 	.word	0x00030830
        /*01d8*/ 	.short	0x010a
        /*01da*/ 	.byte	0x3f
	.zero		1


	//   ....[15]....
        /*01dc*/ 	.word	0x000044e0
        /*01e0*/ 	.word	0x00000006
        /*01e4*/ 	.word	0x00000000
        /*01e8*/ 	.short	0x0101
        /*01ea*/ 	.byte	0x3f
	.zero		1


	//   ....[16]....
        /*01ec*/ 	.word	0x00004800
        /*01f0*/ 	.word	0x00000000
        /*01f4*/ 	.word	0x00000000
        /*01f8*/ 	.short	0x0101
        /*01fa*/ 	.byte	0x3f
	.zero		1


	//   ....[17]....
        /*01fc*/ 	.word	0x00006650
        /*0200*/ 	.word	0x00000010
        /*0204*/ 	.word	0x00030820
        /*0208*/ 	.short	0x010a
        /*020a*/ 	.byte	0x3f
	.zero		1


	//   ....[18]....
        /*020c*/ 	.word	0x00006d90
        /*0210*/ 	.word	0x00000010
        /*0214*/ 	.word	0x00030840
        /*0218*/ 	.short	0x010a
        /*021a*/ 	.byte	0x3f
	.zero		1


	//   ....[19]....
        /*021c*/ 	.word	0x00007030
        /*0220*/ 	.word	0x00000010
        /*0224*/ 	.word	0x00030828
        /*0228*/ 	.short	0x010a
        /*022a*/ 	.byte	0x3f
	.zero		1


	//   ....[20]....
        /*022c*/ 	.word	0x000072d0
        /*0230*/ 	.word	0x00000010
        /*0234*/ 	.word	0x00030848
        /*0238*/ 	.short	0x010a
        /*023a*/ 	.byte	0x3f
	.zero		1


	//   ....[21]....
        /*023c*/ 	.word	0x00007520
        /*0240*/ 	.word	0x00000010
        /*0244*/ 	.word	0x00030820
        /*0248*/ 	.short	0x010a
        /*024a*/ 	.byte	0x3f
	.zero		1


	//   ....[22]....
        /*024c*/ 	.word	0x00007840
        /*0250*/ 	.word	0x00000010
        /*0254*/ 	.word	0x00030840
        /*0258*/ 	.short	0x010a
        /*025a*/ 	.byte	0x3f
	.zero		1


	//   ....[23]....
        /*025c*/ 	.word	0x00007ab0
        /*0260*/ 	.word	0x00000010
        /*0264*/ 	.word	0x00030828
        /*0268*/ 	.short	0x010a
        /*026a*/ 	.byte	0x3f
	.zero		1


	//   ....[24]....
        /*026c*/ 	.word	0x00007da0
        /*0270*/ 	.word	0x00000003
        /*0274*/ 	.word	0x00030840
        /*0278*/ 	.short	0x010a
        /*027a*/ 	.byte	0x3f
	.zero		1


	//   ....[25]....
        /*027c*/ 	.word	0x000081e0
        /*0280*/ 	.word	0x00000006
        /*0284*/ 	.word	0x00000000
        /*0288*/ 	.short	0x010a
        /*028a*/ 	.byte	0x3f
	.zero		1


	//   ....[26]....
        /*028c*/ 	.word	0x00008240
        /*0290*/ 	.word	0x00000003
        /*0294*/ 	.word	0x00000000
        /*0298*/ 	.short	0x010a
        /*029a*/ 	.byte	0x3f
	.zero		1


	//   ....[27]....
        /*029c*/ 	.word	0x000082a0
        /*02a0*/ 	.word	0x00000000
        /*02a4*/ 	.word	0x00000000
        /*02a8*/ 	.short	0x010a
        /*02aa*/ 	.byte	0x3f
	.zero		1


	//   ....[28]....
        /*02ac*/ 	.word	0x000082d0
        /*02b0*/ 	.word	0x00000003
        /*02b4*/ 	.word	0x00000000
        /*02b8*/ 	.short	0x010a
        /*02ba*/ 	.byte	0x3f
	.zero		1


	//   ....[29]....
        /*02bc*/ 	.word	0x000083d0
        /*02c0*/ 	.word	0x0000000c
        /*02c4*/ 	.word	0x00030800
        /*02c8*/ 	.short	0x010a
        /*02ca*/ 	.byte	0x3f
	.zero		1


	//   ....[30]....
        /*02cc*/ 	.word	0x00008420
        /*02d0*/ 	.word	0x00000000
        /*02d4*/ 	.word	0x00030810
        /*02d8*/ 	.short	0x010a
        /*02da*/ 	.byte	0x3f
	.zero		1


	//   ....[31]....
        /*02dc*/ 	.word	0x00008470
        /*02e0*/ 	.word	0x00000000
        /*02e4*/ 	.word	0x00030830
        /*02e8*/ 	.short	0x010a
        /*02ea*/ 	.byte	0x3f
	.zero		1


	//   ....[32]....
        /*02ec*/ 	.word	0x000084c0
        /*02f0*/ 	.word	0x00000010
        /*02f4*/ 	.word	0x00030820
        /*02f8*/ 	.short	0x010a
        /*02fa*/ 	.byte	0x3f
	.zero		1


	//   ....[33]....
        /*02fc*/ 	.word	0x00008510
        /*0300*/ 	.word	0x00000010
        /*0304*/ 	.word	0x00030840
        /*0308*/ 	.short	0x010a
        /*030a*/ 	.byte	0x3f
	.zero		1


	//   ....[34]....
        /*030c*/ 	.word	0x00008560
        /*0310*/ 	.word	0x00000010
        /*0314*/ 	.word	0x00030828
        /*0318*/ 	.short	0x010a
        /*031a*/ 	.byte	0x3f
	.zero		1


	//   ....[35]....
        /*031c*/ 	.word	0x000085b0
        /*0320*/ 	.word	0x00000010
        /*0324*/ 	.word	0x00030848
        /*0328*/ 	.short	0x010a
        /*032a*/ 	.byte	0x3f
	.zero		1


	//   ....[36]....
        /*032c*/ 	.word	0x00008610
        /*0330*/ 	.word	0x00000010
        /*0334*/ 	.word	0x00030820
        /*0338*/ 	.short	0x010a
        /*033a*/ 	.byte	0x3f
	.zero		1


	//   ....[37]....
        /*033c*/ 	.word	0x00008660
        /*0340*/ 	.word	0x00000010
        /*0344*/ 	.word	0x00030840
        /*0348*/ 	.short	0x010a
        /*034a*/ 	.byte	0x3f
	.zero		1


	//   ....[38]....
        /*034c*/ 	.word	0x000086b0
        /*0350*/ 	.word	0x00000010
        /*0354*/ 	.word	0x00030828
        /*0358*/ 	.short	0x010a
        /*035a*/ 	.byte	0x3f
	.zero		1


	//   ....[39]....
        /*035c*/ 	.word	0x00008700
        /*0360*/ 	.word	0x00000003
        /*0364*/ 	.word	0x00030840
        /*0368*/ 	.short	0x010a
        /*036a*/ 	.byte	0x3f
	.zero		1


	//   ....[40]....
        /*036c*/ 	.word	0x000087d0
        /*0370*/ 	.word	0x00000006
        /*0374*/ 	.word	0x00000000
        /*0378*/ 	.short	0x010a
        /*037a*/ 	.byte	0x3f
	.zero		1


	//   ....[41]....
        /*037c*/ 	.word	0x00008820
        /*0380*/ 	.word	0x00000003
        /*0384*/ 	.word	0x00000000
        /*0388*/ 	.short	0x010a
        /*038a*/ 	.byte	0x3f
	.zero		1


	//   ....[42]....
        /*038c*/ 	.word	0x00008870
        /*0390*/ 	.word	0x00000000
        /*0394*/ 	.word	0x00000000
        /*0398*/ 	.short	0x010a
        /*039a*/ 	.byte	0x3f
	.zero		1


	//----- nvinfo : EIATTR_NUM_MBARRIERS
	.align		4
.L_474:
        /*039c*/ 	.byte	0x03, 0x38
        /*039e*/ 	.short	0x0009


	//----- nvinfo : EIATTR_EXIT_INSTR_OFFSETS
	.align		4
        /*03a0*/ 	.byte	0x04, 0x1c
        /*03a2*/ 	.short	(.L_476 - .L_475)


	//   ....[0]....
.L_475:
        /*03a4*/ 	.word	0x00008320


	//----- nvinfo : EIATTR_MAX_THREADS
	.align		4
.L_476:
        /*03a8*/ 	.byte	0x04, 0x05
        /*03aa*/ 	.short	(.L_478 - .L_477)
.L_477:
        /*03ac*/ 	.word	0x00000180
        /*03b0*/ 	.word	0x00000001
        /*03b4*/ 	.word	0x00000001


	//----- nvinfo : EIATTR_CRS_STACK_SIZE
	.align		4
.L_478:
        /*03b8*/ 	.byte	0x04, 0x1e
        /*03ba*/ 	.short	(.L_480 - .L_479)
.L_479:
        /*03bc*/ 	.word	0x00000000


	//----- nvinfo : EIATTR_CBANK_PARAM_SIZE
	.align		4
.L_480:
        /*03c0*/ 	.byte	0x03, 0x19
        /*03c2*/ 	.short	0x06f0


	//----- nvinfo : EIATTR_PARAM_CBANK
	.align		4
        /*03c4*/ 	.byte	0x04, 0x0a
        /*03c6*/ 	.short	(.L_482 - .L_481)
	.align		4
.L_481:
        /*03c8*/ 	.word	index@(.nv.constant0._ZN7cutlass13device_kernelIN5flash11enable_sm90INS1_16FlashAttnBwdSm90INS1_25CollectiveMainloopBwdSm90ILi2ELi2ELi2EN4cute5tupleIJNS5_1CILi1EEES8_S8_EEENS6_IJNS7_ILi64EEENS7_ILi128EEESB_EEENS_10bfloat16_tEfNS_4arch4Sm90ELb0ELb1ELb1ELb0ELb0ELb1ELb0ELb0ELi2ELi1ELi2ELi1ELb0EEENS1_24CollectiveEpilogueBwdGQAISC_fSF_Li256ELb0ELb0EEENS1_19SingleTileSchedulerILb0ELb0ELb0ELi128EEEEEEEEEvNT_6ParamsE)
        /*03cc*/ 	.short	0x0210
        /*03ce*/ 	.short	0x06f0


	//----- nvinfo : EIATTR_SW_WAR
	.align		4
.L_482:
        /*03d0*/ 	.byte	0x04, 0x36
        /*03d2*/ 	.short	(.L_484 - .L_483)
.L_483:
        /*03d4*/ 	.word	0x00000008
.L_484:


//--------------------- .nv.info._ZN7cutlass13device_kernelIN5flash11enable_sm90INS1_16FlashAttnBwdSm90INS1_25CollectiveMainloopBwdSm90ILi2ELi2ELi2EN4cute5tupleIJNS5_1CILi1EEES8_S8_EEENS6_IJNS7_ILi64EEENS7_ILi128EEESB_EEENS_10bfloat16_tEfNS_4arch4Sm90ELb0ELb1ELb1ELb0ELb1ELb1ELb0ELb0ELi2ELi1ELi2ELi1ELb0EEENS1_24CollectiveEpilogueBwdGQAISC_fSF_Li256ELb0ELb1EEENS1_19SingleTileSchedulerILb0ELb0ELb0ELi128EEEEEEEEEvNT_6ParamsE --------------------------
	.section	.nv.info._ZN7cutlass13device_kernelIN5flash11enable_sm90INS1_16FlashAttnBwdSm90INS1_25CollectiveMainloopBwdSm90ILi2ELi2ELi2EN4cute5tupleIJNS5_1CILi1EEES8_S8_EEENS6_IJNS7_ILi64EEENS7_ILi128EEESB_EEENS_10bfloat16_tEfNS_4arch4Sm90ELb0ELb1ELb1ELb0ELb1ELb1ELb0ELb0ELi2ELi1ELi2ELi1ELb0EEENS1_24CollectiveEpilogueBwdGQAISC_fSF_Li256ELb0ELb1EEENS1_19SingleTileSchedulerILb0ELb0ELb0ELi128EEEEEEEEEvNT_6ParamsE,"",@"SHT_CUDA_INFO"
	.sectionflags	@""
	.align	4


	//----- nvinfo : EIATTR_CUDA_API_VERSION
	.align		4
        /*0000*/ 	.byte	0x04, 0x37
        /*0002*/ 	.short	(.L_486 - .L_485)
.L_485:
        /*0004*/ 	.word	0x00000082


	//----- nvinfo : EIATTR_KPARAM_INFO
	.align		4
.L_486:
        /*0008*/ 	.byte	0x04, 0x17
        /*000a*/ 	.short	(.L_488 - .L_487)
.L_487:
        /*000c*/ 	.word	0x00000000
        /*0010*/ 	.short	0x0000
        /*0012*/ 	.short	0x0070
        /*0014*/ 	.byte	0x00, 0xf0, 0x01, 0x1a


	//----- nvinfo : EIATTR_SPARSE_MMA_MASK
	.align		4
.L_488:
        /*0018*/ 	.byte	0x03, 0x50
        /*001a*/ 	.short	0x0000


	//----- nvinfo : EIATTR_MAXREG_COUNT
	.align		4
        /*001c*/ 	.byte	0x03, 0x1b
        /*001e*/ 	.short	0x00a8


	//----- nvinfo : EIATTR_NUM_BARRIERS
	.align		4
        /*0020*/ 	.byte	0x02, 0x4c
        /*0022*/ 	.byte	0x10
	.zero		1


	//----- nvinfo : EIATTR_EXTERNS
	.align		4
        /*0024*/ 	.byte	0x04, 0x0f
        /*0026*/ 	.short	(.L_490 - .L_489)


	//   ....[0]....
	.align		4
.L_489:
        /*0028*/ 	.word	index@(__assertfail)


	//----- nvinfo : EIATTR_ANNOTATIONS
	.align		4
.L_490:
        /*002c*/ 	.byte	0x04, 0x55
        /*002e*/ 	.short	(.L_492 - .L_491)


	//   ....[0]....
.L_491:
        /*0030*/ 	.word	0x00000001
        /*0034*/ 	.byte	0x10, 0x15, 0x00, 0x00, 0x01, 0x00, 0x00, 0x00, 0xd0, 0x23, 0x00, 0x00, 0x01, 0x00, 0x00, 0x00
        /*0044*/ 	.byte	0xa0, 0x36, 0x00, 0x00, 0x01, 0x00, 0x00, 0x00, 0x30, 0x37, 0x00, 0x00, 0x01, 0x00, 0x00, 0x00
        /*0054*/ 	.byte	0x00, 0x7f, 0x00, 0x00, 0x01, 0x00, 0x00, 0x00, 0xf0, 0x80, 0x00, 0x00, 0x01, 0x00, 0x00, 0x00
        /*0064*/ 	.byte	0xe0, 0x8b, 0x00, 0x00, 0x01, 0x00, 0x00, 0x00, 0x00, 0x8c, 0x00, 0x00, 0x01, 0x00, 0x00, 0x00
        /*0074*/ 	.byte	0xa0, 0x90, 0x00, 0x00


	//----- nvinfo : EIATTR_MERCURY_ISA_VERSION
	.align		4
.L_492:
        /*0078*/ 	.byte	0x03, 0x5f
        /*007a*/ 	.short	0x0101


	//----- nvinfo : EIATTR_INT_WARP_WIDE_INSTR_OFFSETS
	.align		4
        /*007c*/ 	.byte	0x04, 0x31
        /*007e*/ 	.short	(.L_494 - .L_493)


	//   ....[0]....
.L_493:
        /*0080*/ 	.word	0x00000190


	//   ....[1]....
        /*0084*/ 	.word	0x000001c0


	//   ....[2]....
        /*0088*/ 	.word	0x00006350


	//   ....[3]....
        /*008c*/ 	.word	0x00006950


	//   ....[4]....
        /*0090*/ 	.word	0x00006e00


	//   ....[5]....
        /*0094*/ 	.word	0x000070d0


	//   ....[6]....
        /*0098*/ 	.word	0x00007330


	//   ....[7]....
        /*009c*/ 	.word	0x000074c0


	//----- nvinfo : EIATTR_COOP_GROUP_MASK_REGIDS
	.align		4
.L_494:
        /*00a0*/ 	.byte	0x04, 0x29
        /*00a2*/ 	.short	(.L_496 - .L_495)


	//   ....[0]....
.L_495:
        /*00a4*/ 	.word	0xffffffff


	//   ....[1]....
        /*00a8*/ 	.word	0xffffffff


	//   ....[2]....
        /*00ac*/ 	.word	0xffffffff


	//   ....[3]....
        /*00b0*/ 	.word	0xffffffff


	//   ....[4]....
        /*00b4*/ 	.word	0xffffffff


	//   ....[5]....
        /*00b8*/ 	.word	0xffffffff


	//   ....[6]....
        /*00bc*/ 	.word	0xffffffff


	//   ....[7]....
        /*00c0*/ 	.word	0xffffffff


	//   ....[8]....
        /*00c4*/ 	.word	0xffffffff


	//   ....[9]....
        /*00c8*/ 	.word	0xffffffff


	//   ....[10]....
        /*00cc*/ 	.word	0xffffffff


	//   ....[11]....
        /*00d0*/ 	.word	0xffffffff


	//   ....[12]....
        /*00d4*/ 	.word	0xffffffff


	//   ....[13]....
        /*00d8*/ 	.word	0xffffffff


	//   ....[14]....
        /*00dc*/ 	.word	0xffffffff


	//   ....[15]....
        /*00e0*/ 	.word	0xffffffff


	//   ....[16]....
        /*00e4*/ 	.word	0xffffffff


	//   ....[17]....
        /*00e8*/ 	.word	0xffffffff


	//   ....[18]....
        /*00ec*/ 	.word	0xffffffff


	//   ....[19]....
        /*00f0*/ 	.word	0xffffffff


	//   ....[20]....
        /*00f4*/ 	.word	0x0500000f


	//   ....[21]....
        /*00f8*/ 	.word	0x0500000f


	//   ....[22]....
        /*00fc*/ 	.word	0x0500000f


	//   ....[23]....
        /*0100*/ 	.word	0x0500000f


	//   ....[24]....
        /*0104*/ 	.word	0x0500000f


	//   ....[25]....
        /*0108*/ 	.word	0x0500000f


	//----- nvinfo : EIATTR_COOP_GROUP_INSTR_OFFSETS
	.align		4
.L_496:
        /*010c*/ 	.byte	0x04, 0x28
        /*010e*/ 	.short	(.L_498 - .L_497)


	//   ....[0]....
.L_497:
        /*0110*/ 	.word	0x00000070


	//   ....[1]....
        /*0114*/ 	.word	0x000001a0


	//   ....[2]....
        /*0118*/ 	.word	0x000001f0


	//   ....[3]....
        /*011c*/ 	.word	0x000003e0


	//   ....[4]....
        /*0120*/ 	.word	0x00000610


	//   ....[5]....
        /*0124*/ 	.word	0x00001190


	//   ....[6]....
        /*0128*/ 	.word	0x000052d0


	//   ....[7]....
        /*012c*/ 	.word	0x00005450


	//   ....[8]....
        /*0130*/ 	.word	0x00005740


	//   ....[9]....
        /*0134*/ 	.word	0x000058d0


	//   ....[10]....
        /*0138*/ 	.word	0x000059f0


	//   ....[11]....
        /*013c*/ 	.word	0x00005f50


	//   ....[12]....
        /*0140*/ 	.word	0x00006280


	//   ....[13]....
        /*0144*/ 	.word	0x000065d0


	//   ....[14]....
        /*0148*/ 	.word	0x00006880


	//   ....[15]....
        /*014c*/ 	.word	0x00006ac0


	//   ....[16]....
        /*0150*/ 	.word	0x00006d30


	//   ....[17]....
        /*0154*/ 	.word	0x00007010


	//   ....[18]....
        /*0158*/ 	.word	0x00007230


	//   ....[19]....
        /*015c*/ 	.word	0x000073c0


	//   ....[20]....
        /*0160*/ 	.word	0x00009760


	//   ....[21]....
        /*0164*/ 	.word	0x000098e0


	//   ....[22]....
        /*0168*/ 	.word	0x00009950


	//   ....[23]....
        /*016c*/ 	.word	0x000099c0


	//   ....[24]....
        /*0170*/ 	.word	0x00009a30


	//   ....[25]....
        /*0174*/ 	.word	0x00009aa0


	//----- nvinfo : EIATTR_REG_RECONFIG
	.align		4
.L_498:
        /*0178*/ 	.byte	0x01, 0x54
	.zero		2


	//----- nvinfo : EIATTR_SYSCALL_OFFSETS
	.align		4
        /*017c*/ 	.byte	0x04, 0x46
        /*017e*/ 	.short	(.L_500 - .L_499)


	//   ....[0]....
.L_499:
        /*0180*/ 	.word	0x00000dd0


	//   ....[1]....
        /*0184*/ 	.word	0x00000ec0


	//   ....[2]....
        /*0188*/ 	.word	0x00001020


	//   ....[3]....
        /*018c*/ 	.word	0x00001110


	//----- nvinfo : EIATTR_MBARRIER_INSTR_OFFSETS
	.align		4
.L_500:
        /*0190*/ 	.byte	0x04, 0x39
        /*0192*/ 	.short	(.L_502 - .L_501)


	//   ....[0]....
.L_501:
        /*0194*/ 	.word	0x00000290
        /*0198*/ 	.word	0x000000ff
        /*019c*/ 	.word	0x00030800
        /*01a0*/ 	.short	0x0100
        /*01a2*/ 	.byte	0x06
	.zero		1


	//   ....[1]....
        /*01a4*/ 	.word	0x00000390
        /*01a8*/ 	.word	0x000000ff
        /*01ac*/ 	.word	0x00030810
        /*01b0*/ 	.short	0x0100
        /*01b2*/ 	.byte	0x08
	.zero		1


	//   ....[2]....
        /*01b4*/ 	.word	0x000003a0
        /*01b8*/ 	.word	0x000000ff
        /*01bc*/ 	.word	0x00030820
        /*01c0*/ 	.short	0x0100
        /*01c2*/ 	.byte	0x08
	.zero		1


	//   ....[3]....
        /*01c4*/ 	.word	0x000003b0
        /*01c8*/ 	.word	0x000000ff
        /*01cc*/ 	.word	0x00030818
        /*01d0*/ 	.short	0x0100
        /*01d2*/ 	.byte	0x08
	.zero		1


	//   ....[4]....
        /*01d4*/ 	.word	0x000003c0
        /*01d8*/ 	.word	0x000000ff
        /*01dc*/ 	.word	0x00030828
        /*01e0*/ 	.short	0x0100
        /*01e2*/ 	.byte	0x08
	.zero		1


	//   ....[5]....
        /*01e4*/ 	.word	0x000004f0
        /*01e8*/ 	.word	0x000000ff
        /*01ec*/ 	.word	0x00030830
        /*01f0*/ 	.short	0x0100
        /*01f2*/ 	.byte	0x08
	.zero		1


	//   ....[6]....
        /*01f4*/ 	.word	0x00000500
        /*01f8*/ 	.word	0x000000ff
        /*01fc*/ 	.word	0x00030840
        /*0200*/ 	.short	0x0100
        /*0202*/ 	.byte	0x08
	.zero		1


	//   ....[7]....
        /*0204*/ 	.word	0x00000510
        /*0208*/ 	.word	0x000000ff
        /*020c*/ 	.word	0x00030838
        /*0210*/ 	.short	0x0100
        /*0212*/ 	.byte	0x08
	.zero		1


	//   ....[8]....
        /*0214*/ 	.word	0x00000520
        /*0218*/ 	.word	0x000000ff
        /*021c*/ 	.word	0x00030848
        /*0220*/ 	.short	0x0100
        /*0222*/ 	.byte	0x08
	.zero		1


	//   ....[9]....
        /*0224*/ 	.word	0x000011c0
        /*0228*/ 	.word	0x00000010
        /*022c*/ 	.word	0x00030800
        /*0230*/ 	.short	0x010a
        /*0232*/ 	.byte	0x3f
	.zero		1


	//   ....[10]....
        /*0234*/ 	.word	0x000012f0
        /*0238*/ 	.word	0x00000010
        /*023c*/ 	.word	0x00030800
        /*0240*/ 	.short	0x010a
        /*0242*/ 	.byte	0x3f
	.zero		1


	//   ....[11]....
        /*0244*/ 	.word	0x000019d0
        /*0248*/ 	.word	0x00000000
        /*024c*/ 	.word	0x00030810
        /*0250*/ 	.short	0x010a
        /*0252*/ 	.byte	0x3f
	.zero		1


	//   ....[12]....
        /*0254*/ 	.word	0x00001a10
        /*0258*/ 	.word	0x00000000
        /*025c*/ 	.word	0x00030810
        /*0260*/ 	.short	0x010a
        /*0262*/ 	.byte	0x3f
	.zero		1


	//   ....[13]....
        /*0264*/ 	.word	0x00001f70
        /*0268*/ 	.word	0x00000000
        /*026c*/ 	.word	0x00030830
        /*0270*/ 	.short	0x010a
        /*0272*/ 	.byte	0x3f
	.zero		1


	//   ....[14]....
        /*0274*/ 	.word	0x000022c0
        /*0278*/ 	.word	0x00000000
        /*027c*/ 	.word	0x00030830
        /*0280*/ 	.short	0x010a
        /*0282*/ 	.byte	0x3f
	.zero		1


	//   ....[15]....
        /*0284*/ 	.word	0x000044f0
        /*0288*/ 	.word	0x00000006
        /*028c*/ 	.word	0x00000000
        /*0290*/ 	.short	0x0101
        /*0292*/ 	.byte	0x3f
	.zero		1


	//   ....[16]....
        /*0294*/ 	.word	0x00004810
        /*0298*/ 	.word	0x00000000
        /*029c*/ 	.word	0x00000000
        /*02a0*/ 	.short	0x0101
        /*02a2*/ 	.byte	0x3f
	.zero		1


	//   ....[17]....
        /*02a4*/ 	.word	0x00007a40
        /*02a8*/ 	.word	0x00000010
        /*02ac*/ 	.word	0x00030820
        /*02b0*/ 	.short	0x010a
        /*02b2*/ 	.byte	0x3f
	.zero		1


	//   ....[18]....
        /*02b4*/ 	.word	0x00008180
        /*02b8*/ 	.word	0x00000010
        /*02bc*/ 	.word	0x00030840
        /*02c0*/ 	.short	0x010a
        /*02c2*/ 	.byte	0x3f
	.zero		1


	//   ....[19]....
        /*02c4*/ 	.word	0x00008420
        /*02c8*/ 	.word	0x00000010
        /*02cc*/ 	.word	0x00030828
        /*02d0*/ 	.short	0x010a
        /*02d2*/ 	.byte	0x3f
	.zero		1


	//   ....[20]....
        /*02d4*/ 	.word	0x000086c0
        /*02d8*/ 	.word	0x00000010
        /*02dc*/ 	.word	0x00030848
        /*02e0*/ 	.short	0x010a
        /*02e2*/ 	.byte	0x3f
	.zero		1


	//   ....[21]....
        /*02e4*/ 	.word	0x00008910
        /*02e8*/ 	.word	0x00000010
        /*02ec*/ 	.word	0x00030820
        /*02f0*/ 	.short	0x010a
        /*02f2*/ 	.byte	0x3f
	.zero		1


	//   ....[22]....
        /*02f4*/ 	.word	0x00008c30
        /*02f8*/ 	.word	0x00000010
        /*02fc*/ 	.word	0x00030840
        /*0300*/ 	.short	0x010a
        /*0302*/ 	.byte	0x3f
	.zero		1


	//   ....[23]....
        /*0304*/ 	.word	0x00008ea0
        /*0308*/ 	.word	0x00000010
        /*030c*/ 	.word	0x00030828
        /*0310*/ 	.short	0x010a
        /*0312*/ 	.byte	0x3f
	.zero		1


	//   ....[24]....
        /*0314*/ 	.word	0x00009190
        /*0318*/ 	.word	0x00000003
        /*031c*/ 	.word	0x00030840
        /*0320*/ 	.short	0x010a
        /*0322*/ 	.byte	0x3f
	.zero		1


	//   ....[25]....
        /*0324*/ 	.word	0x000095d0
        /*0328*/ 	.word	0x00000006
        /*032c*/ 	.word	0x00000000
        /*0330*/ 	.short	0x010a
        /*0332*/ 	.byte	0x3f
	.zero		1


	//   ....[26]....
        /*0334*/ 	.word	0x00009630
        /*0338*/ 	.word	0x00000003
        /*033c*/ 	.word	0x00000000
        /*0340*/ 	.short	0x010a
        /*0342*/ 	.byte	0x3f
	.zero		1


	//   ....[27]....
        /*0344*/ 	.word	0x00009690
        /*0348*/ 	.word	0x00000000
        /*034c*/ 	.word	0x00000000
        /*0350*/ 	.short	0x010a
        /*0352*/ 	.byte	0x3f
	.zero		1


	//   ....[28]....
        /*0354*/ 	.word	0x000096c0
        /*0358*/ 	.word	0x00000003
        /*035c*/ 	.word	0x00000000
        /*0360*/ 	.short	0x010a
        /*0362*/ 	.byte	0x3f
	.zero		1


	//   ....[29]....
        /*0364*/ 	.word	0x000097c0
        /*0368*/ 	.word	0x0000000c
        /*036c*/ 	.word	0x00030800
        /*0370*/ 	.short	0x010a
        /*0372*/ 	.byte	0x3f
	.zero		1


	//   ....[30]....
        /*0374*/ 	.word	0x00009810
        /*0378*/ 	.word	0x00000000
        /*037c*/ 	.word	0x00030810
        /*0380*/ 	.short	0x010a
        /*0382*/ 	.byte	0x3f
	.zero		1


	//   ....[31]....
        /*0384*/ 	.word	0x00009860
        /*0388*/ 	.word	0x00000000
        /*038c*/ 	.word	0x00030830
        /*0390*/ 	.short	0x010a
        /*0392*/ 	.byte	0x3f
	.zero		1


	//   ....[32]....
        /*0394*/ 	.word	0x00009ae0
        /*0398*/ 	.word	0x00000010
        /*039c*/ 	.word	0x00030820
        /*03a0*/ 	.short	0x010a
        /*03a2*/ 	.byte	0x3f
	.zero		1


	//   ....[33]....
        /*03a4*/ 	.word	0x00009b30
        /*03a8*/ 	.word	0x00000010
        /*03ac*/ 	.word	0x00030840
        /*03b0*/ 	.short	0x010a
        /*03b2*/ 	.byte	0x3f
	.zero		1


	//   ....[34]....
        /*03b4*/ 	.word	0x00009b80
        /*03b8*/ 	.word	0x00000010
        /*03bc*/ 	.word	0x00030828
        /*03c0*/ 	.short	0x010a
        /*03c2*/ 	.byte	0x3f
	.zero		1


	//   ....[35]....
        /*03c4*/ 	.word	0x00009bd0
        /*03c8*/ 	.word	0x00000010
        /*03cc*/ 	.word	0x00030848
        /*03d0*/ 	.short	0x010a
        /*03d2*/ 	.byte	0x3f
	.zero		1


	//   ....[36]....
        /*03d4*/ 	.word	0x00009c30
        /*03d8*/ 	.word	0x00000010
        /*03dc*/ 	.word	0x00030820
        /*03e0*/ 	.short	0x010a
        /*03e2*/ 	.byte	0x3f
	.zero		1


	//   ....[37]....
        /*03e4*/ 	.word	0x00009c80
        /*03e8*/ 	.word	0x00000010
        /*03ec*/ 	.word	0x00030840
        /*03f0*/ 	.short	0x010a
        /*03f2*/ 	.byte	0x3f
	.zero		1


	//   ....[38]....
        /*03f4*/ 	.word	0x00009cd0
        /*03f8*/ 	.word	0x00000010
        /*03fc*/ 	.word	0x00030828
        /*0400*/ 	.short	0x010a
        /*0402*/ 	.byte	0x3f
	.zero		1


	//   ....[39]....
        /*0404*/ 	.word	0x00009d20
        /*0408*/ 	.word	0x00000003
        /*040c*/ 	.word	0x00030840
        /*0410*/ 	.short	0x010a
        /*0412*/ 	.byte	0x3f
	.zero		1


	//   ....[40]....
        /*0414*/ 	.word	0x00009df0
        /*0418*/ 	.word	0x00000006
        /*041c*/ 	.word	0x00000000
        /*0420*/ 	.short	0x010a
        /*0422*/ 	.byte	0x3f
	.zero		1


	//   ....[41]....
        /*0424*/ 	.word	0x00009e40
        /*0428*/ 	.word	0x00000003
        /*042c*/ 	.word	0x00000000
        /*0430*/ 	.short	0x010a
        /*0432*/ 	.byte	0x3f
	.zero		1


	//   ....[42]....
        /*0434*/ 	.word	0x00009e90
        /*0438*/ 	.word	0x00000000
        /*043c*/ 	.word	0x00000000
        /*0440*/ 	.short	0x010a
        /*0442*/ 	.byte	0x3f
	.zero		1


	//----- nvinfo : EIATTR_NUM_MBARRIERS
	.align		4
.L_502:
        /*0444*/ 	.byte	0x03, 0x38
        /*0446*/ 	.short	0x0009


	//----- nvinfo : EIATTR_EXIT_INSTR_OFFSETS
	.align		4
        /*0448*/ 	.byte	0x04, 0x1c
        /*044a*/ 	.short	(.L_504 - .L_503)


	//   ....[0]....
.L_503:
        /*044c*/ 	.word	0x00009710


	//----- nvinfo : EIATTR_MAX_THREADS
	.align		4
.L_504:
        /*0450*/ 	.byte	0x04, 0x05
        /*0452*/ 	.short	(.L_506 - .L_505)
.L_505:
        /*0454*/ 	.word	0x00000180
        /*0458*/ 	.word	0x00000001
        /*045c*/ 	.word	0x00000001


	//----- nvinfo : EIATTR_CRS_STACK_SIZE
	.align		4
.L_506:
        /*0460*/ 	.byte	0x04, 0x1e
        /*0462*/ 	.short	(.L_508 - .L_507)
.L_507:
        /*0464*/ 	.word	0x00000000


	//----- nvinfo : EIATTR_CBANK_PARAM_SIZE
	.align		4
.L_508:
        /*0468*/ 	.byte	0x03, 0x19
        /*046a*/ 	.short	0x06f0


	//----- nvinfo : EIATTR_PARAM_CBANK
	.align		4
        /*046c*/ 	.byte	0x04, 0x0a
        /*046e*/ 	.short	(.L_510 - .L_509)
	.align		4
.L_509:
        /*0470*/ 	.word	index@(.nv.constant0._ZN7cutlass13device_kernelIN5flash11enable_sm90INS1_16FlashAttnBwdSm90INS1_25CollectiveMainloopBwdSm90ILi2ELi2ELi2EN4cute5tupleIJNS5_1CILi1EEES8_S8_EEENS6_IJNS7_ILi64EEENS7_ILi128EEESB_EEENS_10bfloat16_tEfNS_4arch4Sm90ELb0ELb1ELb1ELb0ELb1ELb1ELb0ELb0ELi2ELi1ELi2ELi1ELb0EEENS1_24CollectiveEpilogueBwdGQAISC_fSF_Li256ELb0ELb1EEENS1_19SingleTileSchedulerILb0ELb0ELb0ELi128EEEEEEEEEvNT_6ParamsE)
        /*0474*/ 	.short	0x0210
        /*0476*/ 	.short	0x06f0


	//----- nvinfo : EIATTR_SW_WAR
	.align		4
.L_510:
        /*0478*/ 	.byte	0x04, 0x36
        /*047a*/ 	.short	(.L_512 - .L_511)
.L_511:
        /*047c*/ 	.word	0x00000008
.L_512:


//--------------------- .nv.info._ZN7cutlass13device_kernelIN5flash11enable_sm90INS1_16FlashAttnBwdSm90INS1_25CollectiveMainloopBwdSm90ILi2ELi2ELi2EN4cute5tupleIJNS5_1CILi1EEES8_S8_EEENS6_IJNS7_ILi64EEENS7_ILi128EEESB_EEENS_10bfloat16_tEfNS_4arch4Sm90ELb0ELb1ELb1ELb1ELb0ELb1ELb0ELb0ELi2ELi1ELi2ELi1ELb0EEENS1_21CollectiveEpilogueBwdISC_SD_SF_Li256ELb1ELb0ELi1EEENS1_19SingleTileSchedulerILb1ELb0ELb0ELi128EEEEEEEEEvNT_6ParamsE --------------------------
	.section	.nv.info._ZN7cutlass13device_kernelIN5flash11enable_sm90INS1_16FlashAttnBwdSm90INS1_25CollectiveMainloopBwdSm90ILi2ELi2ELi2EN4cute5tupleIJNS5_1CILi1EEES8_S8_EEENS6_IJNS7_ILi64EEENS7_ILi128EEESB_EEENS_10bfloat16_tEfNS_4arch4Sm90ELb0ELb1ELb1ELb1ELb0ELb1ELb0ELb0ELi2ELi1ELi2ELi1ELb0EEENS1_21CollectiveEpilogueBwdISC_SD_SF_Li256ELb1ELb0ELi1EEENS1_19SingleTileSchedulerILb1ELb0ELb0ELi128EEEEEEEEEvNT_6ParamsE,"",@"SHT_CUDA_INFO"
	.sectionflags	@""
	.align	4


	//----- nvinfo : EIATTR_CUDA_API_VERSION
	.align		4
        /*0000*/ 	.byte	0x04, 0x37
        /*0002*/ 	.short	(.L_514 - .L_513)
.L_513:
        /*0004*/ 	.word	0x00000082


	//----- nvinfo : EIATTR_KPARAM_INFO
	.align		4
.L_514:
        /*0008*/ 	.byte	0x04, 0x17
        /*000a*/ 	.short	(.L_516 - .L_515)
.L_515:
        /*000c*/ 	.word	0x00000000
        /*0010*/ 	.short	0x0000
        /*0012*/ 	.short	0x0070
        /*0014*/ 	.byte	0x00, 0xf0, 0x01, 0x1a


	//----- nvinfo : EIATTR_SPARSE_MMA_MASK
	.align		4
.L_516:
        /*0018*/ 	.byte	0x03, 0x50
        /*001a*/ 	.short	0x0000


	//----- nvinfo : EIATTR_MAXREG_COUNT
	.align		4
        /*001c*/ 	.byte	0x03, 0x1b
        /*001e*/ 	.short	0x00a8


	//----- nvinfo : EIATTR_NUM_BARRIERS
	.align		4
        /*0020*/ 	.byte	0x02, 0x4c
        /*0022*/ 	.byte	0x10
	.zero		1


	//----- nvinfo : EIATTR_EXTERNS
	.align		4
        /*0024*/ 	.byte	0x04, 0x0f
        /*0026*/ 	.short	(.L_518 - .L_517)


	//   ....[0]....
	.align		4
.L_517:
        /*0028*/ 	.word	index@(__assertfail)


	//----- nvinfo : EIATTR_ANNOTATIONS
	.align		4
.L_518:
        /*002c*/ 	.byte	0x04, 0x55
        /*002e*/ 	.short	(.L_520 - .L_519)


	//   ....[0]....
.L_519:
        /*0030*/ 	.word	0x00000001
        /*0034*/ 	.byte	0xa0, 0x19, 0x00, 0x00, 0x01, 0x00, 0x00, 0x00, 0x70, 0x28, 0x00, 0x00, 0x01, 0x00, 0x00, 0x00
        /*0044*/ 	.byte	0x40, 0x3b, 0x00, 0x00, 0x01, 0x00, 0x00, 0x00, 0xd0, 0x3b, 0x00, 0x00, 0x01, 0x00, 0x00, 0x00
        /*0054*/ 	.byte	0x10, 0xaa, 0x00, 0x00, 0x01, 0x00, 0x00, 0x00, 0xb0, 0xab, 0x00, 0x00, 0x01, 0x00, 0x00, 0x00
        /*0064*/ 	.byte	0x30, 0xb7, 0x00, 0x00, 0x01, 0x00, 0x00, 0x00, 0x50, 0xb7, 0x00, 0x00, 0x01, 0x00, 0x00, 0x00
        /*0074*/ 	.byte	0xc0, 0xba, 0x00, 0x00


	//----- nvinfo : EIATTR_MERCURY_ISA_VERSION
	.align		4
.L_520:
        /*0078*/ 	.byte	0x03, 0x5f
        /*007a*/ 	.short	0x0101


	//----- nvinfo : EIATTR_INT_WARP_WIDE_INSTR_OFFSETS
	.align		4
        /*007c*/ 	.byte	0x04, 0x31
        /*007e*/ 	.short	(.L_522 - .L_521)


	//   ....[0]....
.L_521:
        /*0080*/ 	.word	0x00000190


	//   ....[1]....
        /*0084*/ 	.word	0x000001c0


	//----- nvinfo : EIATTR_COOP_GROUP_MASK_REGIDS
	.align		4
.L_522:
        /*0088*/ 	.byte	0x04, 0x29
        /*008a*/ 	.short	(.L_524 - .L_523)


	//   ....[0]....
.L_523:
        /*008c*/ 	.word	0xffffffff


	//   ....[1]....
        /*0090*/ 	.word	0xffffffff


	//   ....[2]....
        /*0094*/ 	.word	0xffffffff


	//   ....[3]....
        /*0098*/ 	.word	0xffffffff


	//   ....[4]....
        /*009c*/ 	.word	0xffffffff


	//   ....[5]....
        /*00a0*/ 	.word	0xffffffff


	//   ....[6]....
        /*00a4*/ 	.word	0xffffffff


	//   ....[7]....
        /*00a8*/ 	.word	0x0500000f


	//----- nvinfo : EIATTR_COOP_GROUP_INSTR_OFFSETS
	.align		4
.L_524:
        /*00ac*/ 	.byte	0x04, 0x28
        /*00ae*/ 	.short	(.L_526 - .L_525)


	//   ....[0]....
.L_525:
        /*00b0*/ 	.word	0x00000070


	//   ....[1]....
        /*00b4*/ 	.word	0x000001a0


	//   ....[2]....
        /*00b8*/ 	.word	0x000001f0


	//   ....[3]....
        /*00bc*/ 	.word	0x000003e0


	//   ....[4]....
        /*00c0*/ 	.word	0x00000620


	//   ....[5]....
        /*00c4*/ 	.word	0x00001650


	//   ....[6]....
        /*00c8*/ 	.word	0x00008780


	//   ....[7]....
        /*00cc*/ 	.word	0x0000c310


	//----- nvinfo : EIATTR_REG_RECONFIG
	.align		4
.L_526:
        /*00d0*/ 	.byte	0x01, 0x54
	.zero		2


	//----- nvinfo : EIATTR_SYSCALL_OFFSETS
	.align		4
        /*00d4*/ 	.byte	0x04, 0x46
        /*00d6*/ 	.short	(.L_528 - .L_527)


	//   ....[0]....
.L_527:
        /*00d8*/ 	.word	0x00001290


	//   ....[1]....
        /*00dc*/ 	.word	0x00001380


	//   ....[2]....
        /*00e0*/ 	.word	0x000014e0


	//   ....[3]....
        /*00e4*/ 	.word	0x000015d0


	//----- nvinfo : EIATTR_MBARRIER_INSTR_OFFSETS
	.align		4
.L_528:
        /*00e8*/ 	.byte	0x04, 0x39
        /*00ea*/ 	.short	(.L_530 - .L_529)


	//   ....[0]....
.L_529:
        /*00ec*/ 	.word	0x00000290
        /*00f0*/ 	.word	0x000000ff
        /*00f4*/ 	.word	0x00030800
        /*00f8*/ 	.short	0x0100
        /*00fa*/ 	.byte	0x06
	.zero		1


	//   ....[1]....
        /*00fc*/ 	.word	0x00000390
        /*0100*/ 	.word	0x000000ff
        /*0104*/ 	.word	0x00030810
        /*0108*/ 	.short	0x0100
        /*010a*/ 	.byte	0x08
	.zero		1


	//   ....[2]....
        /*010c*/ 	.word	0x000003a0
        /*0110*/ 	.word	0x000000ff
        /*0114*/ 	.word	0x00030820
        /*0118*/ 	.short	0x0100
        /*011a*/ 	.byte	0x08
	.zero		1


	//   ....[3]....
        /*011c*/ 	.word	0x000003b0
        /*0120*/ 	.word	0x000000ff
        /*0124*/ 	.word	0x00030818
        /*0128*/ 	.short	0x0100
        /*012a*/ 	.byte	0x08
	.zero		1


	//   ....[4]....
        /*012c*/ 	.word	0x000003c0
        /*0130*/ 	.word	0x000000ff
        /*0134*/ 	.word	0x00030828
        /*0138*/ 	.short	0x0100
        /*013a*/ 	.byte	0x08
	.zero		1


	//   ....[5]....
        /*013c*/ 	.word	0x000004f0
        /*0140*/ 	.word	0x000000ff
        /*0144*/ 	.word	0x00030830
        /*0148*/ 	.short	0x0100
        /*014a*/ 	.byte	0x08
	.zero		1


	//   ....[6]....
        /*014c*/ 	.word	0x00000500
        /*0150*/ 	.word	0x000000ff
        /*0154*/ 	.word	0x00030840
        /*0158*/ 	.short	0x0100
        /*015a*/ 	.byte	0x08
	.zero		1


	//   ....[7]....
        /*015c*/ 	.word	0x00000510
        /*0160*/ 	.word	0x000000ff
        /*0164*/ 	.word	0x00030838
        /*0168*/ 	.short	0x0100
        /*016a*/ 	.byte	0x08
	.zero		1


	//   ....[8]....
        /*016c*/ 	.word	0x00000520
        /*0170*/ 	.word	0x000000ff
        /*0174*/ 	.word	0x00030848
        /*0178*/ 	.short	0x0100
        /*017a*/ 	.byte	0x08
	.zero		1


	//   ....[9]....
        /*017c*/ 	.word	0x00001680
        /*0180*/ 	.word	0x00000010
        /*0184*/ 	.word	0x00030800
        /*0188*/ 	.short	0x010a
        /*018a*/ 	.byte	0x3f
	.zero		1


	//   ....[10]....
        /*018c*/ 	.word	0x000017b0
        /*0190*/ 	.word	0x00000010
        /*0194*/ 	.word	0x00030800
        /*0198*/ 	.short	0x010a
        /*019a*/ 	.byte	0x3f
	.zero		1


	//   ....[11]....
        /*019c*/ 	.word	0x00001e70
        /*01a0*/ 	.word	0x00000000
        /*01a4*/ 	.word	0x00030810
        /*01a8*/ 	.short	0x010a
        /*01aa*/ 	.byte	0x3f
	.zero		1


	//   ....[12]....
        /*01ac*/ 	.word	0x00001eb0
        /*01b0*/ 	.word	0x00000000
        /*01b4*/ 	.word	0x00030810
        /*01b8*/ 	.short	0x010a
        /*01ba*/ 	.byte	0x3f
	.zero		1


	//   ....[13]....
        /*01bc*/ 	.word	0x00002410
        /*01c0*/ 	.word	0x00000000
        /*01c4*/ 	.word	0x00030830
        /*01c8*/ 	.short	0x010a
        /*01ca*/ 	.byte	0x3f
	.zero		1


	//   ....[14]....
        /*01cc*/ 	.word	0x00002760
        /*01d0*/ 	.word	0x00000000
        /*01d4*/ 	.word	0x00030830
        /*01d8*/ 	.short	0x010a
        /*01da*/ 	.byte	0x3f
	.zero		1


	//   ....[15]....
        /*01dc*/ 	.word	0x00004990
        /*01e0*/ 	.word	0x00000006
        /*01e4*/ 	.word	0x00000000
        /*01e8*/ 	.short	0x0101
        /*01ea*/ 	.byte	0x3f
	.zero		1


	//   ....[16]....
        /*01ec*/ 	.word	0x00004cb0
        /*01f0*/ 	.word	0x00000000
        /*01f4*/ 	.word	0x00000000
        /*01f8*/ 	.short	0x0101
        /*01fa*/ 	.byte	0x3f
	.zero		1


	//   ....[17]....
        /*01fc*/ 	.word	0x0000a500
        /*0200*/ 	.word	0x0000000f
        /*0204*/ 	.word	0x00030820
        /*0208*/ 	.short	0x010a
        /*020a*/ 	.byte	0x3f
	.zero		1


	//   ....[18]....
        /*020c*/ 	.word	0x0000ac30
        /*0210*/ 	.word	0x0000000f
        /*0214*/ 	.word	0x00030840
        /*0218*/ 	.short	0x010a
        /*021a*/ 	.byte	0x3f
	.zero		1


	//   ....[19]....
        /*021c*/ 	.word	0x0000af00
        /*0220*/ 	.word	0x0000000f
        /*0224*/ 	.word	0x00030828
        /*0228*/ 	.short	0x010a
        /*022a*/ 	.byte	0x3f
	.zero		1


	//   ....[20]....
        /*022c*/ 	.word	0x0000b1d0
        /*0230*/ 	.word	0x0000000f
        /*0234*/ 	.word	0x00030848
        /*0238*/ 	.short	0x010a
        /*023a*/ 	.byte	0x3f
	.zero		1


	//   ....[21]....
        /*023c*/ 	.word	0x0000b440
        /*0240*/ 	.word	0x0000000f
        /*0244*/ 	.word	0x00030820
        /*0248*/ 	.short	0x010a
        /*024a*/ 	.byte	0x3f
	.zero		1


	//   ....[22]....
        /*024c*/ 	.word	0x0000b780
        /*0250*/ 	.word	0x0000000f
        /*0254*/ 	.word	0x00030840
        /*0258*/ 	.short	0x010a
        /*025a*/ 	.byte	0x3f
	.zero		1


	//   ....[23]....
        /*025c*/ 	.word	0x0000ba20
        /*0260*/ 	.word	0x0000000f
        /*0264*/ 	.word	0x00030828
        /*0268*/ 	.short	0x010a
        /*026a*/ 	.byte	0x3f
	.zero		1


	//   ....[24]....
        /*026c*/ 	.word	0x0000bd30
        /*0270*/ 	.word	0x00000003
        /*0274*/ 	.word	0x00030840
        /*0278*/ 	.short	0x010a
        /*027a*/ 	.byte	0x3f
	.zero		1


	//   ....[25]....
        /*027c*/ 	.word	0x0000c190
        /*0280*/ 	.word	0x00000007
        /*0284*/ 	.word	0x00000000
        /*0288*/ 	.short	0x010a
        /*028a*/ 	.byte	0x3f
	.zero		1


	//   ....[26]....
        /*028c*/ 	.word	0x0000c1e0
        /*0290*/ 	.word	0x00000003
        /*0294*/ 	.word	0x00000000
        /*0298*/ 	.short	0x010a
        /*029a*/ 	.byte	0x3f
	.zero		1


	//   ....[27]....
        /*029c*/ 	.word	0x0000c240
        /*02a0*/ 	.word	0x00000005
        /*02a4*/ 	.word	0x00000000
        /*02a8*/ 	.short	0x010a
        /*02aa*/ 	.byte	0x3f
	.zero		1


	//   ....[28]....
        /*02ac*/ 	.word	0x0000c270
        /*02b0*/ 	.word	0x00000003
        /*02b4*/ 	.word	0x00000000
        /*02b8*/ 	.short	0x010a
        /*02ba*/ 	.byte	0x3f
	.zero		1


	//   ....[29]....
        /*02bc*/ 	.word	0x0000c370
        /*02c0*/ 	.word	0x0000000c
        /*02c4*/ 	.word	0x00030800
        /*02c8*/ 	.short	0x010a
        /*02ca*/ 	.byte	0x3f
	.zero		1


	//   ....[30]....
        /*02cc*/ 	.word	0x0000c3c0
        /*02d0*/ 	.word	0x00000000
        /*02d4*/ 	.word	0x00030810
        /*02d8*/ 	.short	0x010a
        /*02da*/ 	.byte	0x3f
	.zero		1


	//   ....[31]....
        /*02dc*/ 	.word	0x0000c410
        /*02e0*/ 	.word	0x00000000
        /*02e4*/ 	.word	0x00030830
        /*02e8*/ 	.short	0x010a
        /*02ea*/ 	.byte	0x3f
	.zero		1


	//   ....[32]....
        /*02ec*/ 	.word	0x0000c460
        /*02f0*/ 	.word	0x0000000f
        /*02f4*/ 	.word	0x00030820
        /*02f8*/ 	.short	0x010a
        /*02fa*/ 	.byte	0x3f
	.zero		1


	//   ....[33]....
        /*02fc*/ 	.word	0x0000c4b0
        /*0300*/ 	.word	0x0000000f
        /*0304*/ 	.word	0x00030840
        /*0308*/ 	.short	0x010a
        /*030a*/ 	.byte	0x3f
	.zero		1


	//   ....[34]....
        /*030c*/ 	.word	0x0000c500
        /*0310*/ 	.word	0x0000000f
        /*0314*/ 	.word	0x00030828
        /*0318*/ 	.short	0x010a
        /*031a*/ 	.byte	0x3f
	.zero		1


	//   ....[35]....
        /*031c*/ 	.word	0x0000c550
        /*0320*/ 	.word	0x0000000f
        /*0324*/ 	.word	0x00030848
        /*0328*/ 	.short	0x010a
        /*032a*/ 	.byte	0x3f
	.zero		1


	//   ....[36]....
        /*032c*/ 	.word	0x0000c5b0
        /*0330*/ 	.word	0x0000000f
        /*0334*/ 	.word	0x00030820
        /*0338*/ 	.short	0x010a
        /*033a*/ 	.byte	0x3f
	.zero		1


	//   ....[37]....
        /*033c*/ 	.word	0x0000c600
        /*0340*/ 	.word	0x0000000f
        /*0344*/ 	.word	0x00030840
        /*0348*/ 	.short	0x010a
        /*034a*/ 	.byte	0x3f
	.zero		1


	//   ....[38]....
        /*034c*/ 	.word	0x0000c650
        /*0350*/ 	.word	0x0000000f
        /*0354*/ 	.word	0x00030828
        /*0358*/ 	.short	0x010a
        /*035a*/ 	.byte	0x3f
	.zero		1


	//   ....[39]....
        /*035c*/ 	.word	0x0000c6a0
        /*0360*/ 	.word	0x00000003
        /*0364*/ 	.word	0x00030840
        /*0368*/ 	.short	0x010a
        /*036a*/ 	.byte	0x3f
	.zero		1


	//   ....[40]....
        /*036c*/ 	.word	0x0000c770
        /*0370*/ 	.word	0x00000007
        /*0374*/ 	.word	0x00000000
        /*0378*/ 	.short	0x010a
        /*037a*/ 	.byte	0x3f
	.zero		1


	//   ....[41]....
        /*037c*/ 	.word	0x0000c7c0
        /*0380*/ 	.word	0x00000003
        /*0384*/ 	.word	0x00000000
        /*0388*/ 	.short	0x010a
        /*038a*/ 	.byte	0x3f
	.zero		1


	//   ....[42]....
        /*038c*/ 	.word	0x0000c810
        /*0390*/ 	.word	0x00000005
        /*0394*/ 	.word	0x00000000
        /*0398*/ 	.short	0x010a
        /*039a*/ 	.byte	0x3f
	.zero		1


	//----- nvinfo : EIATTR_NUM_MBARRIERS
	.align		4
.L_530:
        /*039c*/ 	.byte	0x03, 0x38
        /*039e*/ 	.short	0x0009


	//----- nvinfo : EIATTR_EXIT_INSTR_OFFSETS
	.align		4
        /*03a0*/ 	.byte	0x04, 0x1c
        /*03a2*/ 	.short	(.L_532 - .L_531)


	//   ....[0]....
.L_531:
        /*03a4*/ 	.word	0x0000c2c0


	//----- nvinfo : EIATTR_MAX_THREADS
	.align		4
.L_532:
        /*03a8*/ 	.byte	0x04, 0x05
        /*03aa*/ 	.short	(.L_534 - .L_533)
.L_533:
        /*03ac*/ 	.word	0x00000180
        /*03b0*/ 	.word	0x00000001
        /*03b4*/ 	.word	0x00000001


	//----- nvinfo : EIATTR_CRS_STACK_SIZE
	.align		4
.L_534:
        /*03b8*/ 	.byte	0x04, 0x1e
        /*03ba*/ 	.short	(.L_536 - .L_535)
.L_535:
        /*03bc*/ 	.word	0x00000000


	//----- nvinfo : EIATTR_CBANK_PARAM_SIZE
	.align		4
.L_536:
        /*03c0*/ 	.byte	0x03, 0x19
        /*03c2*/ 	.short	0x06f0


	//----- nvinfo : EIATTR_PARAM_CBANK
	.align		4
        /*03c4*/ 	.byte	0x04, 0x0a
        /*03c6*/ 	.short	(.L_538 - .L_537)
	.align		4
.L_537:
        /*03c8*/ 	.word	index@(.nv.constant0._ZN7cutlass13device_kernelIN5flash11enable_sm90INS1_16FlashAttnBwdSm90INS1_25CollectiveMainloopBwdSm90ILi2ELi2ELi2EN4cute5tupleIJNS5_1CILi1EEES8_S8_EEENS6_IJNS7_ILi64EEENS7_ILi128EEESB_EEENS_10bfloat16_tEfNS_4arch4Sm90ELb0ELb1ELb1ELb1ELb0ELb1ELb0ELb0ELi2ELi1ELi2ELi1ELb0EEENS1_21CollectiveEpilogueBwdISC_SD_SF_Li256ELb1ELb0ELi1EEENS1_19SingleTileSchedulerILb1ELb0ELb0ELi128EEEEEEEEEvNT_6ParamsE)
        /*03cc*/ 	.short	0x0210
        /*03ce*/ 	.short	0x06f0


	//----- nvinfo : EIATTR_SW_WAR
	.align		4
.L_538:
        /*03d0*/ 	.byte	0x04, 0x36
        /*03d2*/ 	.short	(.L_540 - .L_539)
.L_539:
        /*03d4*/ 	.word	0x00000008
.L_540:


//--------------------- .nv.info._ZN7cutlass13device_kernelIN5flash11enable_sm90INS1_16FlashAttnBwdSm90INS1_25CollectiveMainloopBwdSm90ILi2ELi2ELi2EN4cute5tupleIJNS5_1CILi1EEES8_S8_EEENS6_IJNS7_ILi64EEENS7_ILi128EEESB_EEENS_10bfloat16_tEfNS_4arch4Sm90ELb0ELb1ELb1ELb1ELb1ELb1ELb0ELb0ELi2ELi1ELi2ELi1ELb0EEENS1_21CollectiveEpilogueBwdISC_SD_SF_Li256ELb1ELb0ELi1EEENS1_19SingleTileSchedulerILb1ELb0ELb0ELi128EEEEEEEEEvNT_6ParamsE --------------------------
	.section	.nv.info._ZN7cutlass13device_kernelIN5flash11enable_sm90INS1_16FlashAttnBwdSm90INS1_25CollectiveMainloopBwdSm90ILi2ELi2ELi2EN4cute5tupleIJNS5_1CILi1EEES8_S8_EEENS6_IJNS7_ILi64EEENS7_ILi128EEESB_EEENS_10bfloat16_tEfNS_4arch4Sm90ELb0ELb1ELb1ELb1ELb1ELb1ELb0ELb0ELi2ELi1ELi2ELi1ELb0EEENS1_21CollectiveEpilogueBwdISC_SD_SF_Li256ELb1ELb0ELi1EEENS1_19SingleTileSchedulerILb1ELb0ELb0ELi128EEEEEEEEEvNT_6ParamsE,"",@"SHT_CUDA_INFO"
	.sectionflags	@""
	.align	4


	//----- nvinfo : EIATTR_CUDA_API_VERSION
	.align		4
        /*0000*/ 	.byte	0x04, 0x37
        /*0002*/ 	.short	(.L_542 - .L_541)
.L_541:
        /*0004*/ 	.word	0x00000082


	//----- nvinfo : EIATTR_KPARAM_INFO
	.align		4
.L_542:
        /*0008*/ 	.byte	0x04, 0x17
        /*000a*/ 	.short	(.L_544 - .L_543)
.L_543:
        /*000c*/ 	.word	0x00000000
        /*0010*/ 	.short	0x0000
        /*0012*/ 	.short	0x0070
        /*0014*/ 	.byte	0x00, 0xf0, 0x01, 0x1a


	//----- nvinfo : EIATTR_SPARSE_MMA_MASK
	.align		4
.L_544:
        /*0018*/ 	.byte	0x03, 0x50
        /*001a*/ 	.short	0x0000


	//----- nvinfo : EIATTR_MAXREG_COUNT
	.align		4
        /*001c*/ 	.byte	0x03, 0x1b
        /*001e*/ 	.short	0x00a8


	//----- nvinfo : EIATTR_NUM_BARRIERS
	.align		4
        /*0020*/ 	.byte	0x02, 0x4c
        /*0022*/ 	.byte	0x10
	.zero		1


	//----- nvinfo : EIATTR_EXTERNS
	.align		4
        /*0024*/ 	.byte	0x04, 0x0f
        /*0026*/ 	.short	(.L_546 - .L_545)


	//   ....[0]....
	.align		4
.L_545:
        /*0028*/ 	.word	index@(__assertfail)


	//----- nvinfo : EIATTR_ANNOTATIONS
	.align		4
.L_546:
        /*002c*/ 	.byte	0x04, 0x55
        /*002e*/ 	.short	(.L_548 - .L_547)


	//   ....[0]....
.L_547:
        /*0030*/ 	.word	0x00000001
        /*0034*/ 	.byte	0xa0, 0x19, 0x00, 0x00, 0x01, 0x00, 0x00, 0x00, 0x70, 0x28, 0x00, 0x00, 0x01, 0x00, 0x00, 0x00
        /*0044*/ 	.byte	0x40, 0x3b, 0x00, 0x00, 0x01, 0x00, 0x00, 0x00, 0xd0, 0x3b, 0x00, 0x00, 0x01, 0x00, 0x00, 0x00
        /*0054*/ 	.byte	0x20, 0xb9, 0x00, 0x00, 0x01, 0x00, 0x00, 0x00, 0xc0, 0xba, 0x00, 0x00, 0x01, 0x00, 0x00, 0x00
        /*0064*/ 	.byte	0x40, 0xc6, 0x00, 0x00, 0x01, 0x00, 0x00, 0x00, 0x60, 0xc6, 0x00, 0x00, 0x01, 0x00, 0x00, 0x00
        /*0074*/ 	.byte	0xd0, 0xc9, 0x00, 0x00


	//----- nvinfo : EIATTR_MERCURY_ISA_VERSION
	.align		4
.L_548:
        /*0078*/ 	.byte	0x03, 0x5f
        /*007a*/ 	.short	0x0101


	//----- nvinfo : EIATTR_INT_WARP_WIDE_INSTR_OFFSETS
	.align		4
        /*007c*/ 	.byte	0x04, 0x31
        /*007e*/ 	.short	(.L_550 - .L_549)


	//   ....[0]....
.L_549:
        /*0080*/ 	.word	0x00000190


	//   ....[1]....
        /*0084*/ 	.word	0x000001c0


	//   ....[2]....
        /*0088*/ 	.word	0x00009660


	//   ....[3]....
        /*008c*/ 	.word	0x00009cb0


	//   ....[4]....
        /*0090*/ 	.word	0x0000a160


	//   ....[5]....
        /*0094*/ 	.word	0x0000a420


	//   ....[6]....
        /*0098*/ 	.word	0x0000a680


	//   ....[7]....
        /*009c*/ 	.word	0x0000a810


	//----- nvinfo : EIATTR_COOP_GROUP_MASK_REGIDS
	.align		4
.L_550:
        /*00a0*/ 	.byte	0x04, 0x29
        /*00a2*/ 	.short	(.L_552 - .L_551)


	//   ....[0]....
.L_551:
        /*00a4*/ 	.word	0xffffffff


	//   ....[1]....
        /*00a8*/ 	.word	0xffffffff


	//   ....[2]....
        /*00ac*/ 	.word	0xffffffff


	//   ....[3]....
        /*00b0*/ 	.word	0xffffffff


	//   ....[4]....
        /*00b4*/ 	.word	0xffffffff


	//   ....[5]....
        /*00b8*/ 	.word	0xffffffff


	//   ....[6]....
        /*00bc*/ 	.word	0xffffffff


	//   ....[7]....
        /*00c0*/ 	.word	0xffffffff


	//   ....[8]....
        /*00c4*/ 	.word	0xffffffff


	//   ....[9]....
        /*00c8*/ 	.word	0xffffffff


	//   ....[10]....
        /*00cc*/ 	.word	0xffffffff


	//   ....[11]....
        /*00d0*/ 	.word	0xffffffff


	//   ....[12]....
        /*00d4*/ 	.word	0xffffffff


	//   ....[13]....
        /*00d8*/ 	.word	0xffffffff


	//   ....[14]....
        /*00dc*/ 	.word	0xffffffff


	//   ....[15]....
        /*00e0*/ 	.word	0xffffffff


	//   ....[16]....
        /*00e4*/ 	.word	0x0500000f


	//   ....[17]....
        /*00e8*/ 	.word	0x0500000f


	//   ....[18]....
        /*00ec*/ 	.word	0x0500000f


	//   ....[19]....
        /*00f0*/ 	.word	0x0500000f


	//----- nvinfo : EIATTR_COOP_GROUP_INSTR_OFFSETS
	.align		4
.L_552:
        /*00f4*/ 	.byte	0x04, 0x28
        /*00f6*/ 	.short	(.L_554 - .L_553)


	//   ....[0]....
.L_553:
        /*00f8*/ 	.word	0x00000070


	//   ....[1]....
        /*00fc*/ 	.word	0x000001a0


	//   ....[2]....
        /*0100*/ 	.word	0x000001f0


	//   ....[3]....
        /*0104*/ 	.word	0x000003e0


	//   ....[4]....
        /*0108*/ 	.word	0x00000620


	//   ....[5]....
        /*010c*/ 	.word	0x00001650


	//   ....[6]....
        /*0110*/ 	.word	0x00008780


	//   ....[7]....
        /*0114*/ 	.word	0x00009260


	//   ....[8]....
        /*0118*/ 	.word	0x00009590


	//   ....[9]....
        /*011c*/ 	.word	0x00009910


	//   ....[10]....
        /*0120*/ 	.word	0x00009be0


	//   ....[11]....
        /*0124*/ 	.word	0x00009e20


	//   ....[12]....
        /*0128*/ 	.word	0x0000a090


	//   ....[13]....
        /*012c*/ 	.word	0x0000a360


	//   ....[14]....
        /*0130*/ 	.word	0x0000a580


	//   ....[15]....
        /*0134*/ 	.word	0x0000a710


	//   ....[16]....
        /*0138*/ 	.word	0x0000d220


	//   ....[17]....
        /*013c*/ 	.word	0x0000d3a0


	//   ....[18]....
        /*0140*/ 	.word	0x0000d410


	//   ....[19]....
        /*0144*/ 	.word	0x0000d480


	//----- nvinfo : EIATTR_REG_RECONFIG
	.align		4
.L_554:
        /*0148*/ 	.byte	0x01, 0x54
	.zero		2


	//----- nvinfo : EIATTR_SYSCALL_OFFSETS
	.align		4
        /*014c*/ 	.byte	0x04, 0x46
        /*014e*/ 	.short	(.L_556 - .L_555)


	//   ....[0]....
.L_555:
        /*0150*/ 	.word	0x00001290


	//   ....[1]....
        /*0154*/ 	.word	0x00001380


	//   ....[2]....
        /*0158*/ 	.word	0x000014e0


	//   ....[3]....
        /*015c*/ 	.word	0x000015d0


	//----- nvinfo : EIATTR_MBARRIER_INSTR_OFFSETS
	.align		4
.L_556:
        /*0160*/ 	.byte	0x04, 0x39
        /*0162*/ 	.short	(.L_558 - .L_557)


	//   ....[0]....
.L_557:
        /*0164*/ 	.word	0x00000290
        /*0168*/ 	.word	0x000000ff
        /*016c*/ 	.word	0x00030800
        /*0170*/ 	.short	0x0100
        /*0172*/ 	.byte	0x06
	.zero		1


	//   ....[1]....
        /*0174*/ 	.word	0x00000390
        /*0178*/ 	.word	0x000000ff
        /*017c*/ 	.word	0x00030810
        /*0180*/ 	.short	0x0100
        /*0182*/ 	.byte	0x08
	.zero		1


	//   ....[2]....
        /*0184*/ 	.word	0x000003a0
        /*0188*/ 	.word	0x000000ff
        /*018c*/ 	.word	0x00030820
        /*0190*/ 	.short	0x0100
        /*0192*/ 	.byte	0x08
	.zero		1


	//   ....[3]....
        /*0194*/ 	.word	0x000003b0
        /*0198*/ 	.word	0x000000ff
        /*019c*/ 	.word	0x00030818
        /*01a0*/ 	.short	0x0100
        /*01a2*/ 	.byte	0x08
	.zero		1


	//   ....[4]....
        /*01a4*/ 	.word	0x000003c0
        /*01a8*/ 	.word	0x000000ff
        /*01ac*/ 	.word	0x00030828
        /*01b0*/ 	.short	0x0100
        /*01b2*/ 	.byte	0x08
	.zero		1


	//   ....[5]....
        /*01b4*/ 	.word	0x000004f0
        /*01b8*/ 	.word	0x000000ff
        /*01bc*/ 	.word	0x00030830
        /*01c0*/ 	.short	0x0100
        /*01c2*/ 	.byte	0x08
	.zero		1


	//   ....[6]....
        /*01c4*/ 	.word	0x00000500
        /*01c8*/ 	.word	0x000000ff
        /*01cc*/ 	.word	0x00030840
        /*01d0*/ 	.short	0x0100
        /*01d2*/ 	.byte	0x08
	.zero		1


	//   ....[7]....
        /*01d4*/ 	.word	0x00000510
        /*01d8*/ 	.word	0x000000ff
        /*01dc*/ 	.word	0x00030838
        /*01e0*/ 	.short	0x0100
        /*01e2*/ 	.byte	0x08
	.zero		1


	//   ....[8]....
        /*01e4*/ 	.word	0x00000520
        /*01e8*/ 	.word	0x000000ff
        /*01ec*/ 	.word	0x00030848
        /*01f0*/ 	.short	0x0100
        /*01f2*/ 	.byte	0x08
	.zero		1


	//   ....[9]....
        /*01f4*/ 	.word	0x00001680
        /*01f8*/ 	.word	0x00000010
        /*01fc*/ 	.word	0x00030800
        /*0200*/ 	.short	0x010a
        /*0202*/ 	.byte	0x3f
	.zero		1


	//   ....[10]....
        /*0204*/ 	.word	0x000017b0
        /*0208*/ 	.word	0x00000010
        /*020c*/ 	.word	0x00030800
        /*0210*/ 	.short	0x010a
        /*0212*/ 	.byte	0x3f
	.zero		1


	//   ....[11]....
        /*0214*/ 	.word	0x00001e70
        /*0218*/ 	.word	0x00000000
        /*021c*/ 	.word	0x00030810
        /*0220*/ 	.short	0x010a
        /*0222*/ 	.byte	0x3f
	.zero		1


	//   ....[12]....
        /*0224*/ 	.word	0x00001eb0
        /*0228*/ 	.word	0x00000000
        /*022c*/ 	.word	0x00030810
        /*0230*/ 	.short	0x010a
        /*0232*/ 	.byte	0x3f
	.zero		1


	//   ....[13]....
        /*0234*/ 	.word	0x00002410
        /*0238*/ 	.word	0x00000000
        /*023c*/ 	.word	0x00030830
        /*0240*/ 	.short	0x010a
        /*0242*/ 	.byte	0x3f
	.zero		1


	//   ....[14]....
        /*0244*/ 	.word	0x00002760
        /*0248*/ 	.word	0x00000000
        /*024c*/ 	.word	0x00030830
        /*0250*/ 	.short	0x010a
        /*0252*/ 	.byte	0x3f
	.zero		1


	//   ....[15]....
        /*0254*/ 	.word	0x00004990
        /*0258*/ 	.word	0x00000006
        /*025c*/ 	.word	0x00000000
        /*0260*/ 	.short	0x0101
        /*0262*/ 	.byte	0x3f
	.zero		1


	//   ....[16]....
        /*0264*/ 	.word	0x00004cb0
        /*0268*/ 	.word	0x00000000
        /*026c*/ 	.word	0x00000000
        /*0270*/ 	.short	0x0101
        /*0272*/ 	.byte	0x3f
	.zero		1


	//   ....[17]....
        /*0274*/ 	.word	0x0000b410
        /*0278*/ 	.word	0x0000000f
        /*027c*/ 	.word	0x00030820
        /*0280*/ 	.short	0x010a
        /*0282*/ 	.byte	0x3f
	.zero		1


	//   ....[18]....
        /*0284*/ 	.word	0x0000bb40
        /*0288*/ 	.word	0x0000000f
        /*028c*/ 	.word	0x00030840
        /*0290*/ 	.short	0x010a
        /*0292*/ 	.byte	0x3f
	.zero		1


	//   ....[19]....
        /*0294*/ 	.word	0x0000be10
        /*0298*/ 	.word	0x0000000f
        /*029c*/ 	.word	0x00030828
        /*02a0*/ 	.short	0x010a
        /*02a2*/ 	.byte	0x3f
	.zero		1


	//   ....[20]....
        /*02a4*/ 	.word	0x0000c0e0
        /*02a8*/ 	.word	0x0000000f
        /*02ac*/ 	.word	0x00030848
        /*02b0*/ 	.short	0x010a
        /*02b2*/ 	.byte	0x3f
	.zero		1


	//   ....[21]....
        /*02b4*/ 	.word	0x0000c350
        /*02b8*/ 	.word	0x0000000f
        /*02bc*/ 	.word	0x00030820
        /*02c0*/ 	.short	0x010a
        /*02c2*/ 	.byte	0x3f
	.zero		1


	//   ....[22]....
        /*02c4*/ 	.word	0x0000c690
        /*02c8*/ 	.word	0x0000000f
        /*02cc*/ 	.word	0x00030840
        /*02d0*/ 	.short	0x010a
        /*02d2*/ 	.byte	0x3f
	.zero		1


	//   ....[23]....
        /*02d4*/ 	.word	0x0000c930
        /*02d8*/ 	.word	0x0000000f
        /*02dc*/ 	.word	0x00030828
        /*02e0*/ 	.short	0x010a
        /*02e2*/ 	.byte	0x3f
	.zero		1


	//   ....[24]....
        /*02e4*/ 	.word	0x0000cc40
        /*02e8*/ 	.word	0x00000003
        /*02ec*/ 	.word	0x00030840
        /*02f0*/ 	.short	0x010a
        /*02f2*/ 	.byte	0x3f
	.zero		1


	//   ....[25]....
        /*02f4*/ 	.word	0x0000d0a0
        /*02f8*/ 	.word	0x00000007
        /*02fc*/ 	.word	0x00000000
        /*0300*/ 	.short	0x010a
        /*0302*/ 	.byte	0x3f
	.zero		1


	//   ....[26]....
        /*0304*/ 	.word	0x0000d0f0
        /*0308*/ 	.word	0x00000003
        /*030c*/ 	.word	0x00000000
        /*0310*/ 	.short	0x010a
        /*0312*/ 	.byte	0x3f
	.zero		1


	//   ....[27]....
        /*0314*/ 	.word	0x0000d150
        /*0318*/ 	.word	0x00000005
        /*031c*/ 	.word	0x00000000
        /*0320*/ 	.short	0x010a
        /*0322*/ 	.byte	0x3f
	.zero		1


	//   ....[28]....
        /*0324*/ 	.word	0x0000d180
        /*0328*/ 	.word	0x00000003
        /*032c*/ 	.word	0x00000000
        /*0330*/ 	.short	0x010a
        /*0332*/ 	.byte	0x3f
	.zero		1


	//   ....[29]....
        /*0334*/ 	.word	0x0000d280
        /*0338*/ 	.word	0x0000000c
        /*033c*/ 	.word	0x00030800
        /*0340*/ 	.short	0x010a
        /*0342*/ 	.byte	0x3f
	.zero		1


	//   ....[30]....
        /*0344*/ 	.word	0x0000d2d0
        /*0348*/ 	.word	0x00000000
        /*034c*/ 	.word	0x00030810
        /*0350*/ 	.short	0x010a
        /*0352*/ 	.byte	0x3f
	.zero		1


	//   ....[31]....
        /*0354*/ 	.word	0x0000d320
        /*0358*/ 	.word	0x00000000
        /*035c*/ 	.word	0x00030830
        /*0360*/ 	.short	0x010a
        /*0362*/ 	.byte	0x3f
	.zero		1


	//   ....[32]....
        /*0364*/ 	.word	0x0000d4c0
        /*0368*/ 	.word	0x0000000f
        /*036c*/ 	.word	0x00030820
        /*0370*/ 	.short	0x010a
        /*0372*/ 	.byte	0x3f
	.zero		1


	//   ....[33]....
        /*0374*/ 	.word	0x0000d510
        /*0378*/ 	.word	0x0000000f
        /*037c*/ 	.word	0x00030840
        /*0380*/ 	.short	0x010a
        /*0382*/ 	.byte	0x3f
	.zero		1


	//   ....[34]....
        /*0384*/ 	.word	0x0000d560
        /*0388*/ 	.word	0x0000000f
        /*038c*/ 	.word	0x00030828
        /*0390*/ 	.short	0x010a
        /*0392*/ 	.byte	0x3f
	.zero		1


	//   ....[35]....
        /*0394*/ 	.word	0x0000d5b0
        /*0398*/ 	.word	0x0000000f
        /*039c*/ 	.word	0x00030848
        /*03a0*/ 	.short	0x010a
        /*03a2*/ 	.byte	0x3f
	.zero		1


	//   ....[36]....
        /*03a4*/ 	.word	0x0000d610
        /*03a8*/ 	.word	0x0000000f
        /*03ac*/ 	.word	0x00030820
        /*03b0*/ 	.short	0x010a
        /*03b2*/ 	.byte	0x3f
	.zero		1


	//   ....[37]....
        /*03b4*/ 	.word	0x0000d660
        /*03b8*/ 	.word	0x0000000f
        /*03bc*/ 	.word	0x00030840
        /*03c0*/ 	.short	0x010a
        /*03c2*/ 	.byte	0x3f
	.zero		1


	//   ....[38]....
        /*03c4*/ 	.word	0x0000d6b0
        /*03c8*/ 	.word	0x0000000f
        /*03cc*/ 	.word	0x00030828
        /*03d0*/ 	.short	0x010a
        /*03d2*/ 	.byte	0x3f
	.zero		1


	//   ....[39]....
        /*03d4*/ 	.word	0x0000d700
        /*03d8*/ 	.word	0x00000003
        /*03dc*/ 	.word	0x00030840
        /*03e0*/ 	.short	0x010a
        /*03e2*/ 	.byte	0x3f
	.zero		1


	//   ....[40]....
        /*03e4*/ 	.word	0x0000d7d0
        /*03e8*/ 	.word	0x00000007
        /*03ec*/ 	.word	0x00000000
        /*03f0*/ 	.short	0x010a
        /*03f2*/ 	.byte	0x3f
	.zero		1


	//   ....[41]....
        /*03f4*/ 	.word	0x0000d820
        /*03f8*/ 	.word	0x00000003
        /*03fc*/ 	.word	0x00000000
        /*0400*/ 	.short	0x010a
        /*0402*/ 	.byte	0x3f
	.zero		1


	//   ....[42]....
        /*0404*/ 	.word	0x0000d870
        /*0408*/ 	.word	0x00000005
        /*040c*/ 	.word	0x00000000
        /*0410*/ 	.short	0x010a
        /*0412*/ 	.byte	0x3f
	.zero		1


	//----- nvinfo : EIATTR_NUM_MBARRIERS
	.align		4
.L_558:
        /*0414*/ 	.byte	0x03, 0x38
        /*0416*/ 	.short	0x0009


	//----- nvinfo : EIATTR_EXIT_INSTR_OFFSETS
	.align		4
        /*0418*/ 	.byte	0x04, 0x1c
        /*041a*/ 	.short	(.L_560 - .L_559)


	//   ....[0]....
.L_559:
        /*041c*/ 	.word	0x0000d1d0


	//----- nvinfo : EIATTR_MAX_THREADS
	.align		4
.L_560:
        /*0420*/ 	.byte	0x04, 0x05
        /*0422*/ 	.short	(.L_562 - .L_561)
.L_561:
        /*0424*/ 	.word	0x00000180
        /*0428*/ 	.word	0x00000001
        /*042c*/ 	.word	0x00000001


	//----- nvinfo : EIATTR_CRS_STACK_SIZE
	.align		4
.L_562:
        /*0430*/ 	.byte	0x04, 0x1e
        /*0432*/ 	.short	(.L_564 - .L_563)
.L_563:
        /*0434*/ 	.word	0x00000000


	//----- nvinfo : EIATTR_CBANK_PARAM_SIZE
	.align		4
.L_564:
        /*0438*/ 	.byte	0x03, 0x19
        /*043a*/ 	.short	0x06f0


	//----- nvinfo : EIATTR_PARAM_CBANK
	.align		4
        /*043c*/ 	.byte	0x04, 0x0a
        /*043e*/ 	.short	(.L_566 - .L_565)
	.align		4
.L_565:
        /*0440*/ 	.word	index@(.nv.constant0._ZN7cutlass13device_kernelIN5flash11enable_sm90INS1_16FlashAttnBwdSm90INS1_25CollectiveMainloopBwdSm90ILi2ELi2ELi2EN4cute5tupleIJNS5_1CILi1EEES8_S8_EEENS6_IJNS7_ILi64EEENS7_ILi128EEESB_EEENS_10bfloat16_tEfNS_4arch4Sm90ELb0ELb1ELb1ELb1ELb1ELb1ELb0ELb0ELi2ELi1ELi2ELi1ELb0EEENS1_21CollectiveEpilogueBwdISC_SD_SF_Li256ELb1ELb0ELi1EEENS1_19SingleTileSchedulerILb1ELb0ELb0ELi128EEEEEEEEEvNT_6ParamsE)
        /*0444*/ 	.short	0x0210
        /*0446*/ 	.short	0x06f0


	//----- nvinfo : EIATTR_SW_WAR
	.align		4
.L_566:
        /*0448*/ 	.byte	0x04, 0x36
        /*044a*/ 	.short	(.L_568 - .L_567)
.L_567:
        /*044c*/ 	.word	0x00000008
.L_568:


//--------------------- .nv.info._ZN7cutlass13device_kernelIN5flash11enable_sm90INS1_16FlashAttnBwdSm90INS1_25CollectiveMainloopBwdSm90ILi2ELi2ELi2EN4cute5tupleIJNS5_1CILi1EEES8_S8_EEENS6_IJNS7_ILi64EEENS7_ILi128EEESB_EEENS_10bfloat16_tEfNS_4arch4Sm90ELb0ELb1ELb1ELb1ELb0ELb1ELb0ELb0ELi2ELi1ELi2ELi1ELb0EEENS1_24CollectiveEpilogueBwdGQAISC_fSF_Li256ELb1ELb0EEENS1_19SingleTileSchedulerILb1ELb0ELb0ELi128EEEEEEEEEvNT_6ParamsE --------------------------
	.section	.nv.info._ZN7cutlass13device_kernelIN5flash11enable_sm90INS1_16FlashAttnBwdSm90INS1_25CollectiveMainloopBwdSm90ILi2ELi2ELi2EN4cute5tupleIJNS5_1CILi1EEES8_S8_EEENS6_IJNS7_ILi64EEENS7_ILi128EEESB_EEENS_10bfloat16_tEfNS_4arch4Sm90ELb0ELb1ELb1ELb1ELb0ELb1ELb0ELb0ELi2ELi1ELi2ELi1ELb0EEENS1_24CollectiveEpilogueBwdGQAISC_fSF_Li256ELb1ELb0EEENS1_19SingleTileSchedulerILb1ELb0ELb0ELi128EEEEEEEEEvNT_6ParamsE,"",@"SHT_CUDA_INFO"
	.sectionflags	@""
	.align	4


	//----- nvinfo : EIATTR_CUDA_API_VERSION
	.align		4
        /*0000*/ 	.byte	0x04, 0x37
        /*0002*/ 	.short	(.L_570 - .L_569)
.L_569:
        /*0004*/ 	.word	0x00000082


	//----- nvinfo : EIATTR_KPARAM_INFO
	.align		4
.L_570:
        /*0008*/ 	.byte	0x04, 0x17
        /*000a*/ 	.short	(.L_572 - .L_571)
.L_571:
        /*000c*/ 	.word	0x00000000
        /*0010*/ 	.short	0x0000
        /*0012*/ 	.short	0x0070
        /*0014*/ 	.byte	0x00, 0xf0, 0x01, 0x1a


	//----- nvinfo : EIATTR_SPARSE_MMA_MASK
	.align		4
.L_572:
        /*0018*/ 	.byte	0x03, 0x50
        /*001a*/ 	.short	0x0000


	//----- nvinfo : EIATTR_MAXREG_COUNT
	.align		4
        /*001c*/ 	.byte	0x03, 0x1b
        /*001e*/ 	.short	0x00a8


	//----- nvinfo : EIATTR_NUM_BARRIERS
	.align		4
        /*0020*/ 	.byte	0x02, 0x4c
        /*0022*/ 	.byte	0x10
	.zero		1


	//----- nvinfo : EIATTR_EXTERNS
	.align		4
        /*0024*/ 	.byte	0x04, 0x0f
        /*0026*/ 	.short	(.L_574 - .L_573)


	//   ....[0]....
	.align		4
.L_573:
        /*0028*/ 	.word	index@(__assertfail)


	//----- nvinfo : EIATTR_ANNOTATIONS
	.align		4
.L_574:
        /*002c*/ 	.byte	0x04, 0x55
        /*002e*/ 	.short	(.L_576 - .L_575)


	//   ....[0]....
.L_575:
        /*0030*/ 	.word	0x00000001
        /*0034*/ 	.byte	0x80, 0x19, 0x00, 0x00, 0x01, 0x00, 0x00, 0x00, 0x50, 0x28, 0x00, 0x00, 0x01, 0x00, 0x00, 0x00
        /*0044*/ 	.byte	0x20, 0x3b, 0x00, 0x00, 0x01, 0x00, 0x00, 0x00, 0xb0, 0x3b, 0x00, 0x00, 0x01, 0x00, 0x00, 0x00
        /*0054*/ 	.byte	0x50, 0x7d, 0x00, 0x00, 0x01, 0x00, 0x00, 0x00, 0xf0, 0x7e, 0x00, 0x00, 0x01, 0x00, 0x00, 0x00
        /*0064*/ 	.byte	0x70, 0x8a, 0x00, 0x00, 0x01, 0x00, 0x00, 0x00, 0x90, 0x8a, 0x00, 0x00, 0x01, 0x00, 0x00, 0x00
        /*0074*/ 	.byte	0x00, 0x8e, 0x00, 0x00


	//----- nvinfo : EIATTR_MERCURY_ISA_VERSION
	.align		4
.L_576:
        /*0078*/ 	.byte	0x03, 0x5f
        /*007a*/ 	.short	0x0101


	//----- nvinfo : EIATTR_INT_WARP_WIDE_INSTR_OFFSETS
	.align		4
        /*007c*/ 	.byte	0x04, 0x31
        /*007e*/ 	.short	(.L_578 - .L_577)


	//   ....[0]....
.L_577:
        /*0080*/ 	.word	0x00000190


	//   ....[1]....
        /*0084*/ 	.word	0x000001c0


	//----- nvinfo : EIATTR_COOP_GROUP_MASK_REGIDS
	.align		4
.L_578:
        /*0088*/ 	.byte	0x04, 0x29
        /*008a*/ 	.short	(.L_580 - .L_579)


	//   ....[0]....
.L_579:
        /*008c*/ 	.word	0xffffffff


	//   ....[1]....
        /*0090*/ 	.word	0xffffffff


	//   ....[2]....
        /*0094*/ 	.word	0xffffffff


	//   ....[3]....
        /*0098*/ 	.word	0xffffffff


	//   ....[4]....
        /*009c*/ 	.word	0xffffffff


	//   ....[5]....
        /*00a0*/ 	.word	0xffffffff


	//   ....[6]....
        /*00a4*/ 	.word	0xffffffff


	//   ....[7]....
        /*00a8*/ 	.word	0x0500000f


	//----- nvinfo : EIATTR_COOP_GROUP_INSTR_OFFSETS
	.align		4
.L_580:
        /*00ac*/ 	.byte	0x04, 0x28
        /*00ae*/ 	.short	(.L_582 - .L_581)


	//   ....[0]....
.L_581:
        /*00b0*/ 	.word	0x00000070


	//   ....[1]....
        /*00b4*/ 	.word	0x000001a0


	//   ....[2]....
        /*00b8*/ 	.word	0x000001f0


	//   ....[3]....
        /*00bc*/ 	.word	0x000003e0


	//   ....[4]....
        /*00c0*/ 	.word	0x00000620


	//   ....[5]....
        /*00c4*/ 	.word	0x00001630


	//   ....[6]....
        /*00c8*/ 	.word	0x00005ac0


	//   ....[7]....
        /*00cc*/ 	.word	0x00009650


	//----- nvinfo : EIATTR_REG_RECONFIG
	.align		4
.L_582:
        /*00d0*/ 	.byte	0x01, 0x54
	.zero		2


	//----- nvinfo : EIATTR_SYSCALL_OFFSETS
	.align		4
        /*00d4*/ 	.byte	0x04, 0x46
        /*00d6*/ 	.short	(.L_584 - .L_583)


	//   ....[0]....
.L_583:
        /*00d8*/ 	.word	0x00001270


	//   ....[1]....
        /*00dc*/ 	.word	0x00001360


	//   ....[2]....
        /*00e0*/ 	.word	0x000014c0


	//   ....[3]....
        /*00e4*/ 	.word	0x000015b0


	//----- nvinfo : EIATTR_MBARRIER_INSTR_OFFSETS
	.align		4
.L_584:
        /*00e8*/ 	.byte	0x04, 0x39
        /*00ea*/ 	.short	(.L_586 - .L_585)


	//   ....[0]....
.L_585:
        /*00ec*/ 	.word	0x00000290
        /*00f0*/ 	.word	0x000000ff
        /*00f4*/ 	.word	0x00030800
        /*00f8*/ 	.short	0x0100
        /*00fa*/ 	.byte	0x06
	.zero		1


	//   ....[1]....
        /*00fc*/ 	.word	0x00000390
        /*0100*/ 	.word	0x000000ff
        /*0104*/ 	.word	0x00030810
        /*0108*/ 	.short	0x0100
        /*010a*/ 	.byte	0x08
	.zero		1


	//   ....[2]....
        /*010c*/ 	.word	0x000003a0
        /*0110*/ 	.word	0x000000ff
        /*0114*/ 	.word	0x00030820
        /*0118*/ 	.short	0x0100
        /*011a*/ 	.byte	0x08
	.zero		1


	//   ....[3]....
        /*011c*/ 	.word	0x000003b0
        /*0120*/ 	.word	0x000000ff
        /*0124*/ 	.word	0x00030818
        /*0128*/ 	.short	0x0100
        /*012a*/ 	.byte	0x08
	.zero		1


	//   ....[4]....
        /*012c*/ 	.word	0x000003c0
        /*0130*/ 	.word	0x000000ff
        /*0134*/ 	.word	0x00030828
        /*0138*/ 	.short	0x0100
        /*013a*/ 	.byte	0x08
	.zero		1


	//   ....[5]....
        /*013c*/ 	.word	0x000004f0
        /*0140*/ 	.word	0x000000ff
        /*0144*/ 	.word	0x00030830
        /*0148*/ 	.short	0x0100
        /*014a*/ 	.byte	0x08
	.zero		1


	//   ....[6]....
        /*014c*/ 	.word	0x00000500
        /*0150*/ 	.word	0x000000ff
        /*0154*/ 	.word	0x00030840
        /*0158*/ 	.short	0x0100
        /*015a*/ 	.byte	0x08
	.zero		1


	//   ....[7]....
        /*015c*/ 	.word	0x00000510
        /*0160*/ 	.word	0x000000ff
        /*0164*/ 	.word	0x00030838
        /*0168*/ 	.short	0x0100
        /*016a*/ 	.byte	0x08
	.zero		1


	//   ....[8]....
        /*016c*/ 	.word	0x00000520
        /*0170*/ 	.word	0x000000ff
        /*0174*/ 	.word	0x00030848
        /*0178*/ 	.short	0x0100
        /*017a*/ 	.byte	0x08
	.zero		1


	//   ....[9]....
        /*017c*/ 	.word	0x00001660
        /*0180*/ 	.word	0x00000010
        /*0184*/ 	.word	0x00030800
        /*0188*/ 	.short	0x010a
        /*018a*/ 	.byte	0x3f
	.zero		1


	//   ....[10]....
        /*018c*/ 	.word	0x00001790
        /*0190*/ 	.word	0x00000010
        /*0194*/ 	.word	0x00030800
        /*0198*/ 	.short	0x010a
        /*019a*/ 	.byte	0x3f
	.zero		1


	//   ....[11]....
        /*019c*/ 	.word	0x00001e50
        /*01a0*/ 	.word	0x00000000
        /*01a4*/ 	.word	0x00030810
        /*01a8*/ 	.short	0x010a
        /*01aa*/ 	.byte	0x3f
	.zero		1


	//   ....[12]....
        /*01ac*/ 	.word	0x00001e90
        /*01b0*/ 	.word	0x00000000
        /*01b4*/ 	.word	0x00030810
        /*01b8*/ 	.short	0x010a
        /*01ba*/ 	.byte	0x3f
	.zero		1


	//   ....[13]....
        /*01bc*/ 	.word	0x000023f0
        /*01c0*/ 	.word	0x00000000
        /*01c4*/ 	.word	0x00030830
        /*01c8*/ 	.short	0x010a
        /*01ca*/ 	.byte	0x3f
	.zero		1


	//   ....[14]....
        /*01cc*/ 	.word	0x00002740
        /*01d0*/ 	.word	0x00000000
        /*01d4*/ 	.word	0x00030830
        /*01d8*/ 	.short	0x010a
        /*01da*/ 	.byte	0x3f
	.zero		1


	//   ....[15]....
        /*01dc*/ 	.word	0x00004970
        /*01e0*/ 	.word	0x00000006
        /*01e4*/ 	.word	0x00000000
        /*01e8*/ 	.short	0x0101
        /*01ea*/ 	.byte	0x3f
	.zero		1


	//   ....[16]....
        /*01ec*/ 	.word	0x00004c90
        /*01f0*/ 	.word	0x00000000
        /*01f4*/ 	.word	0x00000000
        /*01f8*/ 	.short	0x0101
        /*01fa*/ 	.byte	0x3f
	.zero		1


	//   ....[17]....
        /*01fc*/ 	.word	0x00007840
        /*0200*/ 	.word	0x0000000f
        /*0204*/ 	.word	0x00030820
        /*0208*/ 	.short	0x010a
        /*020a*/ 	.byte	0x3f
	.zero		1


	//   ....[18]....
        /*020c*/ 	.word	0x00007f70
        /*0210*/ 	.word	0x0000000f
        /*0214*/ 	.word	0x00030840
        /*0218*/ 	.short	0x010a
        /*021a*/ 	.byte	0x3f
	.zero		1


	//   ....[19]....
        /*021c*/ 	.word	0x00008240
        /*0220*/ 	.word	0x0000000f
        /*0224*/ 	.word	0x00030828
        /*0228*/ 	.short	0x010a
        /*022a*/ 	.byte	0x3f
	.zero		1


	//   ....[20]....
        /*022c*/ 	.word	0x00008510
        /*0230*/ 	.word	0x0000000f
        /*0234*/ 	.word	0x00030848
        /*0238*/ 	.short	0x010a
        /*023a*/ 	.byte	0x3f
	.zero		1


	//   ....[21]....
        /*023c*/ 	.word	0x00008780
        /*0240*/ 	.word	0x0000000f
        /*0244*/ 	.word	0x00030820
        /*0248*/ 	.short	0x010a
        /*024a*/ 	.byte	0x3f
	.zero		1


	//   ....[22]....
        /*024c*/ 	.word	0x00008ac0
        /*0250*/ 	.word	0x0000000f
        /*0254*/ 	.word	0x00030840
        /*0258*/ 	.short	0x010a
        /*025a*/ 	.byte	0x3f
	.zero		1


	//   ....[23]....
        /*025c*/ 	.word	0x00008d60
        /*0260*/ 	.word	0x0000000f
        /*0264*/ 	.word	0x00030828
        /*0268*/ 	.short	0x010a
        /*026a*/ 	.byte	0x3f
	.zero		1


	//   ....[24]....
        /*026c*/ 	.word	0x00009070
        /*0270*/ 	.word	0x00000003
        /*0274*/ 	.word	0x00030840
        /*0278*/ 	.short	0x010a
        /*027a*/ 	.byte	0x3f
	.zero		1


	//   ....[25]....
        /*027c*/ 	.word	0x000094d0
        /*0280*/ 	.word	0x00000007
        /*0284*/ 	.word	0x00000000
        /*0288*/ 	.short	0x010a
        /*028a*/ 	.byte	0x3f
	.zero		1


	//   ....[26]....
        /*028c*/ 	.word	0x00009520
        /*0290*/ 	.word	0x00000003
        /*0294*/ 	.word	0x00000000
        /*0298*/ 	.short	0x010a
        /*029a*/ 	.byte	0x3f
	.zero		1


	//   ....[27]....
        /*029c*/ 	.word	0x00009580
        /*02a0*/ 	.word	0x00000005
        /*02a4*/ 	.word	0x00000000
        /*02a8*/ 	.short	0x010a
        /*02aa*/ 	.byte	0x3f
	.zero		1


	//   ....[28]....
        /*02ac*/ 	.word	0x000095b0
        /*02b0*/ 	.word	0x00000003
        /*02b4*/ 	.word	0x00000000
        /*02b8*/ 	.short	0x010a
        /*02ba*/ 	.byte	0x3f
	.zero		1


	//   ....[29]....
        /*02bc*/ 	.word	0x000096b0
        /*02c0*/ 	.word	0x0000000c
        /*02c4*/ 	.word	0x00030800
        /*02c8*/ 	.short	0x010a
        /*02ca*/ 	.byte	0x3f
	.zero		1


	//   ....[30]....
        /*02cc*/ 	.word	0x00009700
        /*02d0*/ 	.word	0x00000000
        /*02d4*/ 	.word	0x00030810
        /*02d8*/ 	.short	0x010a
        /*02da*/ 	.byte	0x3f
	.zero		1


	//   ....[31]....
        /*02dc*/ 	.word	0x00009750
        /*02e0*/ 	.word	0x00000000
        /*02e4*/ 	.word	0x00030830
        /*02e8*/ 	.short	0x010a
        /*02ea*/ 	.byte	0x3f
	.zero		1


	//   ....[32]....
        /*02ec*/ 	.word	0x000097a0
        /*02f0*/ 	.word	0x0000000f
        /*02f4*/ 	.word	0x00030820
        /*02f8*/ 	.short	0x010a
        /*02fa*/ 	.byte	0x3f
	.zero		1


	//   ....[33]....
        /*02fc*/ 	.word	0x000097f0
        /*0300*/ 	.word	0x0000000f
        /*0304*/ 	.word	0x00030840
        /*0308*/ 	.short	0x010a
        /*030a*/ 	.byte	0x3f
	.zero		1


	//   ....[34]....
        /*030c*/ 	.word	0x00009840
        /*0310*/ 	.word	0x0000000f
        /*0314*/ 	.word	0x00030828
        /*0318*/ 	.short	0x010a
        /*031a*/ 	.byte	0x3f
	.zero		1


	//   ....[35]....
        /*031c*/ 	.word	0x00009890
        /*0320*/ 	.word	0x0000000f
        /*0324*/ 	.word	0x00030848
        /*0328*/ 	.short	0x010a
        /*032a*/ 	.byte	0x3f
	.zero		1


	//   ....[36]....
        /*032c*/ 	.word	0x000098f0
        /*0330*/ 	.word	0x0000000f
        /*0334*/ 	.word	0x00030820
        /*0338*/ 	.short	0x010a
        /*033a*/ 	.byte	0x3f
	.zero		1


	//   ....[37]....
        /*033c*/ 	.word	0x00009940
        /*0340*/ 	.word	0x0000000f
        /*0344*/ 	.word	0x00030840
        /*0348*/ 	.short	0x010a
        /*034a*/ 	.byte	0x3f
	.zero		1


	//   ....[38]....
        /*034c*/ 	.word	0x00009990
        /*0350*/ 	.word	0x0000000f
        /*0354*/ 	.word	0x00030828
        /*0358*/ 	.short	0x010a
        /*035a*/ 	.byte	0x3f
	.zero		1


	//   ....[39]....
        /*035c*/ 	.word	0x000099e0
        /*0360*/ 	.word	0x00000003
        /*0364*/ 	.word	0x00030840
        /*0368*/ 	.short	0x010a
        /*036a*/ 	.byte	0x3f
	.zero		1


	//   ....[40]....
        /*036c*/ 	.word	0x00009ab0
        /*0370*/ 	.word	0x00000007
        /*0374*/ 	.word	0x00000000
        /*0378*/ 	.short	0x010a
        /*037a*/ 	.byte	0x3f
	.zero		1


	//   ....[41]....
        /*037c*/ 	.word	0x00009b00
        /*0380*/ 	.word	0x00000003
        /*0384*/ 	.word	0x00000000
        /*0388*/ 	.short	0x010a
        /*038a*/ 	.byte	0x3f
	.zero		1


	//   ....[42]....
        /*038c*/ 	.word	0x00009b50
        /*0390*/ 	.word	0x00000005
        /*0394*/ 	.word	0x00000000
        /*0398*/ 	.short	0x010a
        /*039a*/ 	.byte	0x3f
	.zero		1


	//----- nvinfo : EIATTR_NUM_MBARRIERS
	.align		4
.L_586:
        /*039c*/ 	.byte	0x03, 0x38
        /*039e*/ 	.short	0x0009


	//----- nvinfo : EIATTR_EXIT_INSTR_OFFSETS
	.align		4
        /*03a0*/ 	.byte	0x04, 0x1c
        /*03a2*/ 	.short	(.L_588 - .L_587)


	//   ....[0]....
.L_587:
        /*03a4*/ 	.word	0x00009600


	//----- nvinfo : EIATTR_MAX_THREADS
	.align		4
.L_588:
        /*03a8*/ 	.byte	0x04, 0x05
        /*03aa*/ 	.short	(.L_590 - .L_589)
.L_589:
        /*03ac*/ 	.word	0x00000180
        /*03b0*/ 	.word	0x00000001
        /*03b4*/ 	.word	0x00000001


	//----- nvinfo : EIATTR_CRS_STACK_SIZE
	.align		4
.L_590:
        /*03b8*/ 	.byte	0x04, 0x1e
        /*03ba*/ 	.short	(.L_592 - .L_591)
.L_591:
        /*03bc*/ 	.word	0x00000000


	//----- nvinfo : EIATTR_CBANK_PARAM_SIZE
	.align		4
.L_592:
        /*03c0*/ 	.byte	0x03, 0x19
        /*03c2*/ 	.short	0x06f0


	//----- nvinfo : EIATTR_PARAM_CBANK
	.align		4
        /*03c4*/ 	.byte	0x04, 0x0a
        /*03c6*/ 	.short	(.L_594 - .L_593)
	.align		4
.L_593:
        /*03c8*/ 	.word	index@(.nv.constant0._ZN7cutlass13device_kernelIN5flash11enable_sm90INS1_16FlashAttnBwdSm90INS1_25CollectiveMainloopBwdSm90ILi2ELi2ELi2EN4cute5tupleIJNS5_1CILi1EEES8_S8_EEENS6_IJNS7_ILi64EEENS7_ILi128EEESB_EEENS_10bfloat16_tEfNS_4arch4Sm90ELb0ELb1ELb1ELb1ELb0ELb1ELb0ELb0ELi2ELi1ELi2ELi1ELb0EEENS1_24CollectiveEpilogueBwdGQAISC_fSF_Li256ELb1ELb0EEENS1_19SingleTileSchedulerILb1ELb0ELb0ELi128EEEEEEEEEvNT_6ParamsE)
        /*03cc*/ 	.short	0x0210
        /*03ce*/ 	.short	0x06f0


	//----- nvinfo : EIATTR_SW_WAR
	.align		4
.L_594:
        /*03d0*/ 	.byte	0x04, 0x36
        /*03d2*/ 	.short	(.L_596 - .L_595)
.L_595:
        /*03d4*/ 	.word	0x00000008
.L_596:


//--------------------- .nv.info._ZN7cutlass13device_kernelIN5flash11enable_sm90INS1_16FlashAttnBwdSm90INS1_25CollectiveMainloopBwdSm90ILi2ELi2ELi2EN4cute5tupleIJNS5_1CILi1EEES8_S8_EEENS6_IJNS7_ILi64EEENS7_ILi128EEESB_EEENS_10bfloat16_tEfNS_4arch4Sm90ELb0ELb1ELb1ELb1ELb1ELb1ELb0ELb0ELi2ELi1ELi2ELi1ELb0EEENS1_24CollectiveEpilogueBwdGQAISC_fSF_Li256ELb1ELb1EEENS1_19SingleTileSchedulerILb1ELb0ELb0ELi128EEEEEEEEEvNT_6ParamsE --------------------------
	.section	.nv.info._ZN7cutlass13device_kernelIN5flash11enable_sm90INS1_16FlashAttnBwdSm90INS1_25CollectiveMainloopBwdSm90ILi2ELi2ELi2EN4cute5tupleIJNS5_1CILi1EEES8_S8_EEENS6_IJNS7_ILi64EEENS7_ILi128EEESB_EEENS_10bfloat16_tEfNS_4arch4Sm90ELb0ELb1ELb1ELb1ELb1ELb1ELb0ELb0ELi2ELi1ELi2ELi1ELb0EEENS1_24CollectiveEpilogueBwdGQAISC_fSF_Li256ELb1ELb1EEENS1_19SingleTileSchedulerILb1ELb0ELb0ELi128EEEEEEEEEvNT_6ParamsE,"",@"SHT_CUDA_INFO"
	.sectionflags	@""
	.align	4


	//----- nvinfo : EIATTR_CUDA_API_VERSION
	.align		4
        /*0000*/ 	.byte	0x04, 0x37
        /*0002*/ 	.short	(.L_598 - .L_597)
.L_597:
        /*0004*/ 	.word	0x00000082


	//----- nvinfo : EIATTR_KPARAM_INFO
	.align		4
.L_598:
        /*0008*/ 	.byte	0x04, 0x17
        /*000a*/ 	.short	(.L_600 - .L_599)
.L_599:
        /*000c*/ 	.word	0x00000000
        /*0010*/ 	.short	0x0000
        /*0012*/ 	.short	0x0070
        /*0014*/ 	.byte	0x00, 0xf0, 0x01, 0x1a


	//----- nvinfo : EIATTR_SPARSE_MMA_MASK
	.align		4
.L_600:
        /*0018*/ 	.byte	0x03, 0x50
        /*001a*/ 	.short	0x0000


	//----- nvinfo : EIATTR_MAXREG_COUNT
	.align		4
        /*001c*/ 	.byte	0x03, 0x1b
        /*001e*/ 	.short	0x00a8


	//----- nvinfo : EIATTR_NUM_BARRIERS
	.align		4
        /*0020*/ 	.byte	0x02, 0x4c
        /*0022*/ 	.byte	0x10
	.zero		1


	//----- nvinfo : EIATTR_EXTERNS
	.align		4
        /*0024*/ 	.byte	0x04, 0x0f
        /*0026*/ 	.short	(.L_602 - .L_601)


	//   ....[0]....
	.align		4
.L_601:
        /*0028*/ 	.word	index@(__assertfail)


	//----- nvinfo : EIATTR_ANNOTATIONS
	.align		4
.L_602:
        /*002c*/ 	.byte	0x04, 0x55
        /*002e*/ 	.short	(.L_604 - .L_603)


	//   ....[0]....
.L_603:
        /*0030*/ 	.word	0x00000001
        /*0034*/ 	.byte	0x80, 0x19, 0x00, 0x00, 0x01, 0x00, 0x00, 0x00, 0x50, 0x28, 0x00, 0x00, 0x01, 0x00, 0x00, 0x00
        /*0044*/ 	.byte	0x20, 0x3b, 0x00, 0x00, 0x01, 0x00, 0x00, 0x00, 0xb0, 0x3b, 0x00, 0x00, 0x01, 0x00, 0x00, 0x00
        /*0054*/ 	.byte	0x80, 0x91, 0x00, 0x00, 0x01, 0x00, 0x00, 0x00, 0x20, 0x93, 0x00, 0x00, 0x01, 0x00, 0x00, 0x00
        /*0064*/ 	.byte	0xa0, 0x9e, 0x00, 0x00, 0x01, 0x00, 0x00, 0x00, 0xc0, 0x9e, 0x00, 0x00, 0x01, 0x00, 0x00, 0x00
        /*0074*/ 	.byte	0x30, 0xa2, 0x00, 0x00


	//----- nvinfo : EIATTR_MERCURY_ISA_VERSION
	.align		4
.L_604:
        /*0078*/ 	.byte	0x03, 0x5f
        /*007a*/ 	.short	0x0101


	//----- nvinfo : EIATTR_INT_WARP_WIDE_INSTR_OFFSETS
	.align		4
        /*007c*/ 	.byte	0x04, 0x31
        /*007e*/ 	.short	(.L_606 - .L_605)


	//   ....[0]....
.L_605:
        /*0080*/ 	.word	0x00000190


	//   ....[1]....
        /*0084*/ 	.word	0x000001c0


	//   ....[2]....
        /*0088*/ 	.word	0x00006ea0


	//   ....[3]....
        /*008c*/ 	.word	0x00007500


	//   ....[4]....
        /*0090*/ 	.word	0x000079b0


	//   ....[5]....
        /*0094*/ 	.word	0x00007c80


	//   ....[6]....
        /*0098*/ 	.word	0x00007ee0


	//   ....[7]....
        /*009c*/ 	.word	0x00008070


	//----- nvinfo : EIATTR_COOP_GROUP_MASK_REGIDS
	.align		4
.L_606:
        /*00a0*/ 	.byte	0x04, 0x29
        /*00a2*/ 	.short	(.L_608 - .L_607)


	//   ....[0]....
.L_607:
        /*00a4*/ 	.word	0xffffffff


	//   ....[1]....
        /*00a8*/ 	.word	0xffffffff


	//   ....[2]....
        /*00ac*/ 	.word	0xffffffff


	//   ....[3]....
        /*00b0*/ 	.word	0xffffffff


	//   ....[4]....
        /*00b4*/ 	.word	0xffffffff


	//   ....[5]....
        /*00b8*/ 	.word	0xffffffff


	//   ....[6]....
        /*00bc*/ 	.word	0xffffffff


	//   ....[7]....
        /*00c0*/ 	.word	0xffffffff


	//   ....[8]....
        /*00c4*/ 	.word	0xffffffff


	//   ....[9]....
        /*00c8*/ 	.word	0xffffffff


	//   ....[10]....
        /*00cc*/ 	.word	0xffffffff


	//   ....[11]....
        /*00d0*/ 	.word	0xffffffff


	//   ....[12]....
        /*00d4*/ 	.word	0xffffffff


	//   ....[13]....
        /*00d8*/ 	.word	0xffffffff


	//   ....[14]....
        /*00dc*/ 	.word	0xffffffff


	//   ....[15]....
        /*00e0*/ 	.word	0xffffffff


	//   ....[16]....
        /*00e4*/ 	.word	0xffffffff


	//   ....[17]....
        /*00e8*/ 	.word	0xffffffff


	//   ....[18]....
        /*00ec*/ 	.word	0xffffffff


	//   ....[19]....
        /*00f0*/ 	.word	0xffffffff


	//   ....[20]....
        /*00f4*/ 	.word	0x0500000f


	//   ....[21]....
        /*00f8*/ 	.word	0x0500000f


	//   ....[22]....
        /*00fc*/ 	.word	0x0500000f


	//   ....[23]....
        /*0100*/ 	.word	0x0500000f


	//   ....[24]....
        /*0104*/ 	.word	0x0500000f


	//   ....[25]....
        /*0108*/ 	.word	0x0500000f


	//----- nvinfo : EIATTR_COOP_GROUP_INSTR_OFFSETS
	.align		4
.L_608:
        /*010c*/ 	.byte	0x04, 0x28
        /*010e*/ 	.short	(.L_610 - .L_609)


	//   ....[0]....
.L_609:
        /*0110*/ 	.word	0x00000070


	//   ....[1]....
        /*0114*/ 	.word	0x000001a0


	//   ....[2]....
        /*0118*/ 	.word	0x000001f0


	//   ....[3]....
        /*011c*/ 	.word	0x000003e0


	//   ....[4]....
        /*0120*/ 	.word	0x00000620


	//   ....[5]....
        /*0124*/ 	.word	0x00001630


	//   ....[6]....
        /*0128*/ 	.word	0x00005890


	//   ....[7]....
        /*012c*/ 	.word	0x00005a20


	//   ....[8]....
        /*0130*/ 	.word	0x00005d10


	//   ....[9]....
        /*0134*/ 	.word	0x00005ea0


	//   ....[10]....
        /*0138*/ 	.word	0x00005fb0


	//   ....[11]....
        /*013c*/ 	.word	0x00006aa0


	//   ....[12]....
        /*0140*/ 	.word	0x00006dd0


	//   ....[13]....
        /*0144*/ 	.word	0x00007160


	//   ....[14]....
        /*0148*/ 	.word	0x00007430


	//   ....[15]....
        /*014c*/ 	.word	0x00007670


	//   ....[16]....
        /*0150*/ 	.word	0x000078e0


	//   ....[17]....
        /*0154*/ 	.word	0x00007bc0


	//   ....[18]....
        /*0158*/ 	.word	0x00007de0


	//   ....[19]....
        /*015c*/ 	.word	0x00007f70


	//   ....[20]....
        /*0160*/ 	.word	0x0000aa80


	//   ....[21]....
        /*0164*/ 	.word	0x0000ac00


	//   ....[22]....
        /*0168*/ 	.word	0x0000ac70


	//   ....[23]....
        /*016c*/ 	.word	0x0000ace0


	//   ....[24]....
        /*0170*/ 	.word	0x0000ad50


	//   ....[25]....
        /*0174*/ 	.word	0x0000adc0


	//----- nvinfo : EIATTR_REG_RECONFIG
	.align		4
.L_610:
        /*0178*/ 	.byte	0x01, 0x54
	.zero		2


	//----- nvinfo : EIATTR_SYSCALL_OFFSETS
	.align		4
        /*017c*/ 	.byte	0x04, 0x46
        /*017e*/ 	.short	(.L_612 - .L_611)


	//   ....[0]....
.L_611:
        /*0180*/ 	.word	0x00001270


	//   ....[1]....
        /*0184*/ 	.word	0x00001360


	//   ....[2]....
        /*0188*/ 	.word	0x000014c0


	//   ....[3]....
        /*018c*/ 	.word	0x000015b0


	//----- nvinfo : EIATTR_MBARRIER_INSTR_OFFSETS
	.align		4
.L_612:
        /*0190*/ 	.byte	0x04, 0x39
        /*0192*/ 	.short	(.L_614 - .L_613)


	//   ....[0]....
.L_613:
        /*0194*/ 	.word	0x00000290
        /*0198*/ 	.word	0x000000ff
        /*019c*/ 	.word	0x00030800
        /*01a0*/ 	.short	0x0100
        /*01a2*/ 	.byte	0x06
	.zero		1


	//   ....[1]....
        /*01a4*/ 	.word	0x00000390
        /*01a8*/ 	.word	0x000000ff
        /*01ac*/ 	.word	0x00030810
        /*01b0*/ 	.short	0x0100
        /*01b2*/ 	.byte	0x08
	.zero		1


	//   ....[2]....
        /*01b4*/ 	.word	0x000003a0
        /*01b8*/ 	.word	0x000000ff
        /*01bc*/ 	.word	0x00030820
        /*01c0*/ 	.short	0x0100
        /*01c2*/ 	.byte	0x08
	.zero		1


	//   ....[3]....
        /*01c4*/ 	.word	0x000003b0
        /*01c8*/ 	.word	0x000000ff
        /*01cc*/ 	.word	0x00030818
        /*01d0*/ 	.short	0x0100
        /*01d2*/ 	.byte	0x08
	.zero		1


	//   ....[4]....
        /*01d4*/ 	.word	0x000003c0
        /*01d8*/ 	.word	0x000000ff
        /*01dc*/ 	.word	0x00030828
        /*01e0*/ 	.short	0x0100
        /*01e2*/ 	.byte	0x08
	.zero		1


	//   ....[5]....
        /*01e4*/ 	.word	0x000004f0
        /*01e8*/ 	.word	0x000000ff
        /*01ec*/ 	.word	0x00030830
        /*01f0*/ 	.short	0x0100
        /*01f2*/ 	.byte	0x08
	.zero		1


	//   ....[6]....
        /*01f4*/ 	.word	0x00000500
        /*01f8*/ 	.word	0x000000ff
        /*01fc*/ 	.word	0x00030840
        /*0200*/ 	.short	0x0100
        /*0202*/ 	.byte	0x08
	.zero		1


	//   ....[7]....
        /*0204*/ 	.word	0x00000510
        /*0208*/ 	.word	0x000000ff
        /*020c*/ 	.word	0x00030838
        /*0210*/ 	.short	0x0100
        /*0212*/ 	.byte	0x08
	.zero		1


	//   ....[8]....
        /*0214*/ 	.word	0x00000520
        /*0218*/ 	.word	0x000000ff
        /*021c*/ 	.word	0x00030848
        /*0220*/ 	.short	0x0100
        /*0222*/ 	.byte	0x08
	.zero		1


	//   ....[9]....
        /*0224*/ 	.word	0x00001660
        /*0228*/ 	.word	0x00000010
        /*022c*/ 	.word	0x00030800
        /*0230*/ 	.short	0x010a
        /*0232*/ 	.byte	0x3f
	.zero		1


	//   ....[10]....
        /*0234*/ 	.word	0x00001790
        /*0238*/ 	.word	0x00000010
        /*023c*/ 	.word	0x00030800
        /*0240*/ 	.short	0x010a
        /*0242*/ 	.byte	0x3f
	.zero		1


	//   ....[11]....
        /*0244*/ 	.word	0x00001e50
        /*0248*/ 	.word	0x00000000
        /*024c*/ 	.word	0x00030810
        /*0250*/ 	.short	0x010a
        /*0252*/ 	.byte	0x3f
	.zero		1


	//   ....[12]....
        /*0254*/ 	.word	0x00001e90
        /*0258*/ 	.word	0x00000000
        /*025c*/ 	.word	0x00030810
        /*0260*/ 	.short	0x010a
        /*0262*/ 	.byte	0x3f
	.zero		1


	//   ....[13]....
        /*0264*/ 	.word	0x000023f0
        /*0268*/ 	.word	0x00000000
        /*026c*/ 	.word	0x00030830
        /*0270*/ 	.short	0x010a
        /*0272*/ 	.byte	0x3f
	.zero		1


	//   ....[14]....
        /*0274*/ 	.word	0x00002740
        /*0278*/ 	.word	0x00000000
        /*027c*/ 	.word	0x00030830
        /*0280*/ 	.short	0x010a
        /*0282*/ 	.byte	0x3f
	.zero		1


	//   ....[15]....
        /*0284*/ 	.word	0x00004970
        /*0288*/ 	.word	0x00000006
        /*028c*/ 	.word	0x00000000
        /*0290*/ 	.short	0x0101
        /*0292*/ 	.byte	0x3f
	.zero		1


	//   ....[16]....
        /*0294*/ 	.word	0x00004c90
        /*0298*/ 	.word	0x00000000
        /*029c*/ 	.word	0x00000000
        /*02a0*/ 	.short	0x0101
        /*02a2*/ 	.byte	0x3f
	.zero		1


	//   ....[17]....
        /*02a4*/ 	.word	0x00008c70
        /*02a8*/ 	.word	0x0000000f
        /*02ac*/ 	.word	0x00030820
        /*02b0*/ 	.short	0x010a
        /*02b2*/ 	.byte	0x3f
	.zero		1


	//   ....[18]....
        /*02b4*/ 	.word	0x000093a0
        /*02b8*/ 	.word	0x0000000f
        /*02bc*/ 	.word	0x00030840
        /*02c0*/ 	.short	0x010a
        /*02c2*/ 	.byte	0x3f
	.zero		1


	//   ....[19]....
        /*02c4*/ 	.word	0x00009670
        /*02c8*/ 	.word	0x0000000f
        /*02cc*/ 	.word	0x00030828
        /*02d0*/ 	.short	0x010a
        /*02d2*/ 	.byte	0x3f
	.zero		1


	//   ....[20]....
        /*02d4*/ 	.word	0x00009940
        /*02d8*/ 	.word	0x0000000f
        /*02dc*/ 	.word	0x00030848
        /*02e0*/ 	.short	0x010a
        /*02e2*/ 	.byte	0x3f
	.zero		1


	//   ....[21]....
        /*02e4*/ 	.word	0x00009bb0
        /*02e8*/ 	.word	0x0000000f
        /*02ec*/ 	.word	0x00030820
        /*02f0*/ 	.short	0x010a
        /*02f2*/ 	.byte	0x3f
	.zero		1


	//   ....[22]....
        /*02f4*/ 	.word	0x00009ef0
        /*02f8*/ 	.word	0x0000000f
        /*02fc*/ 	.word	0x00030840
        /*0300*/ 	.short	0x010a
        /*0302*/ 	.byte	0x3f
	.zero		1


	//   ....[23]....
        /*0304*/ 	.word	0x0000a190
        /*0308*/ 	.word	0x0000000f
        /*030c*/ 	.word	0x00030828
        /*0310*/ 	.short	0x010a
        /*0312*/ 	.byte	0x3f
	.zero		1


	//   ....[24]....
        /*0314*/ 	.word	0x0000a4a0
        /*0318*/ 	.word	0x00000003
        /*031c*/ 	.word	0x00030840
        /*0320*/ 	.short	0x010a
        /*0322*/ 	.byte	0x3f
	.zero		1


	//   ....[25]....
        /*0324*/ 	.word	0x0000a900
        /*0328*/ 	.word	0x00000007
        /*032c*/ 	.word	0x00000000
        /*0330*/ 	.short	0x010a
        /*0332*/ 	.byte	0x3f
	.zero		1


	//   ....[26]....
        /*0334*/ 	.word	0x0000a950
        /*0338*/ 	.word	0x00000003
        /*033c*/ 	.word	0x00000000
        /*0340*/ 	.short	0x010a
        /*0342*/ 	.byte	0x3f
	.zero		1


	//   ....[27]....
        /*0344*/ 	.word	0x0000a9b0
        /*0348*/ 	.word	0x00000005
        /*034c*/ 	.word	0x00000000
        /*0350*/ 	.short	0x010a
        /*0352*/ 	.byte	0x3f
	.zero		1


	//   ....[28]....
        /*0354*/ 	.word	0x0000a9e0
        /*0358*/ 	.word	0x00000003
        /*035c*/ 	.word	0x00000000
        /*0360*/ 	.short	0x010a
        /*0362*/ 	.byte	0x3f
	.zero		1


	//   ....[29]....
        /*0364*/ 	.word	0x0000aae0
        /*0368*/ 	.word	0x0000000c
        /*036c*/ 	.word	0x00030800
        /*0370*/ 	.short	0x010a
        /*0372*/ 	.byte	0x3f
	.zero		1


	//   ....[30]....
        /*0374*/ 	.word	0x0000ab30
        /*0378*/ 	.word	0x00000000
        /*037c*/ 	.word	0x00030810
        /*0380*/ 	.short	0x010a
        /*0382*/ 	.byte	0x3f
	.zero		1


	//   ....[31]....
        /*0384*/ 	.word	0x0000ab80
        /*0388*/ 	.word	0x00000000
        /*038c*/ 	.word	0x00030830
        /*0390*/ 	.short	0x010a
        /*0392*/ 	.byte	0x3f
	.zero		1


	//   ....[32]....
        /*0394*/ 	.word	0x0000ae00
        /*0398*/ 	.word	0x0000000f
        /*039c*/ 	.word	0x00030820
        /*03a0*/ 	.short	0x010a
        /*03a2*/ 	.byte	0x3f
	.zero		1


	//   ....[33]....
        /*03a4*/ 	.word	0x0000ae50
        /*03a8*/ 	.word	0x0000000f
        /*03ac*/ 	.word	0x00030840
        /*03b0*/ 	.short	0x010a
        /*03b2*/ 	.byte	0x3f
	.zero		1


	//   ....[34]....
        /*03b4*/ 	.word	0x0000aea0
        /*03b8*/ 	.word	0x0000000f
        /*03bc*/ 	.word	0x00030828
        /*03c0*/ 	.short	0x010a
        /*03c2*/ 	.byte	0x3f
	.zero		1


	//   ....[35]....
        /*03c4*/ 	.word	0x0000aef0
        /*03c8*/ 	.word	0x0000000f
        /*03cc*/ 	.word	0x00030848
        /*03d0*/ 	.short	0x010a
        /*03d2*/ 	.byte	0x3f
	.zero		1


	//   ....[36]....
        /*03d4*/ 	.word	0x0000af50
        /*03d8*/ 	.word	0x0000000f
        /*03dc*/ 	.word	0x00030820
        /*03e0*/ 	.short	0x010a
        /*03e2*/ 	.byte	0x3f
	.zero		1


	//   ....[37]....
        /*03e4*/ 	.word	0x0000afa0
        /*03e8*/ 	.word	0x0000000f
        /*03ec*/ 	.word	0x00030840
        /*03f0*/ 	.short	0x010a
        /*03f2*/ 	.byte	0x3f
	.zero		1


	//   ....[38]....
        /*03f4*/ 	.word	0x0000aff0
        /*03f8*/ 	.word	0x0000000f
        /*03fc*/ 	.word	0x00030828
        /*0400*/ 	.short	0x010a
        /*0402*/ 	.byte	0x3f
	.zero		1


	//   ....[39]....
        /*0404*/ 	.word	0x0000b040
        /*0408*/ 	.word	0x00000003
        /*040c*/ 	.word	0x00030840
        /*0410*/ 	.short	0x010a
        /*0412*/ 	.byte	0x3f
	.zero		1


	//   ....[40]....
        /*0414*/ 	.word	0x0000b110
        /*0418*/ 	.word	0x00000007
        /*041c*/ 	.word	0x00000000
        /*0420*/ 	.short	0x010a
        /*0422*/ 	.byte	0x3f
	.zero		1


	//   ....[41]....
        /*0424*/ 	.word	0x0000b160
        /*0428*/ 	.word	0x00000003
        /*042c*/ 	.word	0x00000000
        /*0430*/ 	.short	0x010a
        /*0432*/ 	.byte	0x3f
	.zero		1


	//   ....[42]....
        /*0434*/ 	.word	0x0000b1b0
        /*0438*/ 	.word	0x00000005
        /*043c*/ 	.word	0x00000000
        /*0440*/ 	.short	0x010a
        /*0442*/ 	.byte	0x3f
	.zero		1


	//----- nvinfo : EIATTR_NUM_MBARRIERS
	.align		4
.L_614:
        /*0444*/ 	.byte	0x03, 0x38
        /*0446*/ 	.short	0x0009


	//----- nvinfo : EIATTR_EXIT_INSTR_OFFSETS
	.align		4
        /*0448*/ 	.byte	0x04, 0x1c
        /*044a*/ 	.short	(.L_616 - .L_615)


	//   ....[0]....
.L_615:
        /*044c*/ 	.word	0x0000aa30


	//----- nvinfo : EIATTR_MAX_THREADS
	.align		4
.L_616:
        /*0450*/ 	.byte	0x04, 0x05
        /*0452*/ 	.short	(.L_618 - .L_617)
.L_617:
        /*0454*/ 	.word	0x00000180
        /*0458*/ 	.word	0x00000001
        /*045c*/ 	.word	0x00000001


	//----- nvinfo : EIATTR_CRS_STACK_SIZE
	.align		4
.L_618:
        /*0460*/ 	.byte	0x04, 0x1e
        /*0462*/ 	.short	(.L_620 - .L_619)
.L_619:
        /*0464*/ 	.word	0x00000000


	//----- nvinfo : EIATTR_CBANK_PARAM_SIZE
	.align		4
.L_620:
        /*0468*/ 	.byte	0x03, 0x19
        /*046a*/ 	.short	0x06f0


	//----- nvinfo : EIATTR_PARAM_CBANK
	.align		4
        /*046c*/ 	.byte	0x04, 0x0a
        /*046e*/ 	.short	(.L_622 - .L_621)
	.align		4
.L_621:
        /*0470*/ 	.word	index@(.nv.constant0._ZN7cutlass13device_kernelIN5flash11enable_sm90INS1_16FlashAttnBwdSm90INS1_25CollectiveMainloopBwdSm90ILi2ELi2ELi2EN4cute5tupleIJNS5_1CILi1EEES8_S8_EEENS6_IJNS7_ILi64EEENS7_ILi128EEESB_EEENS_10bfloat16_tEfNS_4arch4Sm90ELb0ELb1ELb1ELb1ELb1ELb1ELb0ELb0ELi2ELi1ELi2ELi1ELb0EEENS1_24CollectiveEpilogueBwdGQAISC_fSF_Li256ELb1ELb1EEENS1_19SingleTileSchedulerILb1ELb0ELb0ELi128EEEEEEEEEvNT_6ParamsE)
        /*0474*/ 	.short	0x0210
        /*0476*/ 	.short	0x06f0


	//----- nvinfo : EIATTR_SW_WAR
	.align		4
.L_622:
        /*0478*/ 	.byte	0x04, 0x36
        /*047a*/ 	.short	(.L_624 - .L_623)
.L_623:
        /*047c*/ 	.word	0x00000008
.L_624:


//--------------------- .nv.info._ZN7cutlass13device_kernelIN5flash11enable_sm90INS1_16FlashAttnBwdSm90INS1_25CollectiveMainloopBwdSm90ILi2ELi2ELi2EN4cute5tupleIJNS5_1CILi1EEES8_S8_EEENS6_IJNS7_ILi64EEENS7_ILi128EEESB_EEENS_10bfloat16_tEfNS_4arch4Sm90ELb1ELb0ELb1ELb0ELb0ELb1ELb0ELb0ELi2ELi1ELi2ELi1ELb0EEENS1_21CollectiveEpilogueBwdISC_SD_SF_Li256ELb0ELb0ELi1EEENS1_25SingleTileBwdLPTSchedulerILb0ELi128ELb0EEEEEEEEEvNT_6ParamsE --------------------------
	.section	.nv.info._ZN7cutlass13device_kernelIN5flash11enable_sm90INS1_16FlashAttnBwdSm90INS1_25CollectiveMainloopBwdSm90ILi2ELi2ELi2EN4cute5tupleIJNS5_1CILi1EEES8_S8_EEENS6_IJNS7_ILi64EEENS7_ILi128EEESB_EEENS_10bfloat16_tEfNS_4arch4Sm90ELb1ELb0ELb1ELb0ELb0ELb1ELb0ELb0ELi2ELi1ELi2ELi1ELb0EEENS1_21CollectiveEpilogueBwdISC_SD_SF_Li256ELb0ELb0ELi1EEENS1_25SingleTileBwdLPTSchedulerILb0ELi128ELb0EEEEEEEEEvNT_6ParamsE,"",@"SHT_CUDA_INFO"
	.sectionflags	@""
	.align	4


	//----- nvinfo : EIATTR_CUDA_API_VERSION
	.align		4
        /*0000*/ 	.byte	0x04, 0x37
        /*0002*/ 	.short	(.L_626 - .L_625)
.L_625:
        /*0004*/ 	.word	0x00000082


	//----- nvinfo : EIATTR_KPARAM_INFO
	.align		4
.L_626:
        /*0008*/ 	.byte	0x04, 0x17
        /*000a*/ 	.short	(.L_628 - .L_627)
.L_627:
        /*000c*/ 	.word	0x00000000
        /*0010*/ 	.short	0x0000
        /*0012*/ 	.short	0x0070
        /*0014*/ 	.byte	0x00, 0xf0, 0x01, 0x24


	//----- nvinfo : EIATTR_SPARSE_MMA_MASK
	.align		4
.L_628:
        /*0018*/ 	.byte	0x03, 0x50
        /*001a*/ 	.short	0x0000


	//----- nvinfo : EIATTR_MAXREG_COUNT
	.align		4
        /*001c*/ 	.byte	0x03, 0x1b
        /*001e*/ 	.short	0x00a8


	//----- nvinfo : EIATTR_NUM_BARRIERS
	.align		4
        /*0020*/ 	.byte	0x02, 0x4c
        /*0022*/ 	.byte	0x10
	.zero		1


	//----- nvinfo : EIATTR_EXTERNS
	.align		4
        /*0024*/ 	.byte	0x04, 0x0f
        /*0026*/ 	.short	(.L_630 - .L_629)


	//   ....[0]....
	.align		4
.L_629:
        /*0028*/ 	.word	index@(__assertfail)


	//----- nvinfo : EIATTR_ANNOTATIONS
	.align		4
.L_630:
        /*002c*/ 	.byte	0x04, 0x55
        /*002e*/ 	.short	(.L_632 - .L_631)


	//   ....[0]....
.L_631:
        /*0030*/ 	.word	0x00000001
        /*0034*/ 	.byte	0xe0, 0x10, 0x00, 0x00, 0x01, 0x00, 0x00, 0x00, 0x50, 0x17, 0x00, 0x00, 0x01, 0x00, 0x00, 0x00
        /*0044*/ 	.byte	0x80, 0x32, 0x00, 0x00, 0x01, 0x00, 0x00, 0x00, 0x40, 0x33, 0x00, 0x00, 0x01, 0x00, 0x00, 0x00
        /*0054*/ 	.byte	0x80, 0x89, 0x00, 0x00, 0x01, 0x00, 0x00, 0x00, 0x70, 0x94, 0x00, 0x00


	//----- nvinfo : EIATTR_MERCURY_ISA_VERSION
	.align		4
.L_632:
        /*0060*/ 	.byte	0x03, 0x5f
        /*0062*/ 	.short	0x0101


	//----- nvinfo : EIATTR_INT_WARP_WIDE_INSTR_OFFSETS
	.align		4
        /*0064*/ 	.byte	0x04, 0x31
        /*0066*/ 	.short	(.L_634 - .L_633)


	//   ....[0]....
.L_633:
        /*0068*/ 	.word	0x000001f0


	//   ....[1]....
        /*006c*/ 	.word	0x00000220


	//----- nvinfo : EIATTR_COOP_GROUP_MASK_REGIDS
	.align		4
.L_634:
        /*0070*/ 	.byte	0x04, 0x29
        /*0072*/ 	.short	(.L_636 - .L_635)


	//   ....[0]....
.L_635:
        /*0074*/ 	.word	0xffffffff


	//   ....[1]....
        /*0078*/ 	.word	0xffffffff


	//   ....[2]....
        /*007c*/ 	.word	0xffffffff


	//   ....[3]....
        /*0080*/ 	.word	0xffffffff


	//   ....[4]....
        /*0084*/ 	.word	0xffffffff


	//   ....[5]....
        /*0088*/ 	.word	0xffffffff


	//   ....[6]....
        /*008c*/ 	.word	0xffffffff


	//   ....[7]....
        /*0090*/ 	.word	0xffffffff


	//   ....[8]....
        /*0094*/ 	.word	0x0500000f


	//----- nvinfo : EIATTR_COOP_GROUP_INSTR_OFFSETS
	.align		4
.L_636:
        /*0098*/ 	.byte	0x04, 0x28
        /*009a*/ 	.short	(.L_638 - .L_637)


	//   ....[0]....
.L_637:
        /*009c*/ 	.word	0x00000070


	//   ....[1]....
        /*00a0*/ 	.word	0x00000200


	//   ....[2]....
        /*00a4*/ 	.word	0x00000250


	//   ....[3]....
        /*00a8*/ 	.word	0x00000440


	//   ....[4]....
        /*00ac*/ 	.word	0x00000680


	//   ....[5]....
        /*00b0*/ 	.word	0x00001380


	//   ....[6]....
        /*00b4*/ 	.word	0x000053a0


	//   ....[7]....
        /*00b8*/ 	.word	0x00006e90


	//   ....[8]....
        /*00bc*/ 	.word	0x0000a030


	//----- nvinfo : EIATTR_REG_RECONFIG
	.align		4
.L_638:
        /*00c0*/ 	.byte	0x01, 0x54
	.zero		2


	//----- nvinfo : EIATTR_SYSCALL_OFFSETS
	.align		4
        /*00c4*/ 	.byte	0x04, 0x46
        /*00c6*/ 	.short	(.L_640 - .L_639)


	//   ....[0]....
.L_639:
        /*00c8*/ 	.word	0x00000fb0


	//   ....[1]....
        /*00cc*/ 	.word	0x000010a0


	//   ....[2]....
        /*00d0*/ 	.word	0x00001210


	//   ....[3]....
        /*00d4*/ 	.word	0x00001300


	//   ....[4]....
        /*00d8*/ 	.word	0x00004d10


	//   ....[5]....
        /*00dc*/ 	.word	0x00004e50


	//   ....[6]....
        /*00e0*/ 	.word	0x00004f70


	//   ....[7]....
        /*00e4*/ 	.word	0x00005090


	//----- nvinfo : EIATTR_MBARRIER_INSTR_OFFSETS
	.align		4
.L_640:
        /*00e8*/ 	.byte	0x04, 0x39
        /*00ea*/ 	.short	(.L_642 - .L_641)


	//   ....[0]....
.L_641:
        /*00ec*/ 	.word	0x000002f0
        /*00f0*/ 	.word	0x000000ff
        /*00f4*/ 	.word	0x00030800
        /*00f8*/ 	.short	0x0100
        /*00fa*/ 	.byte	0x06
	.zero		1


	//   ....[1]....
        /*00fc*/ 	.word	0x000003f0
        /*0100*/ 	.word	0x000000ff
        /*0104*/ 	.word	0x00030810
        /*0108*/ 	.short	0x0100
        /*010a*/ 	.byte	0x08
	.zero		1


	//   ....[2]....
        /*010c*/ 	.word	0x00000400
        /*0110*/ 	.word	0x000000ff
        /*0114*/ 	.word	0x00030820
        /*0118*/ 	.short	0x0100
        /*011a*/ 	.byte	0x08
	.zero		1


	//   ....[3]....
        /*011c*/ 	.word	0x00000410
        /*0120*/ 	.word	0x000000ff
        /*0124*/ 	.word	0x00030818
        /*0128*/ 	.short	0x0100
        /*012a*/ 	.byte	0x08
	.zero		1


	//   ....[4]....
        /*012c*/ 	.word	0x00000420
        /*0130*/ 	.word	0x000000ff
        /*0134*/ 	.word	0x00030828
        /*0138*/ 	.short	0x0100
        /*013a*/ 	.byte	0x08
	.zero		1


	//   ....[5]....
        /*013c*/ 	.word	0x00000550
        /*0140*/ 	.word	0x000000ff
        /*0144*/ 	.word	0x00030830
        /*0148*/ 	.short	0x0100
        /*014a*/ 	.byte	0x08
	.zero		1


	//   ....[6]....
        /*014c*/ 	.word	0x00000560
        /*0150*/ 	.word	0x000000ff
        /*0154*/ 	.word	0x00030840
        /*0158*/ 	.short	0x0100
        /*015a*/ 	.byte	0x08
	.zero		1


	//   ....[7]....
        /*015c*/ 	.word	0x00000570
        /*0160*/ 	.word	0x000000ff
        /*0164*/ 	.word	0x00030838
        /*0168*/ 	.short	0x0100
        /*016a*/ 	.byte	0x08
	.zero		1


	//   ....[8]....
        /*016c*/ 	.word	0x00000580
        /*0170*/ 	.word	0x000000ff
        /*0174*/ 	.word	0x00030848
        /*0178*/ 	.short	0x0100
        /*017a*/ 	.byte	0x08
	.zero		1


	//   ....[9]....
        /*017c*/ 	.word	0x000013c0
        /*0180*/ 	.word	0x00000010
        /*0184*/ 	.word	0x00030800
        /*0188*/ 	.short	0x010a
        /*018a*/ 	.byte	0x3f
	.zero		1


	//   ....[10]....
        /*018c*/ 	.word	0x00001460
        /*0190*/ 	.word	0x00000010
        /*0194*/ 	.word	0x00030800
        /*0198*/ 	.short	0x010a
        /*019a*/ 	.byte	0x3f
	.zero		1


	//   ....[11]....
        /*019c*/ 	.word	0x00001bc0
        /*01a0*/ 	.word	0x00000000
        /*01a4*/ 	.word	0x00030810
        /*01a8*/ 	.short	0x010a
        /*01aa*/ 	.byte	0x3f
	.zero		1


	//   ....[12]....
        /*01ac*/ 	.word	0x00001c00
        /*01b0*/ 	.word	0x00000000
        /*01b4*/ 	.word	0x00030810
        /*01b8*/ 	.short	0x010a
        /*01ba*/ 	.byte	0x3f
	.zero		1


	//   ....[13]....
        /*01bc*/ 	.word	0x00002160
        /*01c0*/ 	.word	0x00000000
        /*01c4*/ 	.word	0x00030830
        /*01c8*/ 	.short	0x010a
        /*01ca*/ 	.byte	0x3f
	.zero		1


	//   ....[14]....
        /*01cc*/ 	.word	0x000024d0
        /*01d0*/ 	.word	0x00000000
        /*01d4*/ 	.word	0x00030830
        /*01d8*/ 	.short	0x010a
        /*01da*/ 	.byte	0x3f
	.zero		1


	//   ....[15]....
        /*01dc*/ 	.word	0x00004420
        /*01e0*/ 	.word	0x00000006
        /*01e4*/ 	.word	0x00000000
        /*01e8*/ 	.short	0x0101
        /*01ea*/ 	.byte	0x3f
	.zero		1


	//   ....[16]....
        /*01ec*/ 	.word	0x00004750
        /*01f0*/ 	.word	0x00000000
        /*01f4*/ 	.word	0x00000000
        /*01f8*/ 	.short	0x0101
        /*01fa*/ 	.byte	0x3f
	.zero		1


	//   ....[17]....
        /*01fc*/ 	.word	0x000082e0
        /*0200*/ 	.word	0x00000010
        /*0204*/ 	.word	0x00030820
        /*0208*/ 	.short	0x010a
        /*020a*/ 	.byte	0x3f
	.zero		1


	//   ....[18]....
        /*020c*/ 	.word	0x00008a10
        /*0210*/ 	.word	0x00000010
        /*0214*/ 	.word	0x00030840
        /*0218*/ 	.short	0x010a
        /*021a*/ 	.byte	0x3f
	.zero		1


	//   ....[19]....
        /*021c*/ 	.word	0x00008cb0
        /*0220*/ 	.word	0x00000010
        /*0224*/ 	.word	0x00030828
        /*0228*/ 	.short	0x010a
        /*022a*/ 	.byte	0x3f
	.zero		1


	//   ....[20]....
        /*022c*/ 	.word	0x00008f50
        /*0230*/ 	.word	0x00000010
        /*0234*/ 	.word	0x00030848
        /*0238*/ 	.short	0x010a
        /*023a*/ 	.byte	0x3f
	.zero		1


	//   ....[21]....
        /*023c*/ 	.word	0x000091a0
        /*0240*/ 	.word	0x00000010
        /*0244*/ 	.word	0x00030820
        /*0248*/ 	.short	0x010a
        /*024a*/ 	.byte	0x3f
	.zero		1


	//   ....[22]....
        /*024c*/ 	.word	0x000094d0
        /*0250*/ 	.word	0x00000010
        /*0254*/ 	.word	0x00030840
        /*0258*/ 	.short	0x010a
        /*025a*/ 	.byte	0x3f
	.zero		1


	//   ....[23]....
        /*025c*/ 	.word	0x00009740
        /*0260*/ 	.word	0x00000010
        /*0264*/ 	.word	0x00030828
        /*0268*/ 	.short	0x010a
        /*026a*/ 	.byte	0x3f
	.zero		1


	//   ....[24]....
        /*026c*/ 	.word	0x00009a60
        /*0270*/ 	.word	0x00000003
        /*0274*/ 	.word	0x00030840
        /*0278*/ 	.short	0x010a
        /*027a*/ 	.byte	0x3f
	.zero		1


	//   ....[25]....
        /*027c*/ 	.word	0x00009ea0
        /*0280*/ 	.word	0x00000006
        /*0284*/ 	.word	0x00000000
        /*0288*/ 	.short	0x010a
        /*028a*/ 	.byte	0x3f
	.zero		1


	//   ....[26]....
        /*028c*/ 	.word	0x00009f00
        /*0290*/ 	.word	0x00000003
        /*0294*/ 	.word	0x00000000
        /*0298*/ 	.short	0x010a
        /*029a*/ 	.byte	0x3f
	.zero		1


	//   ....[27]....
        /*029c*/ 	.word	0x00009f60
        /*02a0*/ 	.word	0x00000000
        /*02a4*/ 	.word	0x00000000
        /*02a8*/ 	.short	0x010a
        /*02aa*/ 	.byte	0x3f
	.zero		1


	//   ....[28]....
        /*02ac*/ 	.word	0x00009f90
        /*02b0*/ 	.word	0x00000003
        /*02b4*/ 	.word	0x00000000
        /*02b8*/ 	.short	0x010a
        /*02ba*/ 	.byte	0x3f
	.zero		1


	//   ....[29]....
        /*02bc*/ 	.word	0x0000a090
        /*02c0*/ 	.word	0x00000000
        /*02c4*/ 	.word	0x00030800
        /*02c8*/ 	.short	0x010a
        /*02ca*/ 	.byte	0x3f
	.zero		1


	//   ....[30]....
        /*02cc*/ 	.word	0x0000a0e0
        /*02d0*/ 	.word	0x00000000
        /*02d4*/ 	.word	0x00030810
        /*02d8*/ 	.short	0x010a
        /*02da*/ 	.byte	0x3f
	.zero		1


	//   ....[31]....
        /*02dc*/ 	.word	0x0000a130
        /*02e0*/ 	.word	0x00000000
        /*02e4*/ 	.word	0x00030830
        /*02e8*/ 	.short	0x010a
        /*02ea*/ 	.byte	0x3f
	.zero		1


	//   ....[32]....
        /*02ec*/ 	.word	0x0000a180
        /*02f0*/ 	.word	0x00000010
        /*02f4*/ 	.word	0x00030820
        /*02f8*/ 	.short	0x010a
        /*02fa*/ 	.byte	0x3f
	.zero		1


	//   ....[33]....
        /*02fc*/ 	.word	0x0000a1d0
        /*0300*/ 	.word	0x00000010
        /*0304*/ 	.word	0x00030840
        /*0308*/ 	.short	0x010a
        /*030a*/ 	.byte	0x3f
	.zero		1


	//   ....[34]....
        /*030c*/ 	.word	0x0000a220
        /*0310*/ 	.word	0x00000010
        /*0314*/ 	.word	0x00030828
        /*0318*/ 	.short	0x010a
        /*031a*/ 	.byte	0x3f
	.zero		1


	//   ....[35]....
        /*031c*/ 	.word	0x0000a270
        /*0320*/ 	.word	0x00000010
        /*0324*/ 	.word	0x00030848
        /*0328*/ 	.short	0x010a
        /*032a*/ 	.byte	0x3f
	.zero		1


	//   ....[36]....
        /*032c*/ 	.word	0x0000a2d0
        /*0330*/ 	.word	0x00000010
        /*0334*/ 	.word	0x00030820
        /*0338*/ 	.short	0x010a
        /*033a*/ 	.byte	0x3f
	.zero		1


	//   ....[37]....
        /*033c*/ 	.word	0x0000a320
        /*0340*/ 	.word	0x00000010
        /*0344*/ 	.word	0x00030840
        /*0348*/ 	.short	0x010a
        /*034a*/ 	.byte	0x3f
	.zero		1


	//   ....[38]....
        /*034c*/ 	.word	0x0000a370
        /*0350*/ 	.word	0x00000010
        /*0354*/ 	.word	0x00030828
        /*0358*/ 	.short	0x010a
        /*035a*/ 	.byte	0x3f
	.zero		1


	//   ....[39]....
        /*035c*/ 	.word	0x0000a3c0
        /*0360*/ 	.word	0x00000003
        /*0364*/ 	.word	0x00030840
        /*0368*/ 	.short	0x010a
        /*036a*/ 	.byte	0x3f
	.zero		1


	//   ....[40]....
        /*036c*/ 	.word	0x0000a490
        /*0370*/ 	.word	0x00000006
        /*0374*/ 	.word	0x00000000
        /*0378*/ 	.short	0x010a
        /*037a*/ 	.byte	0x3f
	.zero		1


	//   ....[41]....
        /*037c*/ 	.word	0x0000a4e0
        /*0380*/ 	.word	0x00000003
        /*0384*/ 	.word	0x00000000
        /*0388*/ 	.short	0x010a
        /*038a*/ 	.byte	0x3f
	.zero		1


	//   ....[42]....
        /*038c*/ 	.word	0x0000a530
        /*0390*/ 	.word	0x00000000
        /*0394*/ 	.word	0x00000000
        /*0398*/ 	.short	0x010a
        /*039a*/ 	.byte	0x3f
	.zero		1


	//----- nvinfo : EIATTR_NUM_MBARRIERS
	.align		4
.L_642:
        /*039c*/ 	.byte	0x03, 0x38
        /*039e*/ 	.short	0x0009


	//----- nvinfo : EIATTR_EXIT_INSTR_OFFSETS
	.align		4
        /*03a0*/ 	.byte	0x04, 0x1c
        /*03a2*/ 	.short	(.L_644 - .L_643)


	//   ....[0]....
.L_643:
        /*03a4*/ 	.word	0x00009fe0


	//----- nvinfo : EIATTR_MAX_THREADS
	.align		4
.L_644:
        /*03a8*/ 	.byte	0x04, 0x05
        /*03aa*/ 	.short	(.L_646 - .L_645)
.L_645:
        /*03ac*/ 	.word	0x00000180
        /*03b0*/ 	.word	0x00000001
        /*03b4*/ 	.word	0x00000001


	//----- nvinfo : EIATTR_CRS_STACK_SIZE
	.align		4
.L_646:
        /*03b8*/ 	.byte	0x04, 0x1e
        /*03ba*/ 	.short	(.L_648 - .L_647)
.L_647:
        /*03bc*/ 	.word	0x00000000


	//----- nvinfo : EIATTR_CBANK_PARAM_SIZE
	.align		4
.L_648:
        /*03c0*/ 	.byte	0x03, 0x19
        /*03c2*/ 	.short	0x0970


	//----- nvinfo : EIATTR_PARAM_CBANK
	.align		4
        /*03c4*/ 	.byte	0x04, 0x0a
        /*03c6*/ 	.short	(.L_650 - .L_649)
	.align		4
.L_649:
        /*03c8*/ 	.word	index@(.nv.constant0._ZN7cutlass13device_kernelIN5flash11enable_sm90INS1_16FlashAttnBwdSm90INS1_25CollectiveMainloopBwdSm90ILi2ELi2ELi2EN4cute5tupleIJNS5_1CILi1EEES8_S8_EEENS6_IJNS7_ILi64EEENS7_ILi128EEESB_EEENS_10bfloat16_tEfNS_4arch4Sm90ELb1ELb0ELb1ELb0ELb0ELb1ELb0ELb0ELi2ELi1ELi2ELi1ELb0EEENS1_21CollectiveEpilogueBwdISC_SD_SF_Li256ELb0ELb0ELi1EEENS1_25SingleTileBwdLPTSchedulerILb0ELi128ELb0EEEEEEEEEvNT_6ParamsE)
        /*03cc*/ 	.short	0x0210
        /*03ce*/ 	.short	0x0970


	//----- nvinfo : EIATTR_SW_WAR
	.align		4
.L_650:
        /*03d0*/ 	.byte	0x04, 0x36
        /*03d2*/ 	.short	(.L_652 - .L_651)
.L_651:
        /*03d4*/ 	.word	0x00000008
.L_652:


//--------------------- .nv.info._ZN7cutlass13device_kernelIN5flash11enable_sm90INS1_16FlashAttnBwdSm90INS1_25CollectiveMainloopBwdSm90ILi2ELi2ELi2EN4cute5tupleIJNS5_1CILi1EEES8_S8_EEENS6_IJNS7_ILi64EEENS7_ILi128EEESB_EEENS_10bfloat16_tEfNS_4arch4Sm90ELb1ELb0ELb1ELb0ELb1ELb1ELb0ELb0ELi2ELi1ELi2ELi1ELb0EEENS1_21CollectiveEpilogueBwdISC_SD_SF_Li256ELb0ELb0ELi1EEENS1_25SingleTileBwdLPTSchedulerILb0ELi128ELb1EEEEEEEEEvNT_6ParamsE --------------------------
	.section	.nv.info._ZN7cutlass13device_kernelIN5flash11enable_sm90INS1_16FlashAttnBwdSm90INS1_25CollectiveMainloopBwdSm90ILi2ELi2ELi2EN4cute5tupleIJNS5_1CILi1EEES8_S8_EEENS6_IJNS7_ILi64EEENS7_ILi128EEESB_EEENS_10bfloat16_tEfNS_4arch4Sm90ELb1ELb0ELb1ELb0ELb1ELb1ELb0ELb0ELi2ELi1ELi2ELi1ELb0EEENS1_21CollectiveEpilogueBwdISC_SD_SF_Li256ELb0ELb0ELi1EEENS1_25SingleTileBwdLPTSchedulerILb0ELi128ELb1EEEEEEEEEvNT_6ParamsE,"",@"SHT_CUDA_INFO"
	.sectionflags	@""
	.align	4


	//----- nvinfo : EIATTR_CUDA_API_VERSION
	.align		4
        /*0000*/ 	.byte	0x04, 0x37
        /*0002*/ 	.short	(.L_654 - .L_653)
.L_653:
        /*0004*/ 	.word	0x00000082


	//----- nvinfo : EIATTR_KPARAM_INFO
	.align		4
.L_654:
        /*0008*/ 	.byte	0x04, 0x17
        /*000a*/ 	.short	(.L_656 - .L_655)
.L_655:
        /*000c*/ 	.word	0x00000000
        /*0010*/ 	.short	0x0000
        /*0012*/ 	.short	0x0070
        /*0014*/ 	.byte	0x00, 0xf0, 0x01, 0x24


	//----- nvinfo : EIATTR_SPARSE_MMA_MASK
	.align		4
.L_656:
        /*0018*/ 	.byte	0x03, 0x50
        /*001a*/ 	.short	0x0000


	//----- nvinfo : EIATTR_MAXREG_COUNT
	.align		4
        /*001c*/ 	.byte	0x03, 0x1b
        /*001e*/ 	.short	0x00a8


	//----- nvinfo : EIATTR_NUM_BARRIERS
	.align		4
        /*0020*/ 	.byte	0x02, 0x4c
        /*0022*/ 	.byte	0x10
	.zero		1


	//----- nvinfo : EIATTR_EXTERNS
	.align		4
        /*0024*/ 	.byte	0x04, 0x0f
        /*0026*/ 	.short	(.L_658 - .L_657)


	//   ....[0]....
	.align		4
.L_657:
        /*0028*/ 	.word	index@(__assertfail)


	//----- nvinfo : EIATTR_ANNOTATIONS
	.align		4
.L_658:
        /*002c*/ 	.byte	0x04, 0x55
        /*002e*/ 	.short	(.L_660 - .L_659)


	//   ....[0]....
.L_659:
        /*0030*/ 	.word	0x00000001
        /*0034*/ 	.byte	0x20, 0x11, 0x00, 0x00, 0x01, 0x00, 0x00, 0x00, 0x90, 0x17, 0x00, 0x00, 0x01, 0x00, 0x00, 0x00
        /*0044*/ 	.byte	0xc0, 0x32, 0x00, 0x00, 0x01, 0x00, 0x00, 0x00, 0x80, 0x33, 0x00, 0x00, 0x01, 0x00, 0x00, 0x00
        /*0054*/ 	.byte	0x00, 0x94, 0x00, 0x00, 0x01, 0x00, 0x00, 0x00, 0xf0, 0x9e, 0x00, 0x00


	//----- nvinfo : EIATTR_MERCURY_ISA_VERSION
	.align		4
.L_660:
        /*0060*/ 	.byte	0x03, 0x5f
        /*0062*/ 	.short	0x0101


	//----- nvinfo : EIATTR_INT_WARP_WIDE_INSTR_OFFSETS
	.align		4
        /*0064*/ 	.byte	0x04, 0x31
        /*0066*/ 	.short	(.L_662 - .L_661)


	//   ....[0]....
.L_661:
        /*0068*/ 	.word	0x000001f0


	//   ....[1]....
        /*006c*/ 	.word	0x00000220


	//   ....[2]....
        /*0070*/ 	.word	0x00007ad0


	//   ....[3]....
        /*0074*/ 	.word	0x00008140


	//   ....[4]....
        /*0078*/ 	.word	0x00008670


	//----- nvinfo : EIATTR_COOP_GROUP_MASK_REGIDS
	.align		4
.L_662:
        /*007c*/ 	.byte	0x04, 0x29
        /*007e*/ 	.short	(.L_664 - .L_663)


	//   ....[0]....
.L_663:
        /*0080*/ 	.word	0xffffffff


	//   ....[1]....
        /*0084*/ 	.word	0xffffffff


	//   ....[2]....
        /*0088*/ 	.word	0xffffffff


	//   ....[3]....
        /*008c*/ 	.word	0xffffffff


	//   ....[4]....
        /*0090*/ 	.word	0xffffffff


	//   ....[5]....
        /*0094*/ 	.word	0xffffffff


	//   ....[6]....
        /*0098*/ 	.word	0xffffffff


	//   ....[7]....
        /*009c*/ 	.word	0xffffffff


	//   ....[8]....
        /*00a0*/ 	.word	0xffffffff


	//   ....[9]....
        /*00a4*/ 	.word	0xffffffff


	//   ....[10]....
        /*00a8*/ 	.word	0xffffffff


	//   ....[11]....
        /*00ac*/ 	.word	0xffffffff


	//   ....[12]....
        /*00b0*/ 	.word	0xffffffff


	//   ....[13]....
        /*00b4*/ 	.word	0xffffffff


	//   ....[14]....
        /*00b8*/ 	.word	0x0500000f


	//   ....[15]....
        /*00bc*/ 	.word	0x0500000f


	//   ....[16]....
        /*00c0*/ 	.word	0x0500000f


	//   ....[17]....
        /*00c4*/ 	.word	0x0500000f


	//----- nvinfo : EIATTR_COOP_GROUP_INSTR_OFFSETS
	.align		4
.L_664:
        /*00c8*/ 	.byte	0x04, 0x28
        /*00ca*/ 	.short	(.L_666 - .L_665)


	//   ....[0]....
.L_665:
        /*00cc*/ 	.word	0x00000070


	//   ....[1]....
        /*00d0*/ 	.word	0x00000200


	//   ....[2]....
        /*00d4*/ 	.word	0x00000250


	//   ....[3]....
        /*00d8*/ 	.word	0x00000440


	//   ....[4]....
        /*00dc*/ 	.word	0x00000690


	//   ....[5]....
        /*00e0*/ 	.word	0x000013c0


	//   ....[6]....
        /*00e4*/ 	.word	0x000053d0


	//   ....[7]....
        /*00e8*/ 	.word	0x00006f00


	//   ....[8]....
        /*00ec*/ 	.word	0x000076d0


	//   ....[9]....
        /*00f0*/ 	.word	0x00007a00


	//   ....[10]....
        /*00f4*/ 	.word	0x00007dc0


	//   ....[11]....
        /*00f8*/ 	.word	0x00008070


	//   ....[12]....
        /*00fc*/ 	.word	0x00008330


	//   ....[13]....
        /*0100*/ 	.word	0x000085a0


	//   ....[14]....
        /*0104*/ 	.word	0x0000aab0


	//   ....[15]....
        /*0108*/ 	.word	0x0000ac30


	//   ....[16]....
        /*010c*/ 	.word	0x0000aca0


	//   ....[17]....
        /*0110*/ 	.word	0x0000ad10


	//----- nvinfo : EIATTR_REG_RECONFIG
	.align		4
.L_666:
        /*0114*/ 	.byte	0x01, 0x54
	.zero		2


	//----- nvinfo : EIATTR_SYSCALL_OFFSETS
	.align		4
        /*0118*/ 	.byte	0x04, 0x46
        /*011a*/ 	.short	(.L_668 - .L_667)


	//   ....[0]....
.L_667:
        /*011c*/ 	.word	0x00000ff0


	//   ....[1]....
        /*0120*/ 	.word	0x000010e0


	//   ....[2]....
        /*0124*/ 	.word	0x00001250


	//   ....[3]....
        /*0128*/ 	.word	0x00001340


	//   ....[4]....
        /*012c*/ 	.word	0x00004d40


	//   ....[5]....
        /*0130*/ 	.word	0x00004e80


	//   ....[6]....
        /*0134*/ 	.word	0x00004fa0


	//   ....[7]....
        /*0138*/ 	.word	0x000050c0


	//----- nvinfo : EIATTR_MBARRIER_INSTR_OFFSETS
	.align		4
.L_668:
        /*013c*/ 	.byte	0x04, 0x39
        /*013e*/ 	.short	(.L_670 - .L_669)


	//   ....[0]....
.L_669:
        /*0140*/ 	.word	0x000002f0
        /*0144*/ 	.word	0x000000ff
        /*0148*/ 	.word	0x00030800
        /*014c*/ 	.short	0x0100
        /*014e*/ 	.byte	0x06
	.zero		1


	//   ....[1]....
        /*0150*/ 	.word	0x000003f0
        /*0154*/ 	.word	0x000000ff
        /*0158*/ 	.word	0x00030810
        /*015c*/ 	.short	0x0100
        /*015e*/ 	.byte	0x08
	.zero		1


	//   ....[2]....
        /*0160*/ 	.word	0x00000400
        /*0164*/ 	.word	0x000000ff
        /*0168*/ 	.word	0x00030820
        /*016c*/ 	.short	0x0100
        /*016e*/ 	.byte	0x08
	.zero		1


	//   ....[3]....
        /*0170*/ 	.word	0x00000410
        /*0174*/ 	.word	0x000000ff
        /*0178*/ 	.word	0x00030818
        /*017c*/ 	.short	0x0100
        /*017e*/ 	.byte	0x08
	.zero		1


	//   ....[4]....
        /*0180*/ 	.word	0x00000420
        /*0184*/ 	.word	0x000000ff
        /*0188*/ 	.word	0x00030828
        /*018c*/ 	.short	0x0100
        /*018e*/ 	.byte	0x08
	.zero		1


	//   ....[5]....
        /*0190*/ 	.word	0x00000550
        /*0194*/ 	.word	0x000000ff
        /*0198*/ 	.word	0x00030830
        /*019c*/ 	.short	0x0100
        /*019e*/ 	.byte	0x08
	.zero		1


	//   ....[6]....
        /*01a0*/ 	.word	0x00000560
        /*01a4*/ 	.word	0x000000ff
        /*01a8*/ 	.word	0x00030840
        /*01ac*/ 	.short	0x0100
        /*01ae*/ 	.byte	0x08
	.zero		1


	//   ....[7]....
        /*01b0*/ 	.word	0x00000570
        /*01b4*/ 	.word	0x000000ff
        /*01b8*/ 	.word	0x00030838
        /*01bc*/ 	.short	0x0100
        /*01be*/ 	.byte	0x08
	.zero		1


	//   ....[8]....
        /*01c0*/ 	.word	0x00000580
        /*01c4*/ 	.word	0x000000ff
        /*01c8*/ 	.word	0x00030848
        /*01cc*/ 	.short	0x0100
        /*01ce*/ 	.byte	0x08
	.zero		1


	//   ....[9]....
        /*01d0*/ 	.word	0x00001400
        /*01d4*/ 	.word	0x00000010
        /*01d8*/ 	.word	0x00030800
        /*01dc*/ 	.short	0x010a
        /*01de*/ 	.byte	0x3f
	.zero		1


	//   ....[10]....
        /*01e0*/ 	.word	0x000014a0
        /*01e4*/ 	.word	0x00000010
        /*01e8*/ 	.word	0x00030800
        /*01ec*/ 	.short	0x010a
        /*01ee*/ 	.byte	0x3f
	.zero		1


	//   ....[11]....
        /*01f0*/ 	.word	0x00001c00
        /*01f4*/ 	.word	0x00000000
        /*01f8*/ 	.word	0x00030810
        /*01fc*/ 	.short	0x010a
        /*01fe*/ 	.byte	0x3f
	.zero		1


	//   ....[12]....
        /*0200*/ 	.word	0x00001c40
        /*0204*/ 	.word	0x00000000
        /*0208*/ 	.word	0x00030810
        /*020c*/ 	.short	0x010a
        /*020e*/ 	.byte	0x3f
	.zero		1


	//   ....[13]....
        /*0210*/ 	.word	0x000021a0
        /*0214*/ 	.word	0x00000000
        /*0218*/ 	.word	0x00030830
        /*021c*/ 	.short	0x010a
        /*021e*/ 	.byte	0x3f
	.zero		1


	//   ....[14]....
        /*0220*/ 	.word	0x00002510
        /*0224*/ 	.word	0x00000000
        /*0228*/ 	.word	0x00030830
        /*022c*/ 	.short	0x010a
        /*022e*/ 	.byte	0x3f
	.zero		1


	//   ....[15]....
        /*0230*/ 	.word	0x00004450
        /*0234*/ 	.word	0x00000006
        /*0238*/ 	.word	0x00000000
        /*023c*/ 	.short	0x0101
        /*023e*/ 	.byte	0x3f
	.zero		1


	//   ....[16]....
        /*0240*/ 	.word	0x00004780
        /*0244*/ 	.word	0x00000000
        /*0248*/ 	.word	0x00000000
        /*024c*/ 	.short	0x0101
        /*024e*/ 	.byte	0x3f
	.zero		1


	//   ....[17]....
        /*0250*/ 	.word	0x00008d60
        /*0254*/ 	.word	0x00000010
        /*0258*/ 	.word	0x00030820
        /*025c*/ 	.short	0x010a
        /*025e*/ 	.byte	0x3f
	.zero		1


	//   ....[18]....
        /*0260*/ 	.word	0x00009490
        /*0264*/ 	.word	0x00000010
        /*0268*/ 	.word	0x00030840
        /*026c*/ 	.short	0x010a
        /*026e*/ 	.byte	0x3f
	.zero		1


	//   ....[19]....
        /*0270*/ 	.word	0x00009730
        /*0274*/ 	.word	0x00000010
        /*0278*/ 	.word	0x00030828
        /*027c*/ 	.short	0x010a
        /*027e*/ 	.byte	0x3f
	.zero		1


	//   ....[20]....
        /*0280*/ 	.word	0x000099d0
        /*0284*/ 	.word	0x00000010
        /*0288*/ 	.word	0x00030848
        /*028c*/ 	.short	0x010a
        /*028e*/ 	.byte	0x3f
	.zero		1


	//   ....[21]....
        /*0290*/ 	.word	0x00009c20
        /*0294*/ 	.word	0x00000010
        /*0298*/ 	.word	0x00030820
        /*029c*/ 	.short	0x010a
        /*029e*/ 	.byte	0x3f
	.zero		1


	//   ....[22]....
        /*02a0*/ 	.word	0x00009f50
        /*02a4*/ 	.word	0x00000010
        /*02a8*/ 	.word	0x00030840
        /*02ac*/ 	.short	0x010a
        /*02ae*/ 	.byte	0x3f
	.zero		1


	//   ....[23]....
        /*02b0*/ 	.word	0x0000a1c0
        /*02b4*/ 	.word	0x00000010
        /*02b8*/ 	.word	0x00030828
        /*02bc*/ 	.short	0x010a
        /*02be*/ 	.byte	0x3f
	.zero		1


	//   ....[24]....
        /*02c0*/ 	.word	0x0000a4e0
        /*02c4*/ 	.word	0x00000003
        /*02c8*/ 	.word	0x00030840
        /*02cc*/ 	.short	0x010a
        /*02ce*/ 	.byte	0x3f
	.zero		1


	//   ....[25]....
        /*02d0*/ 	.word	0x0000a920
        /*02d4*/ 	.word	0x00000006
        /*02d8*/ 	.word	0x00000000
        /*02dc*/ 	.short	0x010a
        /*02de*/ 	.byte	0x3f
	.zero		1


	//   ....[26]....
        /*02e0*/ 	.word	0x0000a980
        /*02e4*/ 	.word	0x00000003
        /*02e8*/ 	.word	0x00000000
        /*02ec*/ 	.short	0x010a
        /*02ee*/ 	.byte	0x3f
	.zero		1


	//   ....[27]....
        /*02f0*/ 	.word	0x0000a9e0
        /*02f4*/ 	.word	0x00000000
        /*02f8*/ 	.word	0x00000000
        /*02fc*/ 	.short	0x010a
        /*02fe*/ 	.byte	0x3f
	.zero		1


	//   ....[28]....
        /*0300*/ 	.word	0x0000aa10
        /*0304*/ 	.word	0x00000003
        /*0308*/ 	.word	0x00000000
        /*030c*/ 	.short	0x010a
        /*030e*/ 	.byte	0x3f
	.zero		1


	//   ....[29]....
        /*0310*/ 	.word	0x0000ab10
        /*0314*/ 	.word	0x00000000
        /*0318*/ 	.word	0x00030800
        /*031c*/ 	.short	0x010a
        /*031e*/ 	.byte	0x3f
	.zero		1


	//   ....[30]....
        /*0320*/ 	.word	0x0000ab60
        /*0324*/ 	.word	0x00000000
        /*0328*/ 	.word	0x00030810
        /*032c*/ 	.short	0x010a
        /*032e*/ 	.byte	0x3f
	.zero		1


	//   ....[31]....
        /*0330*/ 	.word	0x0000abb0
        /*0334*/ 	.word	0x00000000
        /*0338*/ 	.word	0x00030830
        /*033c*/ 	.short	0x010a
        /*033e*/ 	.byte	0x3f
	.zero		1


	//   ....[32]....
        /*0340*/ 	.word	0x0000ad50
        /*0344*/ 	.word	0x00000010
        /*0348*/ 	.word	0x00030820
        /*034c*/ 	.short	0x010a
        /*034e*/ 	.byte	0x3f
	.zero		1


	//   ....[33]....
        /*0350*/ 	.word	0x0000ada0
        /*0354*/ 	.word	0x00000010
        /*0358*/ 	.word	0x00030840
        /*035c*/ 	.short	0x010a
        /*035e*/ 	.byte	0x3f
	.zero		1


	//   ....[34]....
        /*0360*/ 	.word	0x0000adf0
        /*0364*/ 	.word	0x00000010
        /*0368*/ 	.word	0x00030828
        /*036c*/ 	.short	0x010a
        /*036e*/ 	.byte	0x3f
	.zero		1


	//   ....[35]....
        /*0370*/ 	.word	0x0000ae40
        /*0374*/ 	.word	0x00000010
        /*0378*/ 	.word	0x00030848
        /*037c*/ 	.short	0x010a
        /*037e*/ 	.byte	0x3f
	.zero		1


	//   ....[36]....
        /*0380*/ 	.word	0x0000aea0
        /*0384*/ 	.word	0x00000010
        /*0388*/ 	.word	0x00030820
        /*038c*/ 	.short	0x010a
        /*038e*/ 	.byte	0x3f
	.zero		1


	//   ....[37]....
        /*0390*/ 	.word	0x0000aef0
        /*0394*/ 	.word	0x00000010
        /*0398*/ 	.word	0x00030840
        /*039c*/ 	.short	0x010a
        /*039e*/ 	.byte	0x3f
	.zero		1


	//   ....[38]....
        /*03a0*/ 	.word	0x0000af40
        /*03a4*/ 	.word	0x00000010
        /*03a8*/ 	.word	0x00030828
        /*03ac*/ 	.short	0x010a
        /*03ae*/ 	.byte	0x3f
	.zero		1


	//   ....[39]....
        /*03b0*/ 	.word	0x0000af90
        /*03b4*/ 	.word	0x00000003
        /*03b8*/ 	.word	0x00030840
        /*03bc*/ 	.short	0x010a
        /*03be*/ 	.byte	0x3f
	.zero		1


	//   ....[40]....
        /*03c0*/ 	.word	0x0000b060
        /*03c4*/ 	.word	0x00000006
        /*03c8*/ 	.word	0x00000000
        /*03cc*/ 	.short	0x010a
        /*03ce*/ 	.byte	0x3f
	.zero		1


	//   ....[41]....
        /*03d0*/ 	.word	0x0000b0b0
        /*03d4*/ 	.word	0x00000003
        /*03d8*/ 	.word	0x00000000
        /*03dc*/ 	.short	0x010a
        /*03de*/ 	.byte	0x3f
	.zero		1


	//   ....[42]....
        /*03e0*/ 	.word	0x0000b100
        /*03e4*/ 	.word	0x00000000
        /*03e8*/ 	.word	0x00000000
        /*03ec*/ 	.short	0x010a
        /*03ee*/ 	.byte	0x3f
	.zero		1


	//----- nvinfo : EIATTR_NUM_MBARRIERS
	.align		4
.L_670:
        /*03f0*/ 	.byte	0x03, 0x38
        /*03f2*/ 	.short	0x0009


	//----- nvinfo : EIATTR_EXIT_INSTR_OFFSETS
	.align		4
        /*03f4*/ 	.byte	0x04, 0x1c
        /*03f6*/ 	.short	(.L_672 - .L_671)


	//   ....[0]....
.L_671:
        /*03f8*/ 	.word	0x0000aa60


	//----- nvinfo : EIATTR_MAX_THREADS
	.align		4
.L_672:
        /*03fc*/ 	.byte	0x04, 0x05
        /*03fe*/ 	.short	(.L_674 - .L_673)
.L_673:
        /*0400*/ 	.word	0x00000180
        /*0404*/ 	.word	0x00000001
        /*0408*/ 	.word	0x00000001


	//----- nvinfo : EIATTR_CRS_STACK_SIZE
	.align		4
.L_674:
        /*040c*/ 	.byte	0x04, 0x1e
        /*040e*/ 	.short	(.L_676 - .L_675)
.L_675:
        /*0410*/ 	.word	0x00000000


	//----- nvinfo : EIATTR_CBANK_PARAM_SIZE
	.align		4
.L_676:
        /*0414*/ 	.byte	0x03, 0x19
        /*0416*/ 	.short	0x0970


	//----- nvinfo : EIATTR_PARAM_CBANK
	.align		4
        /*0418*/ 	.byte	0x04, 0x0a
        /*041a*/ 	.short	(.L_678 - .L_677)
	.align		4
.L_677:
        /*041c*/ 	.word	index@(.nv.constant0._ZN7cutlass13device_kernelIN5flash11enable_sm90INS1_16FlashAttnBwdSm90INS1_25CollectiveMainloopBwdSm90ILi2ELi2ELi2EN4cute5tupleIJNS5_1CILi1EEES8_S8_EEENS6_IJNS7_ILi64EEENS7_ILi128EEESB_EEENS_10bfloat16_tEfNS_4arch4Sm90ELb1ELb0ELb1ELb0ELb1ELb1ELb0ELb0ELi2ELi1ELi2ELi1ELb0EEENS1_21CollectiveEpilogueBwdISC_SD_SF_Li256ELb0ELb0ELi1EEENS1_25SingleTileBwdLPTSchedulerILb0ELi128ELb1EEEEEEEEEvNT_6ParamsE)
        /*0420*/ 	.short	0x0210
        /*0422*/ 	.short	0x0970


	//----- nvinfo : EIATTR_SW_WAR
	.align		4
.L_678:
        /*0424*/ 	.byte	0x04, 0x36
        /*0426*/ 	.short	(.L_680 - .L_679)
.L_679:
        /*0428*/ 	.word	0x00000008
.L_680:


//--------------------- .nv.info._ZN7cutlass13device_kernelIN5flash11enable_sm90INS1_16FlashAttnBwdSm90INS1_25CollectiveMainloopBwdSm90ILi2ELi2ELi2EN4cute5tupleIJNS5_1CILi1EEES8_S8_EEENS6_IJNS7_ILi64EEENS7_ILi128EEESB_EEENS_10bfloat16_tEfNS_4arch4Sm90ELb1ELb0ELb1ELb0ELb0ELb1ELb0ELb0ELi2ELi1ELi2ELi1ELb0EEENS1_24CollectiveEpilogueBwdGQAISC_fSF_Li256ELb0ELb0EEENS1_25SingleTileBwdLPTSchedulerILb0ELi128ELb0EEEEEEEEEvNT_6ParamsE --------------------------
	.section	.nv.info._ZN7cutlass13device_kernelIN5flash11enable_sm90INS1_16FlashAttnBwdSm90INS1_25CollectiveMainloopBwdSm90ILi2ELi2ELi2EN4cute5tupleIJNS5_1CILi1EEES8_S8_EEENS6_IJNS7_ILi64EEENS7_ILi128EEESB_EEENS_10bfloat16_tEfNS_4arch4Sm90ELb1ELb0ELb1ELb0ELb0ELb1ELb0ELb0ELi2ELi1ELi2ELi1ELb0EEENS1_24CollectiveEpilogueBwdGQAISC_fSF_Li256ELb0ELb0EEENS1_25SingleTileBwdLPTSchedulerILb0ELi128ELb0EEEEEEEEEvNT_6ParamsE,"",@"SHT_CUDA_INFO"
	.sectionflags	@""
	.align	4


	//----- nvinfo : EIATTR_CUDA_API_VERSION
	.align		4
        /*0000*/ 	.byte	0x04, 0x37
        /*0002*/ 	.short	(.L_682 - .L_681)
.L_681:
        /*0004*/ 	.word	0x00000082


	//----- nvinfo : EIATTR_KPARAM_INFO
	.align		4
.L_682:
        /*0008*/ 	.byte	0x04, 0x17
        /*000a*/ 	.short	(.L_684 - .L_683)
.L_683:
        /*000c*/ 	.word	0x00000000
        /*0010*/ 	.short	0x0000
        /*0012*/ 	.short	0x0070
        /*0014*/ 	.byte	0x00, 0xf0, 0x01, 0x1c


	//----- nvinfo : EIATTR_SPARSE_MMA_MASK
	.align		4
.L_684:
        /*0018*/ 	.byte	0x03, 0x50
        /*001a*/ 	.short	0x0000


	//----- nvinfo : EIATTR_MAXREG_COUNT
	.align		4
        /*001c*/ 	.byte	0x03, 0x1b
        /*001e*/ 	.short	0x00a8


	//----- nvinfo : EIATTR_NUM_BARRIERS
	.align		4
        /*0020*/ 	.byte	0x02, 0x4c
        /*0022*/ 	.byte	0x10
	.zero		1


	//----- nvinfo : EIATTR_EXTERNS
	.align		4
        /*0024*/ 	.byte	0x04, 0x0f
        /*0026*/ 	.short	(.L_686 - .L_685)


	//   ....[0]....
	.align		4
.L_685:
        /*0028*/ 	.word	index@(__assertfail)


	//----- nvinfo : EIATTR_ANNOTATIONS
	.align		4
.L_686:
        /*002c*/ 	.byte	0x04, 0x55
        /*002e*/ 	.short	(.L_688 - .L_687)


	//   ....[0]....
.L_687:
        /*0030*/ 	.word	0x00000001
        /*0034*/ 	.byte	0x80, 0x10, 0x00, 0x00, 0x01, 0x00, 0x00, 0x00, 0xf0, 0x16, 0x00, 0x00, 0x01, 0x00, 0x00, 0x00
        /*0044*/ 	.byte	0x10, 0x32, 0x00, 0x00, 0x01, 0x00, 0x00, 0x00, 0xd0, 0x32, 0x00, 0x00, 0x01, 0x00, 0x00, 0x00
        /*0054*/ 	.byte	0x80, 0x6e, 0x00, 0x00, 0x01, 0x00, 0x00, 0x00, 0x70, 0x79, 0x00, 0x00


	//----- nvinfo : EIATTR_MERCURY_ISA_VERSION
	.align		4
.L_688:
        /*0060*/ 	.byte	0x03, 0x5f
        /*0062*/ 	.short	0x0101


	//----- nvinfo : EIATTR_INT_WARP_WIDE_INSTR_OFFSETS
	.align		4
        /*0064*/ 	.byte	0x04, 0x31
        /*0066*/ 	.short	(.L_690 - .L_689)


	//   ....[0]....
.L_689:
        /*0068*/ 	.word	0x00000190


	//   ....[1]....
        /*006c*/ 	.word	0x000001c0


	//----- nvinfo : EIATTR_COOP_GROUP_MASK_REGIDS
	.align		4
.L_690:
        /*0070*/ 	.byte	0x04, 0x29
        /*0072*/ 	.short	(.L_692 - .L_691)


	//   ....[0]....
.L_691:
        /*0074*/ 	.word	0xffffffff


	//   ....[1]....
        /*0078*/ 	.word	0xffffffff


	//   ....[2]....
        /*007c*/ 	.word	0xffffffff


	//   ....[3]....
        /*0080*/ 	.word	0xffffffff


	//   ....[4]....
        /*0084*/ 	.word	0xffffffff


	//   ....[5]....
        /*0088*/ 	.word	0xffffffff


	//   ....[6]....
        /*008c*/ 	.word	0xffffffff


	//   ....[7]....
        /*0090*/ 	.word	0x0500000f


	//----- nvinfo : EIATTR_COOP_GROUP_INSTR_OFFSETS
	.align		4
.L_692:
        /*0094*/ 	.byte	0x04, 0x28
        /*0096*/ 	.short	(.L_694 - .L_693)


	//   ....[0]....
.L_693:
        /*0098*/ 	.word	0x00000070


	//   ....[1]....
        /*009c*/ 	.word	0x000001a0


	//   ....[2]....
        /*00a0*/ 	.word	0x000001f0


	//   ....[3]....
        /*00a4*/ 	.word	0x000003e0


	//   ....[4]....
        /*00a8*/ 	.word	0x00000620


	//   ....[5]....
        /*00ac*/ 	.word	0x00001320


	//   ....[6]....
        /*00b0*/ 	.word	0x00005390


	//   ....[7]....
        /*00b4*/ 	.word	0x00008530


	//----- nvinfo : EIATTR_REG_RECONFIG
	.align		4
.L_694:
        /*00b8*/ 	.byte	0x01, 0x54
	.zero		2


	//----- nvinfo : EIATTR_SYSCALL_OFFSETS
	.align		4
        /*00bc*/ 	.byte	0x04, 0x46
        /*00be*/ 	.short	(.L_696 - .L_695)


	//   ....[0]....
.L_695:
        /*00c0*/ 	.word	0x00000f50


	//   ....[1]....
        /*00c4*/ 	.word	0x00001040


	//   ....[2]....
        /*00c8*/ 	.word	0x000011b0


	//   ....[3]....
        /*00cc*/ 	.word	0x000012a0


	//----- nvinfo : EIATTR_MBARRIER_INSTR_OFFSETS
	.align		4
.L_696:
        /*00d0*/ 	.byte	0x04, 0x39
        /*00d2*/ 	.short	(.L_698 - .L_697)


	//   ....[0]....
.L_697:
        /*00d4*/ 	.word	0x00000290
        /*00d8*/ 	.word	0x000000ff
        /*00dc*/ 	.word	0x00030800
        /*00e0*/ 	.short	0x0100
        /*00e2*/ 	.byte	0x06
	.zero		1


	//   ....[1]....
        /*00e4*/ 	.word	0x00000390
        /*00e8*/ 	.word	0x000000ff
        /*00ec*/ 	.word	0x00030810
        /*00f0*/ 	.short	0x0100
        /*00f2*/ 	.byte	0x08
	.zero		1


	//   ....[2]....
        /*00f4*/ 	.word	0x000003a0
        /*00f8*/ 	.word	0x000000ff
        /*00fc*/ 	.word	0x00030820
        /*0100*/ 	.short	0x0100
        /*0102*/ 	.byte	0x08
	.zero		1


	//   ....[3]....
        /*0104*/ 	.word	0x000003b0
        /*0108*/ 	.word	0x000000ff
        /*010c*/ 	.word	0x00030818
        /*0110*/ 	.short	0x0100
        /*0112*/ 	.byte	0x08
	.zero		1


	//   ....[4]....
        /*0114*/ 	.word	0x000003c0
        /*0118*/ 	.word	0x000000ff
        /*011c*/ 	.word	0x00030828
        /*0120*/ 	.short	0x0100
        /*0122*/ 	.byte	0x08
	.zero		1


	//   ....[5]....
        /*0124*/ 	.word	0x000004f0
        /*0128*/ 	.word	0x000000ff
        /*012c*/ 	.word	0x00030830
        /*0130*/ 	.short	0x0100
        /*0132*/ 	.byte	0x08
	.zero		1


	//   ....[6]....
        /*0134*/ 	.word	0x00000500
        /*0138*/ 	.word	0x000000ff
        /*013c*/ 	.word	0x00030840
        /*0140*/ 	.short	0x0100
        /*0142*/ 	.byte	0x08
	.zero		1


	//   ....[7]....
        /*0144*/ 	.word	0x00000510
        /*0148*/ 	.word	0x000000ff
        /*014c*/ 	.word	0x00030838
        /*0150*/ 	.short	0x0100
        /*0152*/ 	.byte	0x08
	.zero		1


	//   ....[8]....
        /*0154*/ 	.word	0x00000520
        /*0158*/ 	.word	0x000000ff
        /*015c*/ 	.word	0x00030848
        /*0160*/ 	.short	0x0100
        /*0162*/ 	.byte	0x08
	.zero		1


	//   ....[9]....
        /*0164*/ 	.word	0x00001360
        /*0168*/ 	.word	0x00000010
        /*016c*/ 	.word	0x00030800
        /*0170*/ 	.short	0x010a
        /*0172*/ 	.byte	0x3f
	.zero		1


	//   ....[10]....
        /*0174*/ 	.word	0x00001400
        /*0178*/ 	.word	0x00000010
        /*017c*/ 	.word	0x00030800
        /*0180*/ 	.short	0x010a
        /*0182*/ 	.byte	0x3f
	.zero		1


	//   ....[11]....
        /*0184*/ 	.word	0x00001b50
        /*0188*/ 	.word	0x00000000
        /*018c*/ 	.word	0x00030810
        /*0190*/ 	.short	0x010a
        /*0192*/ 	.byte	0x3f
	.zero		1


	//   ....[12]....
        /*0194*/ 	.word	0x00001b90
        /*0198*/ 	.word	0x00000000
        /*019c*/ 	.word	0x00030810
        /*01a0*/ 	.short	0x010a
        /*01a2*/ 	.byte	0x3f
	.zero		1


	//   ....[13]....
        /*01a4*/ 	.word	0x000020f0
        /*01a8*/ 	.word	0x00000000
        /*01ac*/ 	.word	0x00030830
        /*01b0*/ 	.short	0x010a
        /*01b2*/ 	.byte	0x3f
	.zero		1


	//   ....[14]....
        /*01b4*/ 	.word	0x00002460
        /*01b8*/ 	.word	0x00000000
        /*01bc*/ 	.word	0x00030830
        /*01c0*/ 	.short	0x010a
        /*01c2*/ 	.byte	0x3f
	.zero		1


	//   ....[15]....
        /*01c4*/ 	.word	0x000043b0
        /*01c8*/ 	.word	0x00000006
        /*01cc*/ 	.word	0x00000000
        /*01d0*/ 	.short	0x0101
        /*01d2*/ 	.byte	0x3f
	.zero		1


	//   ....[16]....
        /*01d4*/ 	.word	0x000046e0
        /*01d8*/ 	.word	0x00000000
        /*01dc*/ 	.word	0x00000000
        /*01e0*/ 	.short	0x0101
        /*01e2*/ 	.byte	0x3f
	.zero		1


	//   ....[17]....
        /*01e4*/ 	.word	0x000067e0
        /*01e8*/ 	.word	0x00000010
        /*01ec*/ 	.word	0x00030820
        /*01f0*/ 	.short	0x010a
        /*01f2*/ 	.byte	0x3f
	.zero		1


	//   ....[18]....
        /*01f4*/ 	.word	0x00006f10
        /*01f8*/ 	.word	0x00000010
        /*01fc*/ 	.word	0x00030840
        /*0200*/ 	.short	0x010a
        /*0202*/ 	.byte	0x3f
	.zero		1


	//   ....[19]....
        /*0204*/ 	.word	0x000071b0
        /*0208*/ 	.word	0x00000010
        /*020c*/ 	.word	0x00030828
        /*0210*/ 	.short	0x010a
        /*0212*/ 	.byte	0x3f
	.zero		1


	//   ....[20]....
        /*0214*/ 	.word	0x00007450
        /*0218*/ 	.word	0x00000010
        /*021c*/ 	.word	0x00030848
        /*0220*/ 	.short	0x010a
        /*0222*/ 	.byte	0x3f
	.zero		1


	//   ....[21]....
        /*0224*/ 	.word	0x000076a0
        /*0228*/ 	.word	0x00000010
        /*022c*/ 	.word	0x00030820
        /*0230*/ 	.short	0x010a
        /*0232*/ 	.byte	0x3f
	.zero		1


	//   ....[22]....
        /*0234*/ 	.word	0x000079d0
        /*0238*/ 	.word	0x00000010
        /*023c*/ 	.word	0x00030840
        /*0240*/ 	.short	0x010a
        /*0242*/ 	.byte	0x3f
	.zero		1


	//   ....[23]....
        /*0244*/ 	.word	0x00007c40
        /*0248*/ 	.word	0x00000010
        /*024c*/ 	.word	0x00030828
        /*0250*/ 	.short	0x010a
        /*0252*/ 	.byte	0x3f
	.zero		1


	//   ....[24]....
        /*0254*/ 	.word	0x00007f60
        /*0258*/ 	.word	0x00000003
        /*025c*/ 	.word	0x00030840
        /*0260*/ 	.short	0x010a
        /*0262*/ 	.byte	0x3f
	.zero		1


	//   ....[25]....
        /*0264*/ 	.word	0x000083a0
        /*0268*/ 	.word	0x00000006
        /*026c*/ 	.word	0x00000000
        /*0270*/ 	.short	0x010a
        /*0272*/ 	.byte	0x3f
	.zero		1


	//   ....[26]....
        /*0274*/ 	.word	0x00008400
        /*0278*/ 	.word	0x00000003
        /*027c*/ 	.word	0x00000000
        /*0280*/ 	.short	0x010a
        /*0282*/ 	.byte	0x3f
	.zero		1


	//   ....[27]....
        /*0284*/ 	.word	0x00008460
        /*0288*/ 	.word	0x00000000
        /*028c*/ 	.word	0x00000000
        /*0290*/ 	.short	0x010a
        /*0292*/ 	.byte	0x3f
	.zero		1


	//   ....[28]....
        /*0294*/ 	.word	0x00008490
        /*0298*/ 	.word	0x00000003
        /*029c*/ 	.word	0x00000000
        /*02a0*/ 	.short	0x010a
        /*02a2*/ 	.byte	0x3f
	.zero		1


	//   ....[29]....
        /*02a4*/ 	.word	0x00008590
        /*02a8*/ 	.word	0x00000000
        /*02ac*/ 	.word	0x00030800
        /*02b0*/ 	.short	0x010a
        /*02b2*/ 	.byte	0x3f
	.zero		1


	//   ....[30]....
        /*02b4*/ 	.word	0x000085e0
        /*02b8*/ 	.word	0x00000000
        /*02bc*/ 	.word	0x00030810
        /*02c0*/ 	.short	0x010a
        /*02c2*/ 	.byte	0x3f
	.zero		1


	//   ....[31]....
        /*02c4*/ 	.word	0x00008630
        /*02c8*/ 	.word	0x00000000
        /*02cc*/ 	.word	0x00030830
        /*02d0*/ 	.short	0x010a
        /*02d2*/ 	.byte	0x3f
	.zero		1


	//   ....[32]....
        /*02d4*/ 	.word	0x00008680
        /*02d8*/ 	.word	0x00000010
        /*02dc*/ 	.word	0x00030820
        /*02e0*/ 	.short	0x010a
        /*02e2*/ 	.byte	0x3f
	.zero		1


	//   ....[33]....
        /*02e4*/ 	.word	0x000086d0
        /*02e8*/ 	.word	0x00000010
        /*02ec*/ 	.word	0x00030840
        /*02f0*/ 	.short	0x010a
        /*02f2*/ 	.byte	0x3f
	.zero		1


	//   ....[34]....
        /*02f4*/ 	.word	0x00008720
        /*02f8*/ 	.word	0x00000010
        /*02fc*/ 	.word	0x00030828
        /*0300*/ 	.short	0x010a
        /*0302*/ 	.byte	0x3f
	.zero		1


	//   ....[35]....
        /*0304*/ 	.word	0x00008770
        /*0308*/ 	.word	0x00000010
        /*030c*/ 	.word	0x00030848
        /*0310*/ 	.short	0x010a
        /*0312*/ 	.byte	0x3f
	.zero		1


	//   ....[36]....
        /*0314*/ 	.word	0x000087d0
        /*0318*/ 	.word	0x00000010
        /*031c*/ 	.word	0x00030820
        /*0320*/ 	.short	0x010a
        /*0322*/ 	.byte	0x3f
	.zero		1


	//   ....[37]....
        /*0324*/ 	.word	0x00008820
        /*0328*/ 	.word	0x00000010
        /*032c*/ 	.word	0x00030840
        /*0330*/ 	.short	0x010a
        /*0332*/ 	.byte	0x3f
	.zero		1


	//   ....[38]....
        /*0334*/ 	.word	0x00008870
        /*0338*/ 	.word	0x00000010
        /*033c*/ 	.word	0x00030828
        /*0340*/ 	.short	0x010a
        /*0342*/ 	.byte	0x3f
	.zero		1


	//   ....[39]....
        /*0344*/ 	.word	0x000088c0
        /*0348*/ 	.word	0x00000003
        /*034c*/ 	.word	0x00030840
        /*0350*/ 	.short	0x010a
        /*0352*/ 	.byte	0x3f
	.zero		1


	//   ....[40]....
        /*0354*/ 	.word	0x00008990
        /*0358*/ 	.word	0x00000006
        /*035c*/ 	.word	0x00000000
        /*0360*/ 	.short	0x010a
        /*0362*/ 	.byte	0x3f
	.zero		1


	//   ....[41]....
        /*0364*/ 	.word	0x000089e0
        /*0368*/ 	.word	0x00000003
        /*036c*/ 	.word	0x00000000
        /*0370*/ 	.short	0x010a
        /*0372*/ 	.byte	0x3f
	.zero		1


	//   ....[42]....
        /*0374*/ 	.word	0x00008a30
        /*0378*/ 	.word	0x00000000
        /*037c*/ 	.word	0x00000000
        /*0380*/ 	.short	0x010a
        /*0382*/ 	.byte	0x3f
	.zero		1


	//----- nvinfo : EIATTR_NUM_MBARRIERS
	.align		4
.L_698:
        /*0384*/ 	.byte	0x03, 0x38
        /*0386*/ 	.short	0x0009


	//----- nvinfo : EIATTR_EXIT_INSTR_OFFSETS
	.align		4
        /*0388*/ 	.byte	0x04, 0x1c
        /*038a*/ 	.short	(.L_700 - .L_699)


	//   ....[0]....
.L_699:
        /*038c*/ 	.word	0x000084e0


	//----- nvinfo : EIATTR_MAX_THREADS
	.align		4
.L_700:
        /*0390*/ 	.byte	0x04, 0x05
        /*0392*/ 	.short	(.L_702 - .L_701)
.L_701:
        /*0394*/ 	.word	0x00000180
        /*0398*/ 	.word	0x00000001
        /*039c*/ 	.word	0x00000001


	//----- nvinfo : EIATTR_CRS_STACK_SIZE
	.align		4
.L_702:
        /*03a0*/ 	.byte	0x04, 0x1e
        /*03a2*/ 	.short	(.L_704 - .L_703)
.L_703:
        /*03a4*/ 	.word	0x00000000


	//----- nvinfo : EIATTR_CBANK_PARAM_SIZE
	.align		4
.L_704:
        /*03a8*/ 	.byte	0x03, 0x19
        /*03aa*/ 	.short	0x0770


	//----- nvinfo : EIATTR_PARAM_CBANK
	.align		4
        /*03ac*/ 	.byte	0x04, 0x0a
        /*03ae*/ 	.short	(.L_706 - .L_705)
	.align		4
.L_705:
        /*03b0*/ 	.word	index@(.nv.constant0._ZN7cutlass13device_kernelIN5flash11enable_sm90INS1_16FlashAttnBwdSm90INS1_25CollectiveMainloopBwdSm90ILi2ELi2ELi2EN4cute5tupleIJNS5_1CILi1EEES8_S8_EEENS6_IJNS7_ILi64EEENS7_ILi128EEESB_EEENS_10bfloat16_tEfNS_4arch4Sm90ELb1ELb0ELb1ELb0ELb0ELb1ELb0ELb0ELi2ELi1ELi2ELi1ELb0EEENS1_24CollectiveEpilogueBwdGQAISC_fSF_Li256ELb0ELb0EEENS1_25SingleTileBwdLPTSchedulerILb0ELi128ELb0EEEEEEEEEvNT_6ParamsE)
        /*03b4*/ 	.short	0x0210
        /*03b6*/ 	.short	0x0770


	//----- nvinfo : EIATTR_SW_WAR
	.align		4
.L_706:
        /*03b8*/ 	.byte	0x04, 0x36
        /*03ba*/ 	.short	(.L_708 - .L_707)
.L_707:
        /*03bc*/ 	.word	0x00000008
.L_708:


//--------------------- .nv.info._ZN7cutlass13device_kernelIN5flash11enable_sm90INS1_16FlashAttnBwdSm90INS1_25CollectiveMainloopBwdSm90ILi2ELi2ELi2EN4cute5tupleIJNS5_1CILi1EEES8_S8_EEENS6_IJNS7_ILi64EEENS7_ILi128EEESB_EEENS_10bfloat16_tEfNS_4arch4Sm90ELb1ELb0ELb1ELb0ELb1ELb1ELb0ELb0ELi2ELi1ELi2ELi1ELb0EEENS1_24CollectiveEpilogueBwdGQAISC_fSF_Li256ELb0ELb1EEENS1_25SingleTileBwdLPTSchedulerILb0ELi128ELb1EEEEEEEEEvNT_6ParamsE --------------------------
	.section	.nv.info._ZN7cutlass13device_kernelIN5flash11enable_sm90INS1_16FlashAttnBwdSm90INS1_25CollectiveMainloopBwdSm90ILi2ELi2ELi2EN4cute5tupleIJNS5_1CILi1EEES8_S8_EEENS6_IJNS7_ILi64EEENS7_ILi128EEESB_EEENS_10bfloat16_tEfNS_4arch4Sm90ELb1ELb0ELb1ELb0ELb1ELb1ELb0ELb0ELi2ELi1ELi2ELi1ELb0EEENS1_24CollectiveEpilogueBwdGQAISC_fSF_Li256ELb0ELb1EEENS1_25SingleTileBwdLPTSchedulerILb0ELi128ELb1EEEEEEEEEvNT_6ParamsE,"",@"SHT_CUDA_INFO"
	.sectionflags	@""
	.align	4


	//----- nvinfo : EIATTR_CUDA_API_VERSION
	.align		4
        /*0000*/ 	.byte	0x04, 0x37
        /*0002*/ 	.short	(.L_710 - .L_709)
.L_709:
        /*0004*/ 	.word	0x00000082


	//----- nvinfo : EIATTR_KPARAM_INFO
	.align		4
.L_710:
        /*0008*/ 	.byte	0x04, 0x17
        /*000a*/ 	.short	(.L_712 - .L_711)
.L_711:
        /*000c*/ 	.word	0x00000000
        /*0010*/ 	.short	0x0000
        /*0012*/ 	.short	0x0070
        /*0014*/ 	.byte	0x00, 0xf0, 0x01, 0x1c


	//----- nvinfo : EIATTR_SPARSE_MMA_MASK
	.align		4
.L_712:
        /*0018*/ 	.byte	0x03, 0x50
        /*001a*/ 	.short	0x0000


	//----- nvinfo : EIATTR_MAXREG_COUNT
	.align		4
        /*001c*/ 	.byte	0x03, 0x1b
        /*001e*/ 	.short	0x00a8


	//----- nvinfo : EIATTR_NUM_BARRIERS
	.align		4
        /*0020*/ 	.byte	0x02, 0x4c
        /*0022*/ 	.byte	0x10
	.zero		1


	//----- nvinfo : EIATTR_EXTERNS
	.align		4
        /*0024*/ 	.byte	0x04, 0x0f
        /*0026*/ 	.short	(.L_714 - .L_713)


	//   ....[0]....
	.align		4
.L_713:
        /*0028*/ 	.word	index@(__assertfail)


	//----- nvinfo : EIATTR_ANNOTATIONS
	.align		4
.L_714:
        /*002c*/ 	.byte	0x04, 0x55
        /*002e*/ 	.short	(.L_716 - .L_715)


	//   ....[0]....
.L_715:
        /*0030*/ 	.word	0x00000001
        /*0034*/ 	.byte	0xc0, 0x10, 0x00, 0x00, 0x01, 0x00, 0x00, 0x00, 0x30, 0x17, 0x00, 0x00, 0x01, 0x00, 0x00, 0x00
        /*0044*/ 	.byte	0x50, 0x32, 0x00, 0x00, 0x01, 0x00, 0x00, 0x00, 0x10, 0x33, 0x00, 0x00, 0x01, 0x00, 0x00, 0x00
        /*0054*/ 	.byte	0xd0, 0x7d, 0x00, 0x00, 0x01, 0x00, 0x00, 0x00, 0xc0, 0x88, 0x00, 0x00


	//----- nvinfo : EIATTR_MERCURY_ISA_VERSION
	.align		4
.L_716:
        /*0060*/ 	.byte	0x03, 0x5f
        /*0062*/ 	.short	0x0101


	//----- nvinfo : EIATTR_INT_WARP_WIDE_INSTR_OFFSETS
	.align		4
        /*0064*/ 	.byte	0x04, 0x31
        /*0066*/ 	.short	(.L_718 - .L_717)


	//   ....[0]....
.L_717:
        /*0068*/ 	.word	0x00000190


	//   ....[1]....
        /*006c*/ 	.word	0x000001c0


	//   ....[2]....
        /*0070*/ 	.word	0x000064a0


	//   ....[3]....
        /*0074*/ 	.word	0x00006b10


	//   ....[4]....
        /*0078*/ 	.word	0x00007040


	//----- nvinfo : EIATTR_COOP_GROUP_MASK_REGIDS
	.align		4
.L_718:
        /*007c*/ 	.byte	0x04, 0x29
        /*007e*/ 	.short	(.L_720 - .L_719)


	//   ....[0]....
.L_719:
        /*0080*/ 	.word	0xffffffff


	//   ....[1]....
        /*0084*/ 	.word	0xffffffff


	//   ....[2]....
        /*0088*/ 	.word	0xffffffff


	//   ....[3]....
        /*008c*/ 	.word	0xffffffff


	//   ....[4]....
        /*0090*/ 	.word	0xffffffff


	//   ....[5]....
        /*0094*/ 	.word	0xffffffff


	//   ....[6]....
        /*0098*/ 	.word	0xffffffff


	//   ....[7]....
        /*009c*/ 	.word	0xffffffff


	//   ....[8]....
        /*00a0*/ 	.word	0xffffffff


	//   ....[9]....
        /*00a4*/ 	.word	0xffffffff


	//   ....[10]....
        /*00a8*/ 	.word	0xffffffff


	//   ....[11]....
        /*00ac*/ 	.word	0xffffffff


	//   ....[12]....
        /*00b0*/ 	.word	0xffffffff


	//   ....[13]....
        /*00b4*/ 	.word	0xffffffff


	//   ....[14]....
        /*00b8*/ 	.word	0xffffffff


	//   ....[15]....
        /*00bc*/ 	.word	0xffffffff


	//   ....[16]....
        /*00c0*/ 	.word	0xffffffff


	//   ....[17]....
        /*00c4*/ 	.word	0x0500000f


	//   ....[18]....
        /*00c8*/ 	.word	0x0500000f


	//   ....[19]....
        /*00cc*/ 	.word	0x0500000f


	//   ....[20]....
        /*00d0*/ 	.word	0x0500000f


	//   ....[21]....
        /*00d4*/ 	.word	0x0500000f


	//   ....[22]....
        /*00d8*/ 	.word	0x0500000f


	//----- nvinfo : EIATTR_COOP_GROUP_INSTR_OFFSETS
	.align		4
.L_720:
        /*00dc*/ 	.byte	0x04, 0x28
        /*00de*/ 	.short	(.L_722 - .L_721)


	//   ....[0]....
.L_721:
        /*00e0*/ 	.word	0x00000070


	//   ....[1]....
        /*00e4*/ 	.word	0x000001a0


	//   ....[2]....
        /*00e8*/ 	.word	0x000001f0


	//   ....[3]....
        /*00ec*/ 	.word	0x000003e0


	//   ....[4]....
        /*00f0*/ 	.word	0x00000630


	//   ....[5]....
        /*00f4*/ 	.word	0x00001360


	//   ....[6]....
        /*00f8*/ 	.word	0x000051c0


	//   ....[7]....
        /*00fc*/ 	.word	0x00005340


	//   ....[8]....
        /*0100*/ 	.word	0x00005630


	//   ....[9]....
        /*0104*/ 	.word	0x000057c0


	//   ....[10]....
        /*0108*/ 	.word	0x000058d0


	//   ....[11]....
        /*010c*/ 	.word	0x000060a0


	//   ....[12]....
        /*0110*/ 	.word	0x000063d0


	//   ....[13]....
        /*0114*/ 	.word	0x00006790


	//   ....[14]....
        /*0118*/ 	.word	0x00006a40


	//   ....[15]....
        /*011c*/ 	.word	0x00006d00


	//   ....[16]....
        /*0120*/ 	.word	0x00006f70


	//   ....[17]....
        /*0124*/ 	.word	0x00009480


	//   ....[18]....
        /*0128*/ 	.word	0x00009600


	//   ....[19]....
        /*012c*/ 	.word	0x00009670


	//   ....[20]....
        /*0130*/ 	.word	0x000096e0


	//   ....[21]....
        /*0134*/ 	.word	0x00009750


	//   ....[22]....
        /*0138*/ 	.word	0x000097c0


	//----- nvinfo : EIATTR_REG_RECONFIG
	.align		4
.L_722:
        /*013c*/ 	.byte	0x01, 0x54
	.zero		2


	//----- nvinfo : EIATTR_SYSCALL_OFFSETS
	.align		4
        /*0140*/ 	.byte	0x04, 0x46
        /*0142*/ 	.short	(.L_724 - .L_723)


	//   ....[0]....
.L_723:
        /*0144*/ 	.word	0x00000f90


	//   ....[1]....
        /*0148*/ 	.word	0x00001080


	//   ....[2]....
        /*014c*/ 	.word	0x000011f0


	//   ....[3]....
        /*0150*/ 	.word	0x000012e0


	//----- nvinfo : EIATTR_MBARRIER_INSTR_OFFSETS
	.align		4
.L_724:
        /*0154*/ 	.byte	0x04, 0x39
        /*0156*/ 	.short	(.L_726 - .L_725)


	//   ....[0]....
.L_725:
        /*0158*/ 	.word	0x00000290
        /*015c*/ 	.word	0x000000ff
        /*0160*/ 	.word	0x00030800
        /*0164*/ 	.short	0x0100
        /*0166*/ 	.byte	0x06
	.zero		1


	//   ....[1]....
        /*0168*/ 	.word	0x00000390
        /*016c*/ 	.word	0x000000ff
        /*0170*/ 	.word	0x00030810
        /*0174*/ 	.short	0x0100
        /*0176*/ 	.byte	0x08
	.zero		1


	//   ....[2]....
        /*0178*/ 	.word	0x000003a0
        /*017c*/ 	.word	0x000000ff
        /*0180*/ 	.word	0x00030820
        /*0184*/ 	.short	0x0100
        /*0186*/ 	.byte	0x08
	.zero		1


	//   ....[3]....
        /*0188*/ 	.word	0x000003b0
        /*018c*/ 	.word	0x000000ff
        /*0190*/ 	.word	0x00030818
        /*0194*/ 	.short	0x0100
        /*0196*/ 	.byte	0x08
	.zero		1


	//   ....[4]....
        /*0198*/ 	.word	0x000003c0
        /*019c*/ 	.word	0x000000ff
        /*01a0*/ 	.word	0x00030828
        /*01a4*/ 	.short	0x0100
        /*01a6*/ 	.byte	0x08
	.zero		1


	//   ....[5]....
        /*01a8*/ 	.word	0x000004f0
        /*01ac*/ 	.word	0x000000ff
        /*01b0*/ 	.word	0x00030830
        /*01b4*/ 	.short	0x0100
        /*01b6*/ 	.byte	0x08
	.zero		1


	//   ....[6]....
        /*01b8*/ 	.word	0x00000500
        /*01bc*/ 	.word	0x000000ff
        /*01c0*/ 	.word	0x00030840
        /*01c4*/ 	.short	0x0100
        /*01c6*/ 	.byte	0x08
	.zero		1


	//   ....[7]....
        /*01c8*/ 	.word	0x00000510
        /*01cc*/ 	.word	0x000000ff
        /*01d0*/ 	.word	0x00030838
        /*01d4*/ 	.short	0x0100
        /*01d6*/ 	.byte	0x08
	.zero		1


	//   ....[8]....
        /*01d8*/ 	.word	0x00000520
        /*01dc*/ 	.word	0x000000ff
        /*01e0*/ 	.word	0x00030848
        /*01e4*/ 	.short	0x0100
        /*01e6*/ 	.byte	0x08
	.zero		1


	//   ....[9]....
        /*01e8*/ 	.word	0x000013a0
        /*01ec*/ 	.word	0x00000010
        /*01f0*/ 	.word	0x00030800
        /*01f4*/ 	.short	0x010a
        /*01f6*/ 	.byte	0x3f
	.zero		1


	//   ....[10]....
        /*01f8*/ 	.word	0x00001440
        /*01fc*/ 	.word	0x00000010
        /*0200*/ 	.word	0x00030800
        /*0204*/ 	.short	0x010a
        /*0206*/ 	.byte	0x3f
	.zero		1


	//   ....[11]....
        /*0208*/ 	.word	0x00001b90
        /*020c*/ 	.word	0x00000000
        /*0210*/ 	.word	0x00030810
        /*0214*/ 	.short	0x010a
        /*0216*/ 	.byte	0x3f
	.zero		1


	//   ....[12]....
        /*0218*/ 	.word	0x00001bd0
        /*021c*/ 	.word	0x00000000
        /*0220*/ 	.word	0x00030810
        /*0224*/ 	.short	0x010a
        /*0226*/ 	.byte	0x3f
	.zero		1


	//   ....[13]....
        /*0228*/ 	.word	0x00002130
        /*022c*/ 	.word	0x00000000
        /*0230*/ 	.word	0x00030830
        /*0234*/ 	.short	0x010a
        /*0236*/ 	.byte	0x3f
	.zero		1


	//   ....[14]....
        /*0238*/ 	.word	0x000024a0
        /*023c*/ 	.word	0x00000000
        /*0240*/ 	.word	0x00030830
        /*0244*/ 	.short	0x010a
        /*0246*/ 	.byte	0x3f
	.zero		1


	//   ....[15]....
        /*0248*/ 	.word	0x000043e0
        /*024c*/ 	.word	0x00000006
        /*0250*/ 	.word	0x00000000
        /*0254*/ 	.short	0x0101
        /*0256*/ 	.byte	0x3f
	.zero		1


	//   ....[16]....
        /*0258*/ 	.word	0x00004710
        /*025c*/ 	.word	0x00000000
        /*0260*/ 	.word	0x00000000
        /*0264*/ 	.short	0x0101
        /*0266*/ 	.byte	0x3f
	.zero		1


	//   ....[17]....
        /*0268*/ 	.word	0x00007730
        /*026c*/ 	.word	0x00000010
        /*0270*/ 	.word	0x00030820
        /*0274*/ 	.short	0x010a
        /*0276*/ 	.byte	0x3f
	.zero		1


	//   ....[18]....
        /*0278*/ 	.word	0x00007e60
        /*027c*/ 	.word	0x00000010
        /*0280*/ 	.word	0x00030840
        /*0284*/ 	.short	0x010a
        /*0286*/ 	.byte	0x3f
	.zero		1


	//   ....[19]....
        /*0288*/ 	.word	0x00008100
        /*028c*/ 	.word	0x00000010
        /*0290*/ 	.word	0x00030828
        /*0294*/ 	.short	0x010a
        /*0296*/ 	.byte	0x3f
	.zero		1


	//   ....[20]....
        /*0298*/ 	.word	0x000083a0
        /*029c*/ 	.word	0x00000010
        /*02a0*/ 	.word	0x00030848
        /*02a4*/ 	.short	0x010a
        /*02a6*/ 	.byte	0x3f
	.zero		1


	//   ....[21]....
        /*02a8*/ 	.word	0x000085f0
        /*02ac*/ 	.word	0x00000010
        /*02b0*/ 	.word	0x00030820
        /*02b4*/ 	.short	0x010a
        /*02b6*/ 	.byte	0x3f
	.zero		1


	//   ....[22]....
        /*02b8*/ 	.word	0x00008920
        /*02bc*/ 	.word	0x00000010
        /*02c0*/ 	.word	0x00030840
        /*02c4*/ 	.short	0x010a
        /*02c6*/ 	.byte	0x3f
	.zero		1


	//   ....[23]....
        /*02c8*/ 	.word	0x00008b90
        /*02cc*/ 	.word	0x00000010
        /*02d0*/ 	.word	0x00030828
        /*02d4*/ 	.short	0x010a
        /*02d6*/ 	.byte	0x3f
	.zero		1


	//   ....[24]....
        /*02d8*/ 	.word	0x00008eb0
        /*02dc*/ 	.word	0x00000003
        /*02e0*/ 	.word	0x00030840
        /*02e4*/ 	.short	0x010a
        /*02e6*/ 	.byte	0x3f
	.zero		1


	//   ....[25]....
        /*02e8*/ 	.word	0x000092f0
        /*02ec*/ 	.word	0x00000006
        /*02f0*/ 	.word	0x00000000
        /*02f4*/ 	.short	0x010a
        /*02f6*/ 	.byte	0x3f
	.zero		1


	//   ....[26]....
        /*02f8*/ 	.word	0x00009350
        /*02fc*/ 	.word	0x00000003
        /*0300*/ 	.word	0x00000000
        /*0304*/ 	.short	0x010a
        /*0306*/ 	.byte	0x3f
	.zero		1


	//   ....[27]....
        /*0308*/ 	.word	0x000093b0
        /*030c*/ 	.word	0x00000000
        /*0310*/ 	.word	0x00000000
        /*0314*/ 	.short	0x010a
        /*0316*/ 	.byte	0x3f
	.zero		1


	//   ....[28]....
        /*0318*/ 	.word	0x000093e0
        /*031c*/ 	.word	0x00000003
        /*0320*/ 	.word	0x00000000
        /*0324*/ 	.short	0x010a
        /*0326*/ 	.byte	0x3f
	.zero		1


	//   ....[29]....
        /*0328*/ 	.word	0x000094e0
        /*032c*/ 	.word	0x00000000
        /*0330*/ 	.word	0x00030800
        /*0334*/ 	.short	0x010a
        /*0336*/ 	.byte	0x3f
	.zero		1


	//   ....[30]....
        /*0338*/ 	.word	0x00009530
        /*033c*/ 	.word	0x00000000
        /*0340*/ 	.word	0x00030810
        /*0344*/ 	.short	0x010a
        /*0346*/ 	.byte	0x3f
	.zero		1


	//   ....[31]....
        /*0348*/ 	.word	0x00009580
        /*034c*/ 	.word	0x00000000
        /*0350*/ 	.word	0x00030830
        /*0354*/ 	.short	0x010a
        /*0356*/ 	.byte	0x3f
	.zero		1


	//   ....[32]....
        /*0358*/ 	.word	0x00009800
        /*035c*/ 	.word	0x00000010
        /*0360*/ 	.word	0x00030820
        /*0364*/ 	.short	0x010a
        /*0366*/ 	.byte	0x3f
	.zero		1


	//   ....[33]....
        /*0368*/ 	.word	0x00009850
        /*036c*/ 	.word	0x00000010
        /*0370*/ 	.word	0x00030840
        /*0374*/ 	.short	0x010a
        /*0376*/ 	.byte	0x3f
	.zero		1


	//   ....[34]....
        /*0378*/ 	.word	0x000098a0
        /*037c*/ 	.word	0x00000010
        /*0380*/ 	.word	0x00030828
        /*0384*/ 	.short	0x010a
        /*0386*/ 	.byte	0x3f
	.zero		1


	//   ....[35]....
        /*0388*/ 	.word	0x000098f0
        /*038c*/ 	.word	0x00000010
        /*0390*/ 	.word	0x00030848
        /*0394*/ 	.short	0x010a
        /*0396*/ 	.byte	0x3f
	.zero		1


	//   ....[36]....
        /*0398*/ 	.word	0x00009950
        /*039c*/ 	.word	0x00000010
        /*03a0*/ 	.word	0x00030820
        /*03a4*/ 	.short	0x010a
        /*03a6*/ 	.byte	0x3f
	.zero		1


	//   ....[37]....
        /*03a8*/ 	.word	0x000099a0
        /*03ac*/ 	.word	0x00000010
        /*03b0*/ 	.word	0x00030840
        /*03b4*/ 	.short	0x010a
        /*03b6*/ 	.byte	0x3f
	.zero		1


	//   ....[38]....
        /*03b8*/ 	.word	0x000099f0
        /*03bc*/ 	.word	0x00000010
        /*03c0*/ 	.word	0x00030828
        /*03c4*/ 	.short	0x010a
        /*03c6*/ 	.byte	0x3f
	.zero		1


	//   ....[39]....
        /*03c8*/ 	.word	0x00009a40
        /*03cc*/ 	.word	0x00000003
        /*03d0*/ 	.word	0x00030840
        /*03d4*/ 	.short	0x010a
        /*03d6*/ 	.byte	0x3f
	.zero		1


	//   ....[40]....
        /*03d8*/ 	.word	0x00009b10
        /*03dc*/ 	.word	0x00000006
        /*03e0*/ 	.word	0x00000000
        /*03e4*/ 	.short	0x010a
        /*03e6*/ 	.byte	0x3f
	.zero		1


	//   ....[41]....
        /*03e8*/ 	.word	0x00009b60
        /*03ec*/ 	.word	0x00000003
        /*03f0*/ 	.word	0x00000000
        /*03f4*/ 	.short	0x010a
        /*03f6*/ 	.byte	0x3f
	.zero		1


	//   ....[42]....
        /*03f8*/ 	.word	0x00009bb0
        /*03fc*/ 	.word	0x00000000
        /*0400*/ 	.word	0x00000000
        /*0404*/ 	.short	0x010a
        /*0406*/ 	.byte	0x3f
	.zero		1


	//----- nvinfo : EIATTR_NUM_MBARRIERS
	.align		4
.L_726:
        /*0408*/ 	.byte	0x03, 0x38
        /*040a*/ 	.short	0x0009


	//----- nvinfo : EIATTR_EXIT_INSTR_OFFSETS
	.align		4
        /*040c*/ 	.byte	0x04, 0x1c
        /*040e*/ 	.short	(.L_728 - .L_727)


	//   ....[0]....
.L_727:
        /*0410*/ 	.word	0x00009430


	//----- nvinfo : EIATTR_MAX_THREADS
	.align		4
.L_728:
        /*0414*/ 	.byte	0x04, 0x05
        /*0416*/ 	.short	(.L_730 - .L_729)
.L_729:
        /*0418*/ 	.word	0x00000180
        /*041c*/ 	.word	0x00000001
        /*0420*/ 	.word	0x00000001


	//----- nvinfo : EIATTR_CRS_STACK_SIZE
	.align		4
.L_730:
        /*0424*/ 	.byte	0x04, 0x1e
        /*0426*/ 	.short	(.L_732 - .L_731)
.L_731:
        /*0428*/ 	.word	0x00000000


	//----- nvinfo : EIATTR_CBANK_PARAM_SIZE
	.align		4
.L_732:
        /*042c*/ 	.byte	0x03, 0x19
        /*042e*/ 	.short	0x0770


	//----- nvinfo : EIATTR_PARAM_CBANK
	.align		4
        /*0430*/ 	.byte	0x04, 0x0a
        /*0432*/ 	.short	(.L_734 - .L_733)
	.align		4
.L_733:
        /*0434*/ 	.word	index@(.nv.constant0._ZN7cutlass13device_kernelIN5flash11enable_sm90INS1_16FlashAttnBwdSm90INS1_25CollectiveMainloopBwdSm90ILi2ELi2ELi2EN4cute5tupleIJNS5_1CILi1EEES8_S8_EEENS6_IJNS7_ILi64EEENS7_ILi128EEESB_EEENS_10bfloat16_tEfNS_4arch4Sm90ELb1ELb0ELb1ELb0ELb1ELb1ELb0ELb0ELi2ELi1ELi2ELi1ELb0EEENS1_24CollectiveEpilogueBwdGQAISC_fSF_Li256ELb0ELb1EEENS1_25SingleTileBwdLPTSchedulerILb0ELi128ELb1EEEEEEEEEvNT_6ParamsE)
        /*0438*/ 	.short	0x0210
        /*043a*/ 	.short	0x0770


	//----- nvinfo : EIATTR_SW_WAR
	.align		4
.L_734:
        /*043c*/ 	.byte	0x04, 0x36
        /*043e*/ 	.short	(.L_736 - .L_735)
.L_735:
        /*0440*/ 	.word	0x00000008
.L_736:


//--------------------- .nv.info._ZN7cutlass13device_kernelIN5flash22FlashAttnBwdPreprocessIN4cute5tupleIJNS3_1CILi64EEENS5_ILi128EEEEEENS_10bfloat16_tEfNS_4arch4Sm90ELb1ELb0EEEEEvNT_6ParamsE --------------------------
	.section	.nv.info._ZN7cutlass13device_kernelIN5flash22FlashAttnBwdPreprocessIN4cute5tupleIJNS3_1CILi64EEENS5_ILi128EEEEEENS_10bfloat16_tEfNS_4arch4Sm90ELb1ELb0EEEEEvNT_6ParamsE,"",@"SHT_CUDA_INFO"
	.sectionflags	@""
	.align	4


	//----- nvinfo : EIATTR_CUDA_API_VERSION
	.align		4
        /*0000*/ 	.byte	0x04, 0x37
        /*0002*/ 	.short	(.L_738 - .L_737)
.L_737:
        /*0004*/ 	.word	0x00000082


	//----- nvinfo : EIATTR_KPARAM_INFO
	.align		4
.L_738:
        /*0008*/ 	.byte	0x04, 0x17
        /*000a*/ 	.short	(.L_740 - .L_739)
.L_739:
        /*000c*/ 	.word	0x00000000
        /*0010*/ 	.short	0x0000
        /*0012*/ 	.short	0x0000
        /*0014*/ 	.byte	0x00, 0xf0, 0xc1, 0x03


	//----- nvinfo : EIATTR_SPARSE_MMA_MASK
	.align		4
.L_740:
        /*0018*/ 	.byte	0x03, 0x50
        /*001a*/ 	.short	0x0000


	//----- nvinfo : EIATTR_MAXREG_COUNT
	.align		4
        /*001c*/ 	.byte	0x03, 0x1b
        /*001e*/ 	.short	0x0080


	//----- nvinfo : EIATTR_MERCURY_ISA_VERSION
	.align		4
        /*0020*/ 	.byte	0x03, 0x5f
        /*0022*/ 	.short	0x0101


	//----- nvinfo : EIATTR_COOP_GROUP_MASK_REGIDS
	.align		4
        /*0024*/ 	.byte	0x04, 0x29
        /*0026*/ 	.short	(.L_742 - .L_741)


	//   ....[0]....
.L_741:
        /*0028*/ 	.word	0xffffffff


	//   ....[1]....
        /*002c*/ 	.word	0xffffffff


	//   ....[2]....
        /*0030*/ 	.word	0xffffffff


	//   ....[3]....
        /*0034*/ 	.word	0xffffffff


	//   ....[4]....
        /*0038*/ 	.word	0xffffffff


	//   ....[5]....
        /*003c*/ 	.word	0xffffffff


	//   ....[6]....
        /*0040*/ 	.word	0xffffffff


	//   ....[7]....
        /*0044*/ 	.word	0xffffffff


	//   ....[8]....
        /*0048*/ 	.word	0xffffffff


	//   ....[9]....
        /*004c*/ 	.word	0xffffffff


	//   ....[10]....
        /*0050*/ 	.word	0xffffffff


	//   ....[11]....
        /*0054*/ 	.word	0xffffffff


	//   ....[12]....
        /*0058*/ 	.word	0xffffffff


	//   ....[13]....
        /*005c*/ 	.word	0xffffffff


	//   ....[14]....
        /*0060*/ 	.word	0xffffffff


	//   ....[15]....
        /*0064*/ 	.word	0xffffffff


	//----- nvinfo : EIATTR_COOP_GROUP_INSTR_OFFSETS
	.align		4
.L_742:
        /*0068*/ 	.byte	0x04, 0x28
        /*006a*/ 	.short	(.L_744 - .L_743)


	//   ....[0]....
.L_743:
        /*006c*/ 	.word	0x00001120


	//   ....[1]....
        /*0070*/ 	.word	0x00001130


	//   ....[2]....
        /*0074*/ 	.word	0x00001140


	//   ....[3]....
        /*0078*/ 	.word	0x00001150


	//   ....[4]....
        /*007c*/ 	.word	0x000011a0


	//   ....[5]....
        /*0080*/ 	.word	0x000011b0


	//   ....[6]....
        /*0084*/ 	.word	0x000011c0


	//   ....[7]....
        /*0088*/ 	.word	0x000011d0


	//   ....[8]....
        /*008c*/ 	.word	0x00001220


	//   ....[9]....
        /*0090*/ 	.word	0x00001230


	//   ....[10]....
        /*0094*/ 	.word	0x00001240


	//   ....[11]....
        /*0098*/ 	.word	0x00001250


	//   ....[12]....
        /*009c*/ 	.word	0x000012a0


	//   ....[13]....
        /*00a0*/ 	.word	0x000012c0


	//   ....[14]....
        /*00a4*/ 	.word	0x000012d0


	//   ....[15]....
        /*00a8*/ 	.word	0x000012f0


	//----- nvinfo : EIATTR_EXIT_INSTR_OFFSETS
	.align		4
.L_744:
        /*00ac*/ 	.byte	0x04, 0x1c
        /*00ae*/ 	.short	(.L_746 - .L_745)


	//   ....[0]....
.L_745:
        /*00b0*/ 	.word	0x000018b0


	//   ....[1]....
        /*00b4*/ 	.word	0x00001930


	//----- nvinfo : EIATTR_MAX_THREADS
	.align		4
.L_746:
        /*00b8*/ 	.byte	0x04, 0x05
        /*00ba*/ 	.short	(.L_748 - .L_747)
.L_747:
        /*00bc*/ 	.word	0x00000100
        /*00c0*/ 	.word	0x00000001
        /*00c4*/ 	.word	0x00000001


	//----- nvinfo : EIATTR_CRS_STACK_SIZE
	.align		4
.L_748:
        /*00c8*/ 	.byte	0x04, 0x1e
        /*00ca*/ 	.short	(.L_750 - .L_749)
.L_749:
        /*00cc*/ 	.word	0x00000000


	//----- nvinfo : EIATTR_CBANK_PARAM_SIZE
	.align		4
.L_750:
        /*00d0*/ 	.byte	0x03, 0x19
        /*00d2*/ 	.short	0x00f0


	//----- nvinfo : EIATTR_PARAM_CBANK
	.align		4
        /*00d4*/ 	.byte	0x04, 0x0a
        /*00d6*/ 	.short	(.L_752 - .L_751)
	.align		4
.L_751:
        /*00d8*/ 	.word	index@(.nv.constant0._ZN7cutlass13device_kernelIN5flash22FlashAttnBwdPreprocessIN4cute5tupleIJNS3_1CILi64EEENS5_ILi128EEEEEENS_10bfloat16_tEfNS_4arch4Sm90ELb1ELb0EEEEEvNT_6ParamsE)
        /*00dc*/ 	.short	0x0210
        /*00de*/ 	.short	0x00f0


	//----- nvinfo : EIATTR_SW_WAR
	.align		4
.L_752:
        /*00e0*/ 	.byte	0x04, 0x36
        /*00e2*/ 	.short	(.L_754 - .L_753)
.L_753:
        /*00e4*/ 	.word	0x00000008
.L_754:


//--------------------- .nv.info._ZN7cutlass13device_kernelIN5flash11enable_sm90INS1_16FlashAttnBwdSm90INS1_25CollectiveMainloopBwdSm90ILi2ELi2ELi2EN4cute5tupleIJNS5_1CILi1EEES8_S8_EEENS6_IJNS7_ILi64EEENS7_ILi128EEESB_EEENS_10bfloat16_tEfNS_4arch4Sm90ELb1ELb0ELb1ELb1ELb0ELb1ELb0ELb0ELi2ELi1ELi2ELi1ELb0EEENS1_21CollectiveEpilogueBwdISC_SD_SF_Li256ELb1ELb0ELi1EEENS1_25SingleTileBwdLPTSchedulerILb1ELi128ELb0EEEEEEEEEvNT_6ParamsE --------------------------
	.section	.nv.info._ZN7cutlass13device_kernelIN5flash11enable_sm90INS1_16FlashAttnBwdSm90INS1_25CollectiveMainloopBwdSm90ILi2ELi2ELi2EN4cute5tupleIJNS5_1CILi1EEES8_S8_EEENS6_IJNS7_ILi64EEENS7_ILi128EEESB_EEENS_10bfloat16_tEfNS_4arch4Sm90ELb1ELb0ELb1ELb1ELb0ELb1ELb0ELb0ELi2ELi1ELi2ELi1ELb0EEENS1_21CollectiveEpilogueBwdISC_SD_SF_Li256ELb1ELb0ELi1EEENS1_25SingleTileBwdLPTSchedulerILb1ELi128ELb0EEEEEEEEEvNT_6ParamsE,"",@"SHT_CUDA_INFO"
	.sectionflags	@""
	.align	4


	//----- nvinfo : EIATTR_CUDA_API_VERSION
	.align		4
        /*0000*/ 	.byte	0x04, 0x37
        /*0002*/ 	.short	(.L_756 - .L_755)
.L_755:
        /*0004*/ 	.word	0x00000082


	//----- nvinfo : EIATTR_KPARAM_INFO
	.align		4
.L_756:
        /*0008*/ 	.byte	0x04, 0x17
        /*000a*/ 	.short	(.L_758 - .L_757)
.L_757:
        /*000c*/ 	.word	0x00000000
        /*0010*/ 	.short	0x0000
        /*0012*/ 	.short	0x0070
        /*0014*/ 	.byte	0x00, 0xf0, 0x01, 0x1a


	//----- nvinfo : EIATTR_SPARSE_MMA_MASK
	.align		4
.L_758:
        /*0018*/ 	.byte	0x03, 0x50
        /*001a*/ 	.short	0x0000


	//----- nvinfo : EIATTR_MAXREG_COUNT
	.align		4
        /*001c*/ 	.byte	0x03, 0x1b
        /*001e*/ 	.short	0x00a8


	//----- nvinfo : EIATTR_NUM_BARRIERS
	.align		4
        /*0020*/ 	.byte	0x02, 0x4c
        /*0022*/ 	.byte	0x10
	.zero		1


	//----- nvinfo : EIATTR_EXTERNS
	.align		4
        /*0024*/ 	.byte	0x04, 0x0f
        /*0026*/ 	.short	(.L_760 - .L_759)


	//   ....[0]....
	.align		4
.L_759:
        /*0028*/ 	.word	index@(__assertfail)


	//----- nvinfo : EIATTR_ANNOTATIONS
	.align		4
.L_760:
        /*002c*/ 	.byte	0x04, 0x55
        /*002e*/ 	.short	(.L_762 - .L_761)


	//   ....[0]....
.L_761:
        /*0030*/ 	.word	0x00000001
        /*0034*/ 	.byte	0xb0, 0x15, 0x00, 0x00, 0x01, 0x00, 0x00, 0x00, 0x20, 0x1c, 0x00, 0x00, 0x01, 0x00, 0x00, 0x00
        /*0044*/ 	.byte	0x30, 0x37, 0x00, 0x00, 0x01, 0x00, 0x00, 0x00, 0xf0, 0x37, 0x00, 0x00, 0x01, 0x00, 0x00, 0x00
        /*0054*/ 	.byte	0xe0, 0xab, 0x00, 0x00, 0x01, 0x00, 0x00, 0x00, 0xe0, 0xae, 0x00, 0x00, 0x01, 0x00, 0x00, 0x00
        /*0064*/ 	.byte	0x40, 0xba, 0x00, 0x00, 0x01, 0x00, 0x00, 0x00, 0x60, 0xba, 0x00, 0x00, 0x01, 0x00, 0x00, 0x00
        /*0074*/ 	.byte	0xd0, 0xbd, 0x00, 0x00


	//----- nvinfo : EIATTR_MERCURY_ISA_VERSION
	.align		4
.L_762:
        /*0078*/ 	.byte	0x03, 0x5f
        /*007a*/ 	.short	0x0101


	//----- nvinfo : EIATTR_INT_WARP_WIDE_INSTR_OFFSETS
	.align		4
        /*007c*/ 	.byte	0x04, 0x31
        /*007e*/ 	.short	(.L_764 - .L_763)


	//   ....[0]....
.L_763:
        /*0080*/ 	.word	0x00000190


	//   ....[1]....
        /*0084*/ 	.word	0x000001c0


	//----- nvinfo : EIATTR_COOP_GROUP_MASK_REGIDS
	.align		4
.L_764:
        /*0088*/ 	.byte	0x04, 0x29
        /*008a*/ 	.short	(.L_766 - .L_765)


	//   ....[0]....
.L_765:
        /*008c*/ 	.word	0xffffffff


	//   ....[1]....
        /*0090*/ 	.word	0xffffffff


	//   ....[2]....
        /*0094*/ 	.word	0xffffffff


	//   ....[3]....
        /*0098*/ 	.word	0xffffffff


	//   ....[4]....
        /*009c*/ 	.word	0xffffffff


	//   ....[5]....
        /*00a0*/ 	.word	0xffffffff


	//   ....[6]....
        /*00a4*/ 	.word	0xffffffff


	//   ....[7]....
        /*00a8*/ 	.word	0x0500000f


	//----- nvinfo : EIATTR_COOP_GROUP_INSTR_OFFSETS
	.align		4
.L_766:
        /*00ac*/ 	.byte	0x04, 0x28
        /*00ae*/ 	.short	(.L_768 - .L_767)


	//   ....[0]....
.L_767:
        /*00b0*/ 	.word	0x00000070


	//   ....[1]....
        /*00b4*/ 	.word	0x000001a0


	//   ....[2]....
        /*00b8*/ 	.word	0x000001f0


	//   ....[3]....
        /*00bc*/ 	.word	0x000003e0


	//   ....[4]....
        /*00c0*/ 	.word	0x00000630


	//   ....[5]....
        /*00c4*/ 	.word	0x00001850


	//   ....[6]....
        /*00c8*/ 	.word	0x00008710


	//   ....[7]....
        /*00cc*/ 	.word	0x0000c620


	//----- nvinfo : EIATTR_REG_RECONFIG
	.align		4
.L_768:
        /*00d0*/ 	.byte	0x01, 0x54
	.zero		2


	//----- nvinfo : EIATTR_SYSCALL_OFFSETS
	.align		4
        /*00d4*/ 	.byte	0x04, 0x46
        /*00d6*/ 	.short	(.L_770 - .L_769)


	//   ....[0]....
.L_769:
        /*00d8*/ 	.word	0x00001480


	//   ....[1]....
        /*00dc*/ 	.word	0x00001570


	//   ....[2]....
        /*00e0*/ 	.word	0x000016e0


	//   ....[3]....
        /*00e4*/ 	.word	0x000017d0


	//----- nvinfo : EIATTR_MBARRIER_INSTR_OFFSETS
	.align		4
.L_770:
        /*00e8*/ 	.byte	0x04, 0x39
        /*00ea*/ 	.short	(.L_772 - .L_771)


	//   ....[0]....
.L_771:
        /*00ec*/ 	.word	0x00000290
        /*00f0*/ 	.word	0x000000ff
        /*00f4*/ 	.word	0x00030800
        /*00f8*/ 	.short	0x0100
        /*00fa*/ 	.byte	0x06
	.zero		1


	//   ....[1]....
        /*00fc*/ 	.word	0x00000390
        /*0100*/ 	.word	0x000000ff
        /*0104*/ 	.word	0x00030810
        /*0108*/ 	.short	0x0100
        /*010a*/ 	.byte	0x08
	.zero		1


	//   ....[2]....
        /*010c*/ 	.word	0x000003a0
        /*0110*/ 	.word	0x000000ff
        /*0114*/ 	.word	0x00030820
        /*0118*/ 	.short	0x0100
        /*011a*/ 	.byte	0x08
	.zero		1


	//   ....[3]....
        /*011c*/ 	.word	0x000003b0
        /*0120*/ 	.word	0x000000ff
        /*0124*/ 	.word	0x00030818
        /*0128*/ 	.short	0x0100
        /*012a*/ 	.byte	0x08
	.zero		1


	//   ....[4]....
        /*012c*/ 	.word	0x000003c0
        /*0130*/ 	.word	0x000000ff
        /*0134*/ 	.word	0x00030828
        /*0138*/ 	.short	0x0100
        /*013a*/ 	.byte	0x08
	.zero		1


	//   ....[5]....
        /*013c*/ 	.word	0x000004f0
        /*0140*/ 	.word	0x000000ff
        /*0144*/ 	.word	0x00030830
        /*0148*/ 	.short	0x0100
        /*014a*/ 	.byte	0x08
	.zero		1


	//   ....[6]....
        /*014c*/ 	.word	0x00000500
        /*0150*/ 	.word	0x000000ff
        /*0154*/ 	.word	0x00030840
        /*0158*/ 	.short	0x0100
        /*015a*/ 	.byte	0x08
	.zero		1


	//   ....[7]....
        /*015c*/ 	.word	0x00000510
        /*0160*/ 	.word	0x000000ff
        /*0164*/ 	.word	0x00030838
        /*0168*/ 	.short	0x0100
        /*016a*/ 	.byte	0x08
	.zero		1


	//   ....[8]....
        /*016c*/ 	.word	0x00000520
        /*0170*/ 	.word	0x000000ff
        /*0174*/ 	.word	0x00030848
        /*0178*/ 	.short	0x0100
        /*017a*/ 	.byte	0x08
	.zero		1


	//   ....[9]....
        /*017c*/ 	.word	0x00001890
        /*0180*/ 	.word	0x00000010
        /*0184*/ 	.word	0x00030800
        /*0188*/ 	.short	0x010a
        /*018a*/ 	.byte	0x3f
	.zero		1


	//   ....[10]....
        /*018c*/ 	.word	0x00001930
        /*0190*/ 	.word	0x00000010
        /*0194*/ 	.word	0x00030800
        /*0198*/ 	.short	0x010a
        /*019a*/ 	.byte	0x3f
	.zero		1


	//   ....[11]....
        /*019c*/ 	.word	0x00002070
        /*01a0*/ 	.word	0x00000000
        /*01a4*/ 	.word	0x00030810
        /*01a8*/ 	.short	0x010a
        /*01aa*/ 	.byte	0x3f
	.zero		1


	//   ....[12]....
        /*01ac*/ 	.word	0x000020b0
        /*01b0*/ 	.word	0x00000000
        /*01b4*/ 	.word	0x00030810
        /*01b8*/ 	.short	0x010a
        /*01ba*/ 	.byte	0x3f
	.zero		1


	//   ....[13]....
        /*01bc*/ 	.word	0x00002610
        /*01c0*/ 	.word	0x00000000
        /*01c4*/ 	.word	0x00030830
        /*01c8*/ 	.short	0x010a
        /*01ca*/ 	.byte	0x3f
	.zero		1


	//   ....[14]....
        /*01cc*/ 	.word	0x00002980
        /*01d0*/ 	.word	0x00000000
        /*01d4*/ 	.word	0x00030830
        /*01d8*/ 	.short	0x010a
        /*01da*/ 	.byte	0x3f
	.zero		1


	//   ....[15]....
        /*01dc*/ 	.word	0x000048c0
        /*01e0*/ 	.word	0x00000006
        /*01e4*/ 	.word	0x00000000
        /*01e8*/ 	.short	0x0101
        /*01ea*/ 	.byte	0x3f
	.zero		1


	//   ....[16]....
        /*01ec*/ 	.word	0x00004bf0
        /*01f0*/ 	.word	0x00000000
        /*01f4*/ 	.word	0x00000000
        /*01f8*/ 	.short	0x0101
        /*01fa*/ 	.byte	0x3f
	.zero		1


	//   ....[17]....
        /*01fc*/ 	.word	0x0000a860
        /*0200*/ 	.word	0x0000000f
        /*0204*/ 	.word	0x00030820
        /*0208*/ 	.short	0x010a
        /*020a*/ 	.byte	0x3f
	.zero		1


	//   ....[18]....
        /*020c*/ 	.word	0x0000af40
        /*0210*/ 	.word	0x0000000f
        /*0214*/ 	.word	0x00030840
        /*0218*/ 	.short	0x010a
        /*021a*/ 	.byte	0x3f
	.zero		1


	//   ....[19]....
        /*021c*/ 	.word	0x0000b210
        /*0220*/ 	.word	0x0000000f
        /*0224*/ 	.word	0x00030828
        /*0228*/ 	.short	0x010a
        /*022a*/ 	.byte	0x3f
	.zero		1


	//   ....[20]....
        /*022c*/ 	.word	0x0000b4e0
        /*0230*/ 	.word	0x0000000f
        /*0234*/ 	.word	0x00030848
        /*0238*/ 	.short	0x010a
        /*023a*/ 	.byte	0x3f
	.zero		1


	//   ....[21]....
        /*023c*/ 	.word	0x0000b750
        /*0240*/ 	.word	0x0000000f
        /*0244*/ 	.word	0x00030820
        /*0248*/ 	.short	0x010a
        /*024a*/ 	.byte	0x3f
	.zero		1


	//   ....[22]....
        /*024c*/ 	.word	0x0000ba90
        /*0250*/ 	.word	0x0000000f
        /*0254*/ 	.word	0x00030840
        /*0258*/ 	.short	0x010a
        /*025a*/ 	.byte	0x3f
	.zero		1


	//   ....[23]....
        /*025c*/ 	.word	0x0000bd30
        /*0260*/ 	.word	0x0000000f
        /*0264*/ 	.word	0x00030828
        /*0268*/ 	.short	0x010a
        /*026a*/ 	.byte	0x3f
	.zero		1


	//   ....[24]....
        /*026c*/ 	.word	0x0000c040
        /*0270*/ 	.word	0x00000003
        /*0274*/ 	.word	0x00030840
        /*0278*/ 	.short	0x010a
        /*027a*/ 	.byte	0x3f
	.zero		1


	//   ....[25]....
        /*027c*/ 	.word	0x0000c4a0
        /*0280*/ 	.word	0x00000007
        /*0284*/ 	.word	0x00000000
        /*0288*/ 	.short	0x010a
        /*028a*/ 	.byte	0x3f
	.zero		1


	//   ....[26]....
        /*028c*/ 	.word	0x0000c4f0
        /*0290*/ 	.word	0x00000003
        /*0294*/ 	.word	0x00000000
        /*0298*/ 	.short	0x010a
        /*029a*/ 	.byte	0x3f
	.zero		1


	//   ....[27]....
        /*029c*/ 	.word	0x0000c550
        /*02a0*/ 	.word	0x00000005
        /*02a4*/ 	.word	0x00000000
        /*02a8*/ 	.short	0x010a
        /*02aa*/ 	.byte	0x3f
	.zero		1


	//   ....[28]....
        /*02ac*/ 	.word	0x0000c580
        /*02b0*/ 	.word	0x00000003
        /*02b4*/ 	.word	0x00000000
        /*02b8*/ 	.short	0x010a
        /*02ba*/ 	.byte	0x3f
	.zero		1


	//   ....[29]....
        /*02bc*/ 	.word	0x0000c680
        /*02c0*/ 	.word	0x00000000
        /*02c4*/ 	.word	0x00030800
        /*02c8*/ 	.short	0x010a
        /*02ca*/ 	.byte	0x3f
	.zero		1


	//   ....[30]....
        /*02cc*/ 	.word	0x0000c6d0
        /*02d0*/ 	.word	0x00000000
        /*02d4*/ 	.word	0x00030810
        /*02d8*/ 	.short	0x010a
        /*02da*/ 	.byte	0x3f
	.zero		1


	//   ....[31]....
        /*02dc*/ 	.word	0x0000c720
        /*02e0*/ 	.word	0x00000000
        /*02e4*/ 	.word	0x00030830
        /*02e8*/ 	.short	0x010a
        /*02ea*/ 	.byte	0x3f
	.zero		1


	//   ....[32]....
        /*02ec*/ 	.word	0x0000c770
        /*02f0*/ 	.word	0x0000000f
        /*02f4*/ 	.word	0x00030820
        /*02f8*/ 	.short	0x010a
        /*02fa*/ 	.byte	0x3f
	.zero		1


	//   ....[33]....
        /*02fc*/ 	.word	0x0000c7c0
        /*0300*/ 	.word	0x0000000f
        /*0304*/ 	.word	0x00030840
        /*0308*/ 	.short	0x010a
        /*030a*/ 	.byte	0x3f
	.zero		1


	//   ....[34]....
        /*030c*/ 	.word	0x0000c810
        /*0310*/ 	.word	0x0000000f
        /*0314*/ 	.word	0x00030828
        /*0318*/ 	.short	0x010a
        /*031a*/ 	.byte	0x3f
	.zero		1


	//   ....[35]....
        /*031c*/ 	.word	0x0000c860
        /*0320*/ 	.word	0x0000000f
        /*0324*/ 	.word	0x00030848
        /*0328*/ 	.short	0x010a
        /*032a*/ 	.byte	0x3f
	.zero		1


	//   ....[36]....
        /*032c*/ 	.word	0x0000c8c0
        /*0330*/ 	.word	0x0000000f
        /*0334*/ 	.word	0x00030820
        /*0338*/ 	.short	0x010a
        /*033a*/ 	.byte	0x3f
	.zero		1


	//   ....[37]....
        /*033c*/ 	.word	0x0000c910
        /*0340*/ 	.word	0x0000000f
        /*0344*/ 	.word	0x00030840
        /*0348*/ 	.short	0x010a
        /*034a*/ 	.byte	0x3f
	.zero		1


	//   ....[38]....
        /*034c*/ 	.word	0x0000c960
        /*0350*/ 	.word	0x0000000f
        /*0354*/ 	.word	0x00030828
        /*0358*/ 	.short	0x010a
        /*035a*/ 	.byte	0x3f
	.zero		1


	//   ....[39]....
        /*035c*/ 	.word	0x0000c9b0
        /*0360*/ 	.word	0x00000003
        /*0364*/ 	.word	0x00030840
        /*0368*/ 	.short	0x010a
        /*036a*/ 	.byte	0x3f
	.zero		1


	//   ....[40]....
        /*036c*/ 	.word	0x0000ca80
        /*0370*/ 	.word	0x00000007
        /*0374*/ 	.word	0x00000000
        /*0378*/ 	.short	0x010a
        /*037a*/ 	.byte	0x3f
	.zero		1


	//   ....[41]....
        /*037c*/ 	.word	0x0000cad0
        /*0380*/ 	.word	0x00000003
        /*0384*/ 	.word	0x00000000
        /*0388*/ 	.short	0x010a
        /*038a*/ 	.byte	0x3f
	.zero		1


	//   ....[42]....
        /*038c*/ 	.word	0x0000cb20
        /*0390*/ 	.word	0x00000005
        /*0394*/ 	.word	0x00000000
        /*0398*/ 	.short	0x010a
        /*039a*/ 	.byte	0x3f
	.zero		1


	//----- nvinfo : EIATTR_NUM_MBARRIERS
	.align		4
.L_772:
        /*039c*/ 	.byte	0x03, 0x38
        /*039e*/ 	.short	0x0009


	//----- nvinfo : EIATTR_EXIT_INSTR_OFFSETS
	.align		4
        /*03a0*/ 	.byte	0x04, 0x1c
        /*03a2*/ 	.short	(.L_774 - .L_773)


	//   ....[0]....
.L_773:
        /*03a4*/ 	.word	0x0000c5d0


	//----- nvinfo : EIATTR_MAX_THREADS
	.align		4
.L_774:
        /*03a8*/ 	.byte	0x04, 0x05
        /*03aa*/ 	.short	(.L_776 - .L_775)
.L_775:
        /*03ac*/ 	.word	0x00000180
        /*03b0*/ 	.word	0x00000001
        /*03b4*/ 	.word	0x00000001


	//----- nvinfo : EIATTR_CRS_STACK_SIZE
	.align		4
.L_776:
        /*03b8*/ 	.byte	0x04, 0x1e
        /*03ba*/ 	.short	(.L_778 - .L_777)
.L_777:
        /*03bc*/ 	.word	0x00000000


	//----- nvinfo : EIATTR_CBANK_PARAM_SIZE
	.align		4
.L_778:
        /*03c0*/ 	.byte	0x03, 0x19
        /*03c2*/ 	.short	0x06f0


	//----- nvinfo : EIATTR_PARAM_CBANK
	.align		4
        /*03c4*/ 	.byte	0x04, 0x0a
        /*03c6*/ 	.short	(.L_780 - .L_779)
	.align		4
.L_779:
        /*03c8*/ 	.word	index@(.nv.constant0._ZN7cutlass13device_kernelIN5flash11enable_sm90INS1_16FlashAttnBwdSm90INS1_25CollectiveMainloopBwdSm90ILi2ELi2ELi2EN4cute5tupleIJNS5_1CILi1EEES8_S8_EEENS6_IJNS7_ILi64EEENS7_ILi128EEESB_EEENS_10bfloat16_tEfNS_4arch4Sm90ELb1ELb0ELb1ELb1ELb0ELb1ELb0ELb0ELi2ELi1ELi2ELi1ELb0EEENS1_21CollectiveEpilogueBwdISC_SD_SF_Li256ELb1ELb0ELi1EEENS1_25SingleTileBwdLPTSchedulerILb1ELi128ELb0EEEEEEEEEvNT_6ParamsE)
        /*03cc*/ 	.short	0x0210
        /*03ce*/ 	.short	0x06f0


	//----- nvinfo : EIATTR_SW_WAR
	.align		4
.L_780:
        /*03d0*/ 	.byte	0x04, 0x36
        /*03d2*/ 	.short	(.L_782 - .L_781)
.L_781:
        /*03d4*/ 	.word	0x00000008
.L_782:


//--------------------- .nv.info._ZN7cutlass13device_kernelIN5flash11enable_sm90INS1_16FlashAttnBwdSm90INS1_25CollectiveMainloopBwdSm90ILi2ELi2ELi2EN4cute5tupleIJNS5_1CILi1EEES8_S8_EEENS6_IJNS7_ILi64EEENS7_ILi128EEESB_EEENS_10bfloat16_tEfNS_4arch4Sm90ELb1ELb0ELb1ELb1ELb1ELb1ELb0ELb0ELi2ELi1ELi2ELi1ELb0EEENS1_21CollectiveEpilogueBwdISC_SD_SF_Li256ELb1ELb0ELi1EEENS1_25SingleTileBwdLPTSchedulerILb1ELi128ELb1EEEEEEEEEvNT_6ParamsE --------------------------
	.section	.nv.info._ZN7cutlass13device_kernelIN5flash11enable_sm90INS1_16FlashAttnBwdSm90INS1_25CollectiveMainloopBwdSm90ILi2ELi2ELi2EN4cute5tupleIJNS5_1CILi1EEES8_S8_EEENS6_IJNS7_ILi64EEENS7_ILi128EEESB_EEENS_10bfloat16_tEfNS_4arch4Sm90ELb1ELb0ELb1ELb1ELb1ELb1ELb0ELb0ELi2ELi1ELi2ELi1ELb0EEENS1_21CollectiveEpilogueBwdISC_SD_SF_Li256ELb1ELb0ELi1EEENS1_25SingleTileBwdLPTSchedulerILb1ELi128ELb1EEEEEEEEEvNT_6ParamsE,"",@"SHT_CUDA_INFO"
	.sectionflags	@""
	.align	4


	//----- nvinfo : EIATTR_CUDA_API_VERSION
	.align		4
        /*0000*/ 	.byte	0x04, 0x37
        /*0002*/ 	.short	(.L_784 - .L_783)
.L_783:
        /*0004*/ 	.word	0x00000082


	//----- nvinfo : EIATTR_KPARAM_INFO
	.align		4
.L_784:
        /*0008*/ 	.byte	0x04, 0x17
        /*000a*/ 	.short	(.L_786 - .L_785)
.L_785:
        /*000c*/ 	.word	0x00000000
        /*0010*/ 	.short	0x0000
        /*0012*/ 	.short	0x0070
        /*0014*/ 	.byte	0x00, 0xf0, 0x01, 0x1a


	//----- nvinfo : EIATTR_SPARSE_MMA_MASK
	.align		4
.L_786:
        /*0018*/ 	.byte	0x03, 0x50
        /*001a*/ 	.short	0x0000


	//----- nvinfo : EIATTR_MAXREG_COUNT
	.align		4
        /*001c*/ 	.byte	0x03, 0x1b
        /*001e*/ 	.short	0x00a8


	//----- nvinfo : EIATTR_NUM_BARRIERS
	.align		4
        /*0020*/ 	.byte	0x02, 0x4c
        /*0022*/ 	.byte	0x10
	.zero		1


	//----- nvinfo : EIATTR_EXTERNS
	.align		4
        /*0024*/ 	.byte	0x04, 0x0f
        /*0026*/ 	.short	(.L_788 - .L_787)


	//   ....[0]....
	.align		4
.L_787:
        /*0028*/ 	.word	index@(__assertfail)


	//----- nvinfo : EIATTR_ANNOTATIONS
	.align		4
.L_788:
        /*002c*/ 	.byte	0x04, 0x55
        /*002e*/ 	.short	(.L_790 - .L_789)


	//   ....[0]....
.L_789:
        /*0030*/ 	.word	0x00000001
        /*0034*/ 	.byte	0xd0, 0x15, 0x00, 0x00, 0x01, 0x00, 0x00, 0x00, 0x40, 0x1c, 0x00, 0x00, 0x01, 0x00, 0x00, 0x00
        /*0044*/ 	.byte	0x50, 0x37, 0x00, 0x00, 0x01, 0x00, 0x00, 0x00, 0x10, 0x38, 0x00, 0x00, 0x01, 0x00, 0x00, 0x00
        /*0054*/ 	.byte	0x00, 0xb5, 0x00, 0x00, 0x01, 0x00, 0x00, 0x00, 0x00, 0xb8, 0x00, 0x00, 0x01, 0x00, 0x00, 0x00
        /*0064*/ 	.byte	0x60, 0xc3, 0x00, 0x00, 0x01, 0x00, 0x00, 0x00, 0x80, 0xc3, 0x00, 0x00, 0x01, 0x00, 0x00, 0x00
        /*0074*/ 	.byte	0xf0, 0xc6, 0x00, 0x00


	//----- nvinfo : EIATTR_MERCURY_ISA_VERSION
	.align		4
.L_790:
        /*0078*/ 	.byte	0x03, 0x5f
        /*007a*/ 	.short	0x0101


	//----- nvinfo : EIATTR_INT_WARP_WIDE_INSTR_OFFSETS
	.align		4
        /*007c*/ 	.byte	0x04, 0x31
        /*007e*/ 	.short	(.L_792 - .L_791)


	//   ....[0]....
.L_791:
        /*0080*/ 	.word	0x00000190


	//   ....[1]....
        /*0084*/ 	.word	0x000001c0


	//   ....[2]....
        /*0088*/ 	.word	0x000098e0


	//   ....[3]....
        /*008c*/ 	.word	0x00009f90


	//   ....[4]....
        /*0090*/ 	.word	0x0000a4c0


	//----- nvinfo : EIATTR_COOP_GROUP_MASK_REGIDS
	.align		4
.L_792:
        /*0094*/ 	.byte	0x04, 0x29
        /*0096*/ 	.short	(.L_794 - .L_793)


	//   ....[0]....
.L_793:
        /*0098*/ 	.word	0xffffffff


	//   ....[1]....
        /*009c*/ 	.word	0xffffffff


	//   ....[2]....
        /*00a0*/ 	.word	0xffffffff


	//   ....[3]....
        /*00a4*/ 	.word	0xffffffff


	//   ....[4]....
        /*00a8*/ 	.word	0xffffffff


	//   ....[5]....
        /*00ac*/ 	.word	0xffffffff


	//   ....[6]....
        /*00b0*/ 	.word	0xffffffff


	//   ....[7]....
        /*00b4*/ 	.word	0xffffffff


	//   ....[8]....
        /*00b8*/ 	.word	0xffffffff


	//   ....[9]....
        /*00bc*/ 	.word	0xffffffff


	//   ....[10]....
        /*00c0*/ 	.word	0xffffffff


	//   ....[11]....
        /*00c4*/ 	.word	0xffffffff


	//   ....[12]....
        /*00c8*/ 	.word	0xffffffff


	//   ....[13]....
        /*00cc*/ 	.word	0x0500000f


	//   ....[14]....
        /*00d0*/ 	.word	0x0500000f


	//   ....[15]....
        /*00d4*/ 	.word	0x0500000f


	//   ....[16]....
        /*00d8*/ 	.word	0x0500000f


	//----- nvinfo : EIATTR_COOP_GROUP_INSTR_OFFSETS
	.align		4
.L_794:
        /*00dc*/ 	.byte	0x04, 0x28
        /*00de*/ 	.short	(.L_796 - .L_795)


	//   ....[0]....
.L_795:
        /*00e0*/ 	.word	0x00000070


	//   ....[1]....
        /*00e4*/ 	.word	0x000001a0


	//   ....[2]....
        /*00e8*/ 	.word	0x000001f0


	//   ....[3]....
        /*00ec*/ 	.word	0x000003e0


	//   ....[4]....
        /*00f0*/ 	.word	0x00000630


	//   ....[5]....
        /*00f4*/ 	.word	0x00001870


	//   ....[6]....
        /*00f8*/ 	.word	0x00008730


	//   ....[7]....
        /*00fc*/ 	.word	0x000094e0


	//   ....[8]....
        /*0100*/ 	.word	0x00009810


	//   ....[9]....
        /*0104*/ 	.word	0x00009c10


	//   ....[10]....
        /*0108*/ 	.word	0x00009ec0


	//   ....[11]....
        /*010c*/ 	.word	0x0000a180


	//   ....[12]....
        /*0110*/ 	.word	0x0000a3f0


	//   ....[13]....
        /*0114*/ 	.word	0x0000cf40


	//   ....[14]....
        /*0118*/ 	.word	0x0000d0c0


	//   ....[15]....
        /*011c*/ 	.word	0x0000d130


	//   ....[16]....
        /*0120*/ 	.word	0x0000d1a0


	//----- nvinfo : EIATTR_REG_RECONFIG
	.align		4
.L_796:
        /*0124*/ 	.byte	0x01, 0x54
	.zero		2


	//----- nvinfo : EIATTR_SYSCALL_OFFSETS
	.align		4
        /*0128*/ 	.byte	0x04, 0x46
        /*012a*/ 	.short	(.L_798 - .L_797)


	//   ....[0]....
.L_797:
        /*012c*/ 	.word	0x000014a0


	//   ....[1]....
        /*0130*/ 	.word	0x00001590


	//   ....[2]....
        /*0134*/ 	.word	0x00001700


	//   ....[3]....
        /*0138*/ 	.word	0x000017f0


	//----- nvinfo : EIATTR_MBARRIER_INSTR_OFFSETS
	.align		4
.L_798:
        /*013c*/ 	.byte	0x04, 0x39
        /*013e*/ 	.short	(.L_800 - .L_799)


	//   ....[0]....
.L_799:
        /*0140*/ 	.word	0x00000290
        /*0144*/ 	.word	0x000000ff
        /*0148*/ 	.word	0x00030800
        /*014c*/ 	.short	0x0100
        /*014e*/ 	.byte	0x06
	.zero		1


	//   ....[1]....
        /*0150*/ 	.word	0x00000390
        /*0154*/ 	.word	0x000000ff
        /*0158*/ 	.word	0x00030810
        /*015c*/ 	.short	0x0100
        /*015e*/ 	.byte	0x08
	.zero		1


	//   ....[2]....
        /*0160*/ 	.word	0x000003a0
        /*0164*/ 	.word	0x000000ff
        /*0168*/ 	.word	0x00030820
        /*016c*/ 	.short	0x0100
        /*016e*/ 	.byte	0x08
	.zero		1


	//   ....[3]....
        /*0170*/ 	.word	0x000003b0
        /*0174*/ 	.word	0x000000ff
        /*0178*/ 	.word	0x00030818
        /*017c*/ 	.short	0x0100
        /*017e*/ 	.byte	0x08
	.zero		1


	//   ....[4]....
        /*0180*/ 	.word	0x000003c0
        /*0184*/ 	.word	0x000000ff
        /*0188*/ 	.word	0x00030828
        /*018c*/ 	.short	0x0100
        /*018e*/ 	.byte	0x08
	.zero		1


	//   ....[5]....
        /*0190*/ 	.word	0x000004f0
        /*0194*/ 	.word	0x000000ff
        /*0198*/ 	.word	0x00030830
        /*019c*/ 	.short	0x0100
        /*019e*/ 	.byte	0x08
	.zero		1


	//   ....[6]....
        /*01a0*/ 	.word	0x00000500
        /*01a4*/ 	.word	0x000000ff
        /*01a8*/ 	.word	0x00030840
        /*01ac*/ 	.short	0x0100
        /*01ae*/ 	.byte	0x08
	.zero		1


	//   ....[7]....
        /*01b0*/ 	.word	0x00000510
        /*01b4*/ 	.word	0x000000ff
        /*01b8*/ 	.word	0x00030838
        /*01bc*/ 	.short	0x0100
        /*01be*/ 	.byte	0x08
	.zero		1


	//   ....[8]....
        /*01c0*/ 	.word	0x00000520
        /*01c4*/ 	.word	0x000000ff
        /*01c8*/ 	.word	0x00030848
        /*01cc*/ 	.short	0x0100
        /*01ce*/ 	.byte	0x08
	.zero		1


	//   ....[9]....
        /*01d0*/ 	.word	0x000018b0
        /*01d4*/ 	.word	0x00000010
        /*01d8*/ 	.word	0x00030800
        /*01dc*/ 	.short	0x010a
        /*01de*/ 	.byte	0x3f
	.zero		1


	//   ....[10]....
        /*01e0*/ 	.word	0x00001950
        /*01e4*/ 	.word	0x00000010
        /*01e8*/ 	.word	0x00030800
        /*01ec*/ 	.short	0x010a
        /*01ee*/ 	.byte	0x3f
	.zero		1


	//   ....[11]....
        /*01f0*/ 	.word	0x00002090
        /*01f4*/ 	.word	0x00000000
        /*01f8*/ 	.word	0x00030810
        /*01fc*/ 	.short	0x010a
        /*01fe*/ 	.byte	0x3f
	.zero		1


	//   ....[12]....
        /*0200*/ 	.word	0x000020d0
        /*0204*/ 	.word	0x00000000
        /*0208*/ 	.word	0x00030810
        /*020c*/ 	.short	0x010a
        /*020e*/ 	.byte	0x3f
	.zero		1


	//   ....[13]....
        /*0210*/ 	.word	0x00002630
        /*0214*/ 	.word	0x00000000
        /*0218*/ 	.word	0x00030830
        /*021c*/ 	.short	0x010a
        /*021e*/ 	.byte	0x3f
	.zero		1


	//   ....[14]....
        /*0220*/ 	.word	0x000029a0
        /*0224*/ 	.word	0x00000000
        /*0228*/ 	.word	0x00030830
        /*022c*/ 	.short	0x010a
        /*022e*/ 	.byte	0x3f
	.zero		1


	//   ....[15]....
        /*0230*/ 	.word	0x000048e0
        /*0234*/ 	.word	0x00000006
        /*0238*/ 	.word	0x00000000
        /*023c*/ 	.short	0x0101
        /*023e*/ 	.byte	0x3f
	.zero		1


	//   ....[16]....
        /*0240*/ 	.word	0x00004c10
        /*0244*/ 	.word	0x00000000
        /*0248*/ 	.word	0x00000000
        /*024c*/ 	.short	0x0101
        /*024e*/ 	.byte	0x3f
	.zero		1


	//   ....[17]....
        /*0250*/ 	.word	0x0000b180
        /*0254*/ 	.word	0x0000000f
        /*0258*/ 	.word	0x00030820
        /*025c*/ 	.short	0x010a
        /*025e*/ 	.byte	0x3f
	.zero		1


	//   ....[18]....
        /*0260*/ 	.word	0x0000b860
        /*0264*/ 	.word	0x0000000f
        /*0268*/ 	.word	0x00030840
        /*026c*/ 	.short	0x010a
        /*026e*/ 	.byte	0x3f
	.zero		1


	//   ....[19]....
        /*0270*/ 	.word	0x0000bb30
        /*0274*/ 	.word	0x0000000f
        /*0278*/ 	.word	0x00030828
        /*027c*/ 	.short	0x010a
        /*027e*/ 	.byte	0x3f
	.zero		1


	//   ....[20]....
        /*0280*/ 	.word	0x0000be00
        /*0284*/ 	.word	0x0000000f
        /*0288*/ 	.word	0x00030848
        /*028c*/ 	.short	0x010a
        /*028e*/ 	.byte	0x3f
	.zero		1


	//   ....[21]....
        /*0290*/ 	.word	0x0000c070
        /*0294*/ 	.word	0x0000000f
        /*0298*/ 	.word	0x00030820
        /*029c*/ 	.short	0x010a
        /*029e*/ 	.byte	0x3f
	.zero		1


	//   ....[22]....
        /*02a0*/ 	.word	0x0000c3b0
        /*02a4*/ 	.word	0x0000000f
        /*02a8*/ 	.word	0x00030840
        /*02ac*/ 	.short	0x010a
        /*02ae*/ 	.byte	0x3f
	.zero		1


	//   ....[23]....
        /*02b0*/ 	.word	0x0000c650
        /*02b4*/ 	.word	0x0000000f
        /*02b8*/ 	.word	0x00030828
        /*02bc*/ 	.short	0x010a
        /*02be*/ 	.byte	0x3f
	.zero		1


	//   ....[24]....
        /*02c0*/ 	.word	0x0000c960
        /*02c4*/ 	.word	0x00000003
        /*02c8*/ 	.word	0x00030840
        /*02cc*/ 	.short	0x010a
        /*02ce*/ 	.byte	0x3f
	.zero		1


	//   ....[25]....
        /*02d0*/ 	.word	0x0000cdc0
        /*02d4*/ 	.word	0x00000007
        /*02d8*/ 	.word	0x00000000
        /*02dc*/ 	.short	0x010a
        /*02de*/ 	.byte	0x3f
	.zero		1


	//   ....[26]....
        /*02e0*/ 	.word	0x0000ce10
        /*02e4*/ 	.word	0x00000003
        /*02e8*/ 	.word	0x00000000
        /*02ec*/ 	.short	0x010a
        /*02ee*/ 	.byte	0x3f
	.zero		1


	//   ....[27]....
        /*02f0*/ 	.word	0x0000ce70
        /*02f4*/ 	.word	0x00000005
        /*02f8*/ 	.word	0x00000000
        /*02fc*/ 	.short	0x010a
        /*02fe*/ 	.byte	0x3f
	.zero		1


	//   ....[28]....
        /*0300*/ 	.word	0x0000cea0
        /*0304*/ 	.word	0x00000003
        /*0308*/ 	.word	0x00000000
        /*030c*/ 	.short	0x010a
        /*030e*/ 	.byte	0x3f
	.zero		1


	//   ....[29]....
        /*0310*/ 	.word	0x0000cfa0
        /*0314*/ 	.word	0x00000000
        /*0318*/ 	.word	0x00030800
        /*031c*/ 	.short	0x010a
        /*031e*/ 	.byte	0x3f
	.zero		1


	//   ....[30]....
        /*0320*/ 	.word	0x0000cff0
        /*0324*/ 	.word	0x00000000
        /*0328*/ 	.word	0x00030810
        /*032c*/ 	.short	0x010a
        /*032e*/ 	.byte	0x3f
	.zero		1


	//   ....[31]....
        /*0330*/ 	.word	0x0000d040
        /*0334*/ 	.word	0x00000000
        /*0338*/ 	.word	0x00030830
        /*033c*/ 	.short	0x010a
        /*033e*/ 	.byte	0x3f
	.zero		1


	//   ....[32]....
        /*0340*/ 	.word	0x0000d1e0
        /*0344*/ 	.word	0x0000000f
        /*0348*/ 	.word	0x00030820
        /*034c*/ 	.short	0x010a
        /*034e*/ 	.byte	0x3f
	.zero		1


	//   ....[33]....
        /*0350*/ 	.word	0x0000d230
        /*0354*/ 	.word	0x0000000f
        /*0358*/ 	.word	0x00030840
        /*035c*/ 	.short	0x010a
        /*035e*/ 	.byte	0x3f
	.zero		1


	//   ....[34]....
        /*0360*/ 	.word	0x0000d280
        /*0364*/ 	.word	0x0000000f
        /*0368*/ 	.word	0x00030828
        /*036c*/ 	.short	0x010a
        /*036e*/ 	.byte	0x3f
	.zero		1


	//   ....[35]....
        /*0370*/ 	.word	0x0000d2d0
        /*0374*/ 	.word	0x0000000f
        /*0378*/ 	.word	0x00030848
        /*037c*/ 	.short	0x010a
        /*037e*/ 	.byte	0x3f
	.zero		1


	//   ....[36]....
        /*0380*/ 	.word	0x0000d330
        /*0384*/ 	.word	0x0000000f
        /*0388*/ 	.word	0x00030820
        /*038c*/ 	.short	0x010a
        /*038e*/ 	.byte	0x3f
	.zero		1


	//   ....[37]....
        /*0390*/ 	.word	0x0000d380
        /*0394*/ 	.word	0x0000000f
        /*0398*/ 	.word	0x00030840
        /*039c*/ 	.short	0x010a
        /*039e*/ 	.byte	0x3f
	.zero		1


	//   ....[38]....
        /*03a0*/ 	.word	0x0000d3d0
        /*03a4*/ 	.word	0x0000000f
        /*03a8*/ 	.word	0x00030828
        /*03ac*/ 	.short	0x010a
        /*03ae*/ 	.byte	0x3f
	.zero		1


	//   ....[39]....
        /*03b0*/ 	.word	0x0000d420
        /*03b4*/ 	.word	0x00000003
        /*03b8*/ 	.word	0x00030840
        /*03bc*/ 	.short	0x010a
        /*03be*/ 	.byte	0x3f
	.zero		1


	//   ....[40]....
        /*03c0*/ 	.word	0x0000d4f0
        /*03c4*/ 	.word	0x00000007
        /*03c8*/ 	.word	0x00000000
        /*03cc*/ 	.short	0x010a
        /*03ce*/ 	.byte	0x3f
	.zero		1


	//   ....[41]....
        /*03d0*/ 	.word	0x0000d540
        /*03d4*/ 	.word	0x00000003
        /*03d8*/ 	.word	0x00000000
        /*03dc*/ 	.short	0x010a
        /*03de*/ 	.byte	0x3f
	.zero		1


	//   ....[42]....
        /*03e0*/ 	.word	0x0000d590
        /*03e4*/ 	.word	0x00000005
        /*03e8*/ 	.word	0x00000000
        /*03ec*/ 	.short	0x010a
        /*03ee*/ 	.byte	0x3f
	.zero		1


	//----- nvinfo : EIATTR_NUM_MBARRIERS
	.align		4
.L_800:
        /*03f0*/ 	.byte	0x03, 0x38
        /*03f2*/ 	.short	0x0009


	//----- nvinfo : EIATTR_EXIT_INSTR_OFFSETS
	.align		4
        /*03f4*/ 	.byte	0x04, 0x1c
        /*03f6*/ 	.short	(.L_802 - .L_801)


	//   ....[0]....
.L_801:
        /*03f8*/ 	.word	0x0000cef0


	//----- nvinfo : EIATTR_MAX_THREADS
	.align		4
.L_802:
        /*03fc*/ 	.byte	0x04, 0x05
        /*03fe*/ 	.short	(.L_804 - .L_803)
.L_803:
        /*0400*/ 	.word	0x00000180
        /*0404*/ 	.word	0x00000001
        /*0408*/ 	.word	0x00000001


	//----- nvinfo : EIATTR_CRS_STACK_SIZE
	.align		4
.L_804:
        /*040c*/ 	.byte	0x04, 0x1e
        /*040e*/ 	.short	(.L_806 - .L_805)
.L_805:
        /*0410*/ 	.word	0x00000000


	//----- nvinfo : EIATTR_CBANK_PARAM_SIZE
	.align		4
.L_806:
        /*0414*/ 	.byte	0x03, 0x19
        /*0416*/ 	.short	0x06f0


	//----- nvinfo : EIATTR_PARAM_CBANK
	.align		4
        /*0418*/ 	.byte	0x04, 0x0a
        /*041a*/ 	.short	(.L_808 - .L_807)
	.align		4
.L_807:
        /*041c*/ 	.word	index@(.nv.constant0._ZN7cutlass13device_kernelIN5flash11enable_sm90INS1_16FlashAttnBwdSm90INS1_25CollectiveMainloopBwdSm90ILi2ELi2ELi2EN4cute5tupleIJNS5_1CILi1EEES8_S8_EEENS6_IJNS7_ILi64EEENS7_ILi128EEESB_EEENS_10bfloat16_tEfNS_4arch4Sm90ELb1ELb0ELb1ELb1ELb1ELb1ELb0ELb0ELi2ELi1ELi2ELi1ELb0EEENS1_21CollectiveEpilogueBwdISC_SD_SF_Li256ELb1ELb0ELi1EEENS1_25SingleTileBwdLPTSchedulerILb1ELi128ELb1EEEEEEEEEvNT_6ParamsE)
        /*0420*/ 	.short	0x0210
        /*0422*/ 	.short	0x06f0


	//----- nvinfo : EIATTR_SW_WAR
	.align		4
.L_808:
        /*0424*/ 	.byte	0x04, 0x36
        /*0426*/ 	.short	(.L_810 - .L_809)
.L_809:
        /*0428*/ 	.word	0x00000008
.L_810:


//--------------------- .nv.info._ZN7cutlass13device_kernelIN5flash11enable_sm90INS1_16FlashAttnBwdSm90INS1_25CollectiveMainloopBwdSm90ILi2ELi2ELi2EN4cute5tupleIJNS5_1CILi1EEES8_S8_EEENS6_IJNS7_ILi64EEENS7_ILi128EEESB_EEENS_10bfloat16_tEfNS_4arch4Sm90ELb1ELb0ELb1ELb1ELb0ELb1ELb0ELb0ELi2ELi1ELi2ELi1ELb0EEENS1_24CollectiveEpilogueBwdGQAISC_fSF_Li256ELb1ELb0EEENS1_25SingleTileBwdLPTSchedulerILb1ELi128ELb0EEEEEEEEEvNT_6ParamsE --------------------------
	.section	.nv.info._ZN7cutlass13device_kernelIN5flash11enable_sm90INS1_16FlashAttnBwdSm90INS1_25CollectiveMainloopBwdSm90ILi2ELi2ELi2EN4cute5tupleIJNS5_1CILi1EEES8_S8_EEENS6_IJNS7_ILi64EEENS7_ILi128EEESB_EEENS_10bfloat16_tEfNS_4arch4Sm90ELb1ELb0ELb1ELb1ELb0ELb1ELb0ELb0ELi2ELi1ELi2ELi1ELb0EEENS1_24CollectiveEpilogueBwdGQAISC_fSF_Li256ELb1ELb0EEENS1_25SingleTileBwdLPTSchedulerILb1ELi128ELb0EEEEEEEEEvNT_6ParamsE,"",@"SHT_CUDA_INFO"
	.sectionflags	@""
	.align	4


	//----- nvinfo : EIATTR_CUDA_API_VERSION
	.align		4
        /*0000*/ 	.byte	0x04, 0x37
        /*0002*/ 	.short	(.L_812 - .L_811)
.L_811:
        /*0004*/ 	.word	0x00000082


	//----- nvinfo : EIATTR_KPARAM_INFO
	.align		4
.L_812:
        /*0008*/ 	.byte	0x04, 0x17
        /*000a*/ 	.short	(.L_814 - .L_813)
.L_813:
        /*000c*/ 	.word	0x00000000
        /*0010*/ 	.short	0x0000
        /*0012*/ 	.short	0x0070
        /*0014*/ 	.byte	0x00, 0xf0, 0x01, 0x1c


	//----- nvinfo : EIATTR_SPARSE_MMA_MASK
	.align		4
.L_814:
        /*0018*/ 	.byte	0x03, 0x50
        /*001a*/ 	.short	0x0000


	//----- nvinfo : EIATTR_MAXREG_COUNT
	.align		4
        /*001c*/ 	.byte	0x03, 0x1b
        /*001e*/ 	.short	0x00a8


	//----- nvinfo : EIATTR_NUM_BARRIERS
	.align		4
        /*0020*/ 	.byte	0x02, 0x4c
        /*0022*/ 	.byte	0x10
	.zero		1


	//----- nvinfo : EIATTR_EXTERNS
	.align		4
        /*0024*/ 	.byte	0x04, 0x0f
        /*0026*/ 	.short	(.L_816 - .L_815)


	//   ....[0]....
	.align		4
.L_815:
        /*0028*/ 	.word	index@(__assertfail)


	//----- nvinfo : EIATTR_ANNOTATIONS
	.align		4
.L_816:
        /*002c*/ 	.byte	0x04, 0x55
        /*002e*/ 	.short	(.L_818 - .L_817)


	//   ....[0]....
.L_817:
        /*0030*/ 	.word	0x00000001
        /*0034*/ 	.byte	0x90, 0x15, 0x00, 0x00, 0x01, 0x00, 0x00, 0x00, 0x00, 0x1c, 0x00, 0x00, 0x01, 0x00, 0x00, 0x00
        /*0044*/ 	.byte	0x10, 0x37, 0x00, 0x00, 0x01, 0x00, 0x00, 0x00, 0xd0, 0x37, 0x00, 0x00, 0x01, 0x00, 0x00, 0x00
        /*0054*/ 	.byte	0xa0, 0x7e, 0x00, 0x00, 0x01, 0x00, 0x00, 0x00, 0xa0, 0x81, 0x00, 0x00, 0x01, 0x00, 0x00, 0x00
        /*0064*/ 	.byte	0x00, 0x8d, 0x00, 0x00, 0x01, 0x00, 0x00, 0x00, 0x20, 0x8d, 0x00, 0x00, 0x01, 0x00, 0x00, 0x00
        /*0074*/ 	.byte	0x90, 0x90, 0x00, 0x00


	//----- nvinfo : EIATTR_MERCURY_ISA_VERSION
	.align		4
.L_818:
        /*0078*/ 	.byte	0x03, 0x5f
        /*007a*/ 	.short	0x0101


	//----- nvinfo : EIATTR_INT_WARP_WIDE_INSTR_OFFSETS
	.align		4
        /*007c*/ 	.byte	0x04, 0x31
        /*007e*/ 	.short	(.L_820 - .L_819)


	//   ....[0]....
.L_819:
        /*0080*/ 	.word	0x00000190


	//   ....[1]....
        /*0084*/ 	.word	0x000001c0


	//----- nvinfo : EIATTR_COOP_GROUP_MASK_REGIDS
	.align		4
.L_820:
        /*0088*/ 	.byte	0x04, 0x29
        /*008a*/ 	.short	(.L_822 - .L_821)


	//   ....[0]....
.L_821:
        /*008c*/ 	.word	0xffffffff


	//   ....[1]....
        /*0090*/ 	.word	0xffffffff


	//   ....[2]....
        /*0094*/ 	.word	0xffffffff


	//   ....[3]....
        /*0098*/ 	.word	0xffffffff


	//   ....[4]....
        /*009c*/ 	.word	0xffffffff


	//   ....[5]....
        /*00a0*/ 	.word	0xffffffff


	//   ....[6]....
        /*00a4*/ 	.word	0xffffffff


	//   ....[7]....
        /*00a8*/ 	.word	0x0500000f


	//----- nvinfo : EIATTR_COOP_GROUP_INSTR_OFFSETS
	.align		4
.L_822:
        /*00ac*/ 	.byte	0x04, 0x28
        /*00ae*/ 	.short	(.L_824 - .L_823)


	//   ....[0]....
.L_823:
        /*00b0*/ 	.word	0x00000070


	//   ....[1]....
        /*00b4*/ 	.word	0x000001a0


	//   ....[2]....
        /*00b8*/ 	.word	0x000001f0


	//   ....[3]....
        /*00bc*/ 	.word	0x000003e0


	//   ....[4]....
        /*00c0*/ 	.word	0x00000630


	//   ....[5]....
        /*00c4*/ 	.word	0x00001830


	//   ....[6]....
        /*00c8*/ 	.word	0x000059d0


	//   ....[7]....
        /*00cc*/ 	.word	0x000098e0


	//----- nvinfo : EIATTR_REG_RECONFIG
	.align		4
.L_824:
        /*00d0*/ 	.byte	0x01, 0x54
	.zero		2


	//----- nvinfo : EIATTR_SYSCALL_OFFSETS
	.align		4
        /*00d4*/ 	.byte	0x04, 0x46
        /*00d6*/ 	.short	(.L_826 - .L_825)


	//   ....[0]....
.L_825:
        /*00d8*/ 	.word	0x00001460


	//   ....[1]....
        /*00dc*/ 	.word	0x00001550


	//   ....[2]....
        /*00e0*/ 	.word	0x000016c0


	//   ....[3]....
        /*00e4*/ 	.word	0x000017b0


	//----- nvinfo : EIATTR_MBARRIER_INSTR_OFFSETS
	.align		4
.L_826:
        /*00e8*/ 	.byte	0x04, 0x39
        /*00ea*/ 	.short	(.L_828 - .L_827)


	//   ....[0]....
.L_827:
        /*00ec*/ 	.word	0x00000290
        /*00f0*/ 	.word	0x000000ff
        /*00f4*/ 	.word	0x00030800
        /*00f8*/ 	.short	0x0100
        /*00fa*/ 	.byte	0x06
	.zero		1


	//   ....[1]....
        /*00fc*/ 	.word	0x00000390
        /*0100*/ 	.word	0x000000ff
        /*0104*/ 	.word	0x00030810
        /*0108*/ 	.short	0x0100
        /*010a*/ 	.byte	0x08
	.zero		1


	//   ....[2]....
        /*010c*/ 	.word	0x000003a0
        /*0110*/ 	.word	0x000000ff
        /*0114*/ 	.word	0x00030820
        /*0118*/ 	.short	0x0100
        /*011a*/ 	.byte	0x08
	.zero		1


	//   ....[3]....
        /*011c*/ 	.word	0x000003b0
        /*0120*/ 	.word	0x000000ff
        /*0124*/ 	.word	0x00030818
        /*0128*/ 	.short	0x0100
        /*012a*/ 	.byte	0x08
	.zero		1


	//   ....[4]....
        /*012c*/ 	.word	0x000003c0
        /*0130*/ 	.word	0x000000ff
        /*0134*/ 	.word	0x00030828
        /*0138*/ 	.short	0x0100
        /*013a*/ 	.byte	0x08
	.zero		1


	//   ....[5]....
        /*013c*/ 	.word	0x000004f0
        /*0140*/ 	.word	0x000000ff
        /*0144*/ 	.word	0x00030830
        /*0148*/ 	.short	0x0100
        /*014a*/ 	.byte	0x08
	.zero		1


	//   ....[6]....
        /*014c*/ 	.word	0x00000500
        /*0150*/ 	.word	0x000000ff
        /*0154*/ 	.word	0x00030840
        /*0158*/ 	.short	0x0100
        /*015a*/ 	.byte	0x08
	.zero		1


	//   ....[7]....
        /*015c*/ 	.word	0x00000510
        /*0160*/ 	.word	0x000000ff
        /*0164*/ 	.word	0x00030838
        /*0168*/ 	.short	0x0100
        /*016a*/ 	.byte	0x08
	.zero		1


	//   ....[8]....
        /*016c*/ 	.word	0x00000520
        /*0170*/ 	.word	0x000000ff
        /*0174*/ 	.word	0x00030848
        /*0178*/ 	.short	0x0100
        /*017a*/ 	.byte	0x08
	.zero		1


	//   ....[9]....
        /*017c*/ 	.word	0x00001870
        /*0180*/ 	.word	0x00000010
        /*0184*/ 	.word	0x00030800
        /*0188*/ 	.short	0x010a
        /*018a*/ 	.byte	0x3f
	.zero		1


	//   ....[10]....
        /*018c*/ 	.word	0x00001910
        /*0190*/ 	.word	0x00000010
        /*0194*/ 	.word	0x00030800
        /*0198*/ 	.short	0x010a
        /*019a*/ 	.byte	0x3f
	.zero		1


	//   ....[11]....
        /*019c*/ 	.word	0x00002050
        /*01a0*/ 	.word	0x00000000
        /*01a4*/ 	.word	0x00030810
        /*01a8*/ 	.short	0x010a
        /*01aa*/ 	.byte	0x3f
	.zero		1


	//   ....[12]....
        /*01ac*/ 	.word	0x00002090
        /*01b0*/ 	.word	0x00000000
        /*01b4*/ 	.word	0x00030810
        /*01b8*/ 	.short	0x010a
        /*01ba*/ 	.byte	0x3f
	.zero		1


	//   ....[13]....
        /*01bc*/ 	.word	0x000025f0
        /*01c0*/ 	.word	0x00000000
        /*01c4*/ 	.word	0x00030830
        /*01c8*/ 	.short	0x010a
        /*01ca*/ 	.byte	0x3f
	.zero		1


	//   ....[14]....
        /*01cc*/ 	.word	0x00002960
        /*01d0*/ 	.word	0x00000000
        /*01d4*/ 	.word	0x00030830
        /*01d8*/ 	.short	0x010a
        /*01da*/ 	.byte	0x3f
	.zero		1


	//   ....[15]....
        /*01dc*/ 	.word	0x000048a0
        /*01e0*/ 	.word	0x00000006
        /*01e4*/ 	.word	0x00000000
        /*01e8*/ 	.short	0x0101
        /*01ea*/ 	.byte	0x3f
	.zero		1


	//   ....[16]....
        /*01ec*/ 	.word	0x00004bd0
        /*01f0*/ 	.word	0x00000000
        /*01f4*/ 	.word	0x00000000
        /*01f8*/ 	.short	0x0101
        /*01fa*/ 	.byte	0x3f
	.zero		1


	//   ....[17]....
        /*01fc*/ 	.word	0x00007b20
        /*0200*/ 	.word	0x0000000f
        /*0204*/ 	.word	0x00030820
        /*0208*/ 	.short	0x010a
        /*020a*/ 	.byte	0x3f
	.zero		1


	//   ....[18]....
        /*020c*/ 	.word	0x00008200
        /*0210*/ 	.word	0x0000000f
        /*0214*/ 	.word	0x00030840
        /*0218*/ 	.short	0x010a
        /*021a*/ 	.byte	0x3f
	.zero		1


	//   ....[19]....
        /*021c*/ 	.word	0x000084d0
        /*0220*/ 	.word	0x0000000f
        /*0224*/ 	.word	0x00030828
        /*0228*/ 	.short	0x010a
        /*022a*/ 	.byte	0x3f
	.zero		1


	//   ....[20]....
        /*022c*/ 	.word	0x000087a0
        /*0230*/ 	.word	0x0000000f
        /*0234*/ 	.word	0x00030848
        /*0238*/ 	.short	0x010a
        /*023a*/ 	.byte	0x3f
	.zero		1


	//   ....[21]....
        /*023c*/ 	.word	0x00008a10
        /*0240*/ 	.word	0x0000000f
        /*0244*/ 	.word	0x00030820
        /*0248*/ 	.short	0x010a
        /*024a*/ 	.byte	0x3f
	.zero		1


	//   ....[22]....
        /*024c*/ 	.word	0x00008d50
        /*0250*/ 	.word	0x0000000f
        /*0254*/ 	.word	0x00030840
        /*0258*/ 	.short	0x010a
        /*025a*/ 	.byte	0x3f
	.zero		1


	//   ....[23]....
        /*025c*/ 	.word	0x00008ff0
        /*0260*/ 	.word	0x0000000f
        /*0264*/ 	.word	0x00030828
        /*0268*/ 	.short	0x010a
        /*026a*/ 	.byte	0x3f
	.zero		1


	//   ....[24]....
        /*026c*/ 	.word	0x00009300
        /*0270*/ 	.word	0x00000003
        /*0274*/ 	.word	0x00030840
        /*0278*/ 	.short	0x010a
        /*027a*/ 	.byte	0x3f
	.zero		1


	//   ....[25]....
        /*027c*/ 	.word	0x00009760
        /*0280*/ 	.word	0x00000007
        /*0284*/ 	.word	0x00000000
        /*0288*/ 	.short	0x010a
        /*028a*/ 	.byte	0x3f
	.zero		1


	//   ....[26]....
        /*028c*/ 	.word	0x000097b0
        /*0290*/ 	.word	0x00000003
        /*0294*/ 	.word	0x00000000
        /*0298*/ 	.short	0x010a
        /*029a*/ 	.byte	0x3f
	.zero		1


	//   ....[27]....
        /*029c*/ 	.word	0x00009810
        /*02a0*/ 	.word	0x00000005
        /*02a4*/ 	.word	0x00000000
        /*02a8*/ 	.short	0x010a
        /*02aa*/ 	.byte	0x3f
	.zero		1


	//   ....[28]....
        /*02ac*/ 	.word	0x00009840
        /*02b0*/ 	.word	0x00000003
        /*02b4*/ 	.word	0x00000000
        /*02b8*/ 	.short	0x010a
        /*02ba*/ 	.byte	0x3f
	.zero		1


	//   ....[29]....
        /*02bc*/ 	.word	0x00009940
        /*02c0*/ 	.word	0x00000000
        /*02c4*/ 	.word	0x00030800
        /*02c8*/ 	.short	0x010a
        /*02ca*/ 	.byte	0x3f
	.zero		1


	//   ....[30]....
        /*02cc*/ 	.word	0x00009990
        /*02d0*/ 	.word	0x00000000
        /*02d4*/ 	.word	0x00030810
        /*02d8*/ 	.short	0x010a
        /*02da*/ 	.byte	0x3f
	.zero		1


	//   ....[31]....
        /*02dc*/ 	.word	0x000099e0
        /*02e0*/ 	.word	0x00000000
        /*02e4*/ 	.word	0x00030830
        /*02e8*/ 	.short	0x010a
        /*02ea*/ 	.byte	0x3f
	.zero		1


	//   ....[32]....
        /*02ec*/ 	.word	0x00009a30
        /*02f0*/ 	.word	0x0000000f
        /*02f4*/ 	.word	0x00030820
        /*02f8*/ 	.short	0x010a
        /*02fa*/ 	.byte	0x3f
	.zero		1


	//   ....[33]....
        /*02fc*/ 	.word	0x00009a80
        /*0300*/ 	.word	0x0000000f
        /*0304*/ 	.word	0x00030840
        /*0308*/ 	.short	0x010a
        /*030a*/ 	.byte	0x3f
	.zero		1


	//   ....[34]....
        /*030c*/ 	.word	0x00009ad0
        /*0310*/ 	.word	0x0000000f
        /*0314*/ 	.word	0x00030828
        /*0318*/ 	.short	0x010a
        /*031a*/ 	.byte	0x3f
	.zero		1


	//   ....[35]....
        /*031c*/ 	.word	0x00009b20
        /*0320*/ 	.word	0x0000000f
        /*0324*/ 	.word	0x00030848
        /*0328*/ 	.short	0x010a
        /*032a*/ 	.byte	0x3f
	.zero		1


	//   ....[36]....
        /*032c*/ 	.word	0x00009b80
        /*0330*/ 	.word	0x0000000f
        /*0334*/ 	.word	0x00030820
        /*0338*/ 	.short	0x010a
        /*033a*/ 	.byte	0x3f
	.zero		1


	//   ....[37]....
        /*033c*/ 	.word	0x00009bd0
        /*0340*/ 	.word	0x0000000f
        /*0344*/ 	.word	0x00030840
        /*0348*/ 	.short	0x010a
        /*034a*/ 	.byte	0x3f
	.zero		1


	//   ....[38]....
        /*034c*/ 	.word	0x00009c20
        /*0350*/ 	.word	0x0000000f
        /*0354*/ 	.word	0x00030828
        /*0358*/ 	.short	0x010a
        /*035a*/ 	.byte	0x3f
	.zero		1


	//   ....[39]....
        /*035c*/ 	.word	0x00009c70
        /*0360*/ 	.word	0x00000003
        /*0364*/ 	.word	0x00030840
        /*0368*/ 	.short	0x010a
        /*036a*/ 	.byte	0x3f
	.zero		1


	//   ....[40]....
        /*036c*/ 	.word	0x00009d40
        /*0370*/ 	.word	0x00000007
        /*0374*/ 	.word	0x00000000
        /*0378*/ 	.short	0x010a
        /*037a*/ 	.byte	0x3f
	.zero		1


	//   ....[41]....
        /*037c*/ 	.word	0x00009d90
        /*0380*/ 	.word	0x00000003
        /*0384*/ 	.word	0x00000000
        /*0388*/ 	.short	0x010a
        /*038a*/ 	.byte	0x3f
	.zero		1


	//   ....[42]....
        /*038c*/ 	.word	0x00009de0
        /*0390*/ 	.word	0x00000005
        /*0394*/ 	.word	0x00000000
        /*0398*/ 	.short	0x010a
        /*039a*/ 	.byte	0x3f
	.zero		1


	//----- nvinfo : EIATTR_NUM_MBARRIERS
	.align		4
.L_828:
        /*039c*/ 	.byte	0x03, 0x38
        /*039e*/ 	.short	0x0009


	//----- nvinfo : EIATTR_EXIT_INSTR_OFFSETS
	.align		4
        /*03a0*/ 	.byte	0x04, 0x1c
        /*03a2*/ 	.short	(.L_830 - .L_829)


	//   ....[0]....
.L_829:
        /*03a4*/ 	.word	0x00009890


	//----- nvinfo : EIATTR_MAX_THREADS
	.align		4
.L_830:
        /*03a8*/ 	.byte	0x04, 0x05
        /*03aa*/ 	.short	(.L_832 - .L_831)
.L_831:
        /*03ac*/ 	.word	0x00000180
        /*03b0*/ 	.word	0x00000001
        /*03b4*/ 	.word	0x00000001


	//----- nvinfo : EIATTR_CRS_STACK_SIZE
	.align		4
.L_832:
        /*03b8*/ 	.byte	0x04, 0x1e
        /*03ba*/ 	.short	(.L_834 - .L_833)
.L_833:
        /*03bc*/ 	.word	0x00000000


	//----- nvinfo : EIATTR_CBANK_PARAM_SIZE
	.align		4
.L_834:
        /*03c0*/ 	.byte	0x03, 0x19
        /*03c2*/ 	.short	0x0770


	//----- nvinfo : EIATTR_PARAM_CBANK
	.align		4
        /*03c4*/ 	.byte	0x04, 0x0a
        /*03c6*/ 	.short	(.L_836 - .L_835)
	.align		4
.L_835:
        /*03c8*/ 	.word	index@(.nv.constant0._ZN7cutlass13device_kernelIN5flash11enable_sm90INS1_16FlashAttnBwdSm90INS1_25CollectiveMainloopBwdSm90ILi2ELi2ELi2EN4cute5tupleIJNS5_1CILi1EEES8_S8_EEENS6_IJNS7_ILi64EEENS7_ILi128EEESB_EEENS_10bfloat16_tEfNS_4arch4Sm90ELb1ELb0ELb1ELb1ELb0ELb1ELb0ELb0ELi2ELi1ELi2ELi1ELb0EEENS1_24CollectiveEpilogueBwdGQAISC_fSF_Li256ELb1ELb0EEENS1_25SingleTileBwdLPTSchedulerILb1ELi128ELb0EEEEEEEEEvNT_6ParamsE)
        /*03cc*/ 	.short	0x0210
        /*03ce*/ 	.short	0x0770


	//----- nvinfo : EIATTR_SW_WAR
	.align		4
.L_836:
        /*03d0*/ 	.byte	0x04, 0x36
        /*03d2*/ 	.short	(.L_838 - .L_837)
.L_837:
        /*03d4*/ 	.word	0x00000008
.L_838:


//--------------------- .nv.info._ZN7cutlass13device_kernelIN5flash32FlashAttnBwdPostprocessConvertdQIN4cute5tupleIJNS3_1CILi128EEES6_EEENS_10bfloat16_tEfNS_4arch4Sm90ELi256ENS3_8TiledMMAINS3_8MMA_AtomIJNS3_4SM904GMMA28MMA_64x128x16_F32BF16BF16_RSILNSE_5MajorE0ELSG_1ELNSE_7ScaleInE1ELSH_1EEEEEENS3_6LayoutINS4_IJNS5_ILi2EEENS5_ILi1EEESM_EEENS4_IJSM_NS5_ILi0EEESO_EEEEENS4_IJNS3_10UnderscoreESR_SR_EEEEELb0EEEEEvNT_6ParamsE --------------------------
	.section	.nv.info._ZN7cutlass13device_kernelIN5flash32FlashAttnBwdPostprocessConvertdQIN4cute5tupleIJNS3_1CILi128EEES6_EEENS_10bfloat16_tEfNS_4arch4Sm90ELi256ENS3_8TiledMMAINS3_8MMA_AtomIJNS3_4SM904GMMA28MMA_64x128x16_F32BF16BF16_RSILNSE_5MajorE0ELSG_1ELNSE_7ScaleInE1ELSH_1EEEEEENS3_6LayoutINS4_IJNS5_ILi2EEENS5_ILi1EEESM_EEENS4_IJSM_NS5_ILi0EEESO_EEEEENS4_IJNS3_10UnderscoreESR_SR_EEEEELb0EEEEEvNT_6ParamsE,"",@"SHT_CUDA_INFO"
	.sectionflags	@""
	.align	4


	//----- nvinfo : EIATTR_CUDA_API_VERSION
	.align		4
        /*0000*/ 	.byte	0x04, 0x37
        /*0002*/ 	.short	(.L_840 - .L_839)
.L_839:
        /*0004*/ 	.word	0x00000082


	//----- nvinfo : EIATTR_KPARAM_INFO
	.align		4
.L_840:
        /*0008*/ 	.byte	0x04, 0x17
        /*000a*/ 	.short	(.L_842 - .L_841)
.L_841:
        /*000c*/ 	.word	0x00000000
        /*0010*/ 	.short	0x0000
        /*0012*/ 	.short	0x0000
        /*0014*/ 	.byte	0x00, 0xf0, 0xc1, 0x01


	//----- nvinfo : EIATTR_SPARSE_MMA_MASK
	.align		4
.L_842:
        /*0018*/ 	.byte	0x03, 0x50
        /*001a*/ 	.short	0x0000


	//----- nvinfo : EIATTR_MAXREG_COUNT
	.align		4
        /*001c*/ 	.byte	0x03, 0x1b
        /*001e*/ 	.short	0x0080


	//----- nvinfo : EIATTR_NUM_BARRIERS
	.align		4
        /*0020*/ 	.byte	0x02, 0x4c
        /*0022*/ 	.byte	0x01
	.zero		1


	//----- nvinfo : EIATTR_MERCURY_ISA_VERSION
	.align		4
        /*0024*/ 	.byte	0x03, 0x5f
        /*0026*/ 	.short	0x0101


	//----- nvinfo : EIATTR_MBARRIER_INSTR_OFFSETS
	.align		4
        /*0028*/ 	.byte	0x04, 0x39
        /*002a*/ 	.short	(.L_844 - .L_843)


	//   ....[0]....
.L_843:
        /*002c*/ 	.word	0x000004a0
        /*0030*/ 	.word	0x000000ff
        /*0034*/ 	.word	0x00018000
        /*0038*/ 	.short	0x0100
        /*003a*/ 	.byte	0x06
	.zero		1


	//   ....[1]....
        /*003c*/ 	.word	0x000005b0
        /*0040*/ 	.word	0x00000039
        /*0044*/ 	.word	0x00018000
        /*0048*/ 	.short	0x010a
        /*004a*/ 	.byte	0x3f
	.zero		1


	//----- nvinfo : EIATTR_NUM_MBARRIERS
	.align		4
.L_844:
        /*004c*/ 	.byte	0x03, 0x38
        /*004e*/ 	.short	0x0001


	//----- nvinfo : EIATTR_EXIT_INSTR_OFFSETS
	.align		4
        /*0050*/ 	.byte	0x04, 0x1c
        /*0052*/ 	.short	(.L_846 - .L_845)


	//   ....[0]....
.L_845:
        /*0054*/ 	.word	0x000001b0


	//   ....[1]....
        /*0058*/ 	.word	0x00001a00


	//   ....[2]....
        /*005c*/ 	.word	0x00001ad0


	//----- nvinfo : EIATTR_MAX_THREADS
	.align		4
.L_846:
        /*0060*/ 	.byte	0x04, 0x05
        /*0062*/ 	.short	(.L_848 - .L_847)
.L_847:
        /*0064*/ 	.word	0x00000100
        /*0068*/ 	.word	0x00000001
        /*006c*/ 	.word	0x00000001


	//----- nvinfo : EIATTR_CRS_STACK_SIZE
	.align		4
.L_848:
        /*0070*/ 	.byte	0x04, 0x1e
        /*0072*/ 	.short	(.L_850 - .L_849)
.L_849:
        /*0074*/ 	.word	0x00000000


	//----- nvinfo : EIATTR_CBANK_PARAM_SIZE
	.align		4
.L_850:
        /*0078*/ 	.byte	0x03, 0x19
        /*007a*/ 	.short	0x0070


	//----- nvinfo : EIATTR_PARAM_CBANK
	.align		4
        /*007c*/ 	.byte	0x04, 0x0a
        /*007e*/ 	.short	(.L_852 - .L_851)
	.align		4
.L_851:
        /*0080*/ 	.word	index@(.nv.constant0._ZN7cutlass13device_kernelIN5flash32FlashAttnBwdPostprocessConvertdQIN4cute5tupleIJNS3_1CILi128EEES6_EEENS_10bfloat16_tEfNS_4arch4Sm90ELi256ENS3_8TiledMMAINS3_8MMA_AtomIJNS3_4SM904GMMA28MMA_64x128x16_F32BF16BF16_RSILNSE_5MajorE0ELSG_1ELNSE_7ScaleInE1ELSH_1EEEEEENS3_6LayoutINS4_IJNS5_ILi2EEENS5_ILi1EEESM_EEENS4_IJSM_NS5_ILi0EEESO_EEEEENS4_IJNS3_10UnderscoreESR_SR_EEEEELb0EEEEEvNT_6ParamsE)
        /*0084*/ 	.short	0x0210
        /*0086*/ 	.short	0x0070


	//----- nvinfo : EIATTR_SW_WAR
	.align		4
.L_852:
        /*0088*/ 	.byte	0x04, 0x36
        /*008a*/ 	.short	(.L_854 - .L_853)
.L_853:
        /*008c*/ 	.word	0x00000008
.L_854:


//--------------------- .nv.info._ZN7cutlass13device_kernelIN5flash32FlashAttnBwdPostprocessConvertdQIN4cute5tupleIJNS3_1CILi64EEENS5_ILi128EEEEEENS_10bfloat16_tEfNS_4arch4Sm90ELi256ENS3_8TiledMMAINS3_8MMA_AtomIJNS3_4SM904GMMA27MMA_64x64x16_F32BF16BF16_SSILNSF_5MajorE0ELSH_1ELNSF_7ScaleInE1ELSI_1EEEEEENS3_6LayoutINS4_IJNS5_ILi1EEENS5_ILi2EEESM_EEENS4_IJNS5_ILi0EEESM_SP_EEEEENS4_IJNS3_10UnderscoreESS_SS_EEEEELb0EEEEEvNT_6ParamsE --------------------------
	.section	.nv.info._ZN7cutlass13device_kernelIN5flash32FlashAttnBwdPostprocessConvertdQIN4cute5tupleIJNS3_1CILi64EEENS5_ILi128EEEEEENS_10bfloat16_tEfNS_4arch4Sm90ELi256ENS3_8TiledMMAINS3_8MMA_AtomIJNS3_4SM904GMMA27MMA_64x64x16_F32BF16BF16_SSILNSF_5MajorE0ELSH_1ELNSF_7ScaleInE1ELSI_1EEEEEENS3_6LayoutINS4_IJNS5_ILi1EEENS5_ILi2EEESM_EEENS4_IJNS5_ILi0EEESM_SP_EEEEENS4_IJNS3_10UnderscoreESS_SS_EEEEELb0EEEEEvNT_6ParamsE,"",@"SHT_CUDA_INFO"
	.sectionflags	@""
	.align	4


	//----- nvinfo : EIATTR_CUDA_API_VERSION
	.align		4
        /*0000*/ 	.byte	0x04, 0x37
        /*0002*/ 	.short	(.L_856 - .L_855)
.L_855:
        /*0004*/ 	.word	0x00000082


	//----- nvinfo : EIATTR_KPARAM_INFO
	.align		4
.L_856:
        /*0008*/ 	.byte	0x04, 0x17
        /*000a*/ 	.short	(.L_858 - .L_857)
.L_857:
        /*000c*/ 	.word	0x00000000
        /*0010*/ 	.short	0x0000
        /*0012*/ 	.short	0x0000
        /*0014*/ 	.byte	0x00, 0xf0, 0xc1, 0x01


	//----- nvinfo : EIATTR_SPARSE_MMA_MASK
	.align		4
.L_858:
        /*0018*/ 	.byte	0x03, 0x50
        /*001a*/ 	.short	0x0000


	//----- nvinfo : EIATTR_MAXREG_COUNT
	.align		4
        /*001c*/ 	.byte	0x03, 0x1b
        /*001e*/ 	.short	0x0080


	//----- nvinfo : EIATTR_NUM_BARRIERS
	.align		4
        /*0020*/ 	.byte	0x02, 0x4c
        /*0022*/ 	.byte	0x01
	.zero		1


	//----- nvinfo : EIATTR_MERCURY_ISA_VERSION
	.align		4
        /*0024*/ 	.byte	0x03, 0x5f
        /*0026*/ 	.short	0x0101


	//----- nvinfo : EIATTR_MBARRIER_INSTR_OFFSETS
	.align		4
        /*0028*/ 	.byte	0x04, 0x39
        /*002a*/ 	.short	(.L_860 - .L_859)


	//   ....[0]....
.L_859:
        /*002c*/ 	.word	0x000004a0
        /*0030*/ 	.word	0x000000ff
        /*0034*/ 	.word	0x0000c000
        /*0038*/ 	.short	0x0100
        /*003a*/ 	.byte	0x06
	.zero		1


	//   ....[1]....
        /*003c*/ 	.word	0x000005b0
        /*0040*/ 	.word	0x00000029
        /*0044*/ 	.word	0x0000c000
        /*0048*/ 	.short	0x010a
        /*004a*/ 	.byte	0x3f
	.zero		1


	//----- nvinfo : EIATTR_NUM_MBARRIERS
	.align		4
.L_860:
        /*004c*/ 	.byte	0x03, 0x38
        /*004e*/ 	.short	0x0001


	//----- nvinfo : EIATTR_EXIT_INSTR_OFFSETS
	.align		4
        /*0050*/ 	.byte	0x04, 0x1c
        /*0052*/ 	.short	(.L_862 - .L_861)


	//   ....[0]....
.L_861:
        /*0054*/ 	.word	0x000001b0


	//   ....[1]....
        /*0058*/ 	.word	0x000011b0


	//   ....[2]....
        /*005c*/ 	.word	0x00001280


	//----- nvinfo : EIATTR_MAX_THREADS
	.align		4
.L_862:
        /*0060*/ 	.byte	0x04, 0x05
        /*0062*/ 	.short	(.L_864 - .L_863)
.L_863:
        /*0064*/ 	.word	0x00000100
        /*0068*/ 	.word	0x00000001
        /*006c*/ 	.word	0x00000001


	//----- nvinfo : EIATTR_CRS_STACK_SIZE
	.align		4
.L_864:
        /*0070*/ 	.byte	0x04, 0x1e
        /*0072*/ 	.short	(.L_866 - .L_865)
.L_865:
        /*0074*/ 	.word	0x00000000


	//----- nvinfo : EIATTR_CBANK_PARAM_SIZE
	.align		4
.L_866:
        /*0078*/ 	.byte	0x03, 0x19
        /*007a*/ 	.short	0x0070


	//----- nvinfo : EIATTR_PARAM_CBANK
	.align		4
        /*007c*/ 	.byte	0x04, 0x0a
        /*007e*/ 	.short	(.L_868 - .L_867)
	.align		4
.L_867:
        /*0080*/ 	.word	index@(.nv.constant0._ZN7cutlass13device_kernelIN5flash32FlashAttnBwdPostprocessConvertdQIN4cute5tupleIJNS3_1CILi64EEENS5_ILi128EEEEEENS_10bfloat16_tEfNS_4arch4Sm90ELi256ENS3_8TiledMMAINS3_8MMA_AtomIJNS3_4SM904GMMA27MMA_64x64x16_F32BF16BF16_SSILNSF_5MajorE0ELSH_1ELNSF_7ScaleInE1ELSI_1EEEEEENS3_6LayoutINS4_IJNS5_ILi1EEENS5_ILi2EEESM_EEENS4_IJNS5_ILi0EEESM_SP_EEEEENS4_IJNS3_10UnderscoreESS_SS_EEEEELb0EEEEEvNT_6ParamsE)
        /*0084*/ 	.short	0x0210
        /*0086*/ 	.short	0x0070


	//----- nvinfo : EIATTR_SW_WAR
	.align		4
.L_868:
        /*0088*/ 	.byte	0x04, 0x36
        /*008a*/ 	.short	(.L_870 - .L_869)
.L_869:
        /*008c*/ 	.word	0x00000008
.L_870:


//--------------------- .nv.info._ZN7cutlass13device_kernelIN5flash11enable_sm90INS1_16FlashAttnBwdSm90INS1_25CollectiveMainloopBwdSm90ILi2ELi2ELi2EN4cute5tupleIJNS5_1CILi1EEES8_S8_EEENS6_IJNS7_ILi64EEENS7_ILi128EEESB_EEENS_10bfloat16_tEfNS_4arch4Sm90ELb1ELb0ELb1ELb1ELb1ELb1ELb0ELb0ELi2ELi1ELi2ELi1ELb0EEENS1_24CollectiveEpilogueBwdGQAISC_fSF_Li256ELb1ELb1EEENS1_25SingleTileBwdLPTSchedulerILb1ELi128ELb1EEEEEEEEEvNT_6ParamsE --------------------------
	.section	.nv.info._ZN7cutlass13device_kernelIN5flash11enable_sm90INS1_16FlashAttnBwdSm90INS1_25CollectiveMainloopBwdSm90ILi2ELi2ELi2EN4cute5tupleIJNS5_1CILi1EEES8_S8_EEENS6_IJNS7_ILi64EEENS7_ILi128EEESB_EEENS_10bfloat16_tEfNS_4arch4Sm90ELb1ELb0ELb1ELb1ELb1ELb1ELb0ELb0ELi2ELi1ELi2ELi1ELb0EEENS1_24CollectiveEpilogueBwdGQAISC_fSF_Li256ELb1ELb1EEENS1_25SingleTileBwdLPTSchedulerILb1ELi128ELb1EEEEEEEEEvNT_6ParamsE,"",@"SHT_CUDA_INFO"
	.sectionflags	@""
	.align	4


	//----- nvinfo : EIATTR_CUDA_API_VERSION
	.align		4
        /*0000*/ 	.byte	0x04, 0x37
        /*0002*/ 	.short	(.L_872 - .L_871)
.L_871:
        /*0004*/ 	.word	0x00000082


	//----- nvinfo : EIATTR_KPARAM_INFO
	.align		4
.L_872:
        /*0008*/ 	.byte	0x04, 0x17
        /*000a*/ 	.short	(.L_874 - .L_873)
.L_873:
        /*000c*/ 	.word	0x00000000
        /*0010*/ 	.short	0x0000
        /*0012*/ 	.short	0x0070
        /*0014*/ 	.byte	0x00, 0xf0, 0x01, 0x1c


	//----- nvinfo : EIATTR_SPARSE_MMA_MASK
	.align		4
.L_874:
        /*0018*/ 	.byte	0x03, 0x50
        /*001a*/ 	.short	0x0000


	//----- nvinfo : EIATTR_MAXREG_COUNT
	.align		4
        /*001c*/ 	.byte	0x03, 0x1b
        /*001e*/ 	.short	0x00a8


	//----- nvinfo : EIATTR_NUM_BARRIERS
	.align		4
        /*0020*/ 	.byte	0x02, 0x4c
        /*0022*/ 	.byte	0x10
	.zero		1


	//----- nvinfo : EIATTR_EXTERNS
	.align		4
        /*0024*/ 	.byte	0x04, 0x0f
        /*0026*/ 	.short	(.L_876 - .L_875)


	//   ....[0]....
	.align		4
.L_875:
        /*0028*/ 	.word	index@(__assertfail)


	//----- nvinfo : EIATTR_ANNOTATIONS
	.align		4
.L_876:
        /*002c*/ 	.byte	0x04, 0x55
        /*002e*/ 	.short	(.L_878 - .L_877)


	//   ....[0]....
.L_877:
        /*0030*/ 	.word	0x00000001
        /*0034*/ 	.byte	0xb0, 0x15, 0x00, 0x00, 0x01, 0x00, 0x00, 0x00, 0x20, 0x1c, 0x00, 0x00, 0x01, 0x00, 0x00, 0x00
        /*0044*/ 	.byte	0x30, 0x37, 0x00, 0x00, 0x01, 0x00, 0x00, 0x00, 0xf0, 0x37, 0x00, 0x00, 0x01, 0x00, 0x00, 0x00
        /*0054*/ 	.byte	0xa0, 0x8c, 0x00, 0x00, 0x01, 0x00, 0x00, 0x00, 0xa0, 0x8f, 0x00, 0x00, 0x01, 0x00, 0x00, 0x00
        /*0064*/ 	.byte	0x00, 0x9b, 0x00, 0x00, 0x01, 0x00, 0x00, 0x00, 0x20, 0x9b, 0x00, 0x00, 0x01, 0x00, 0x00, 0x00
        /*0074*/ 	.byte	0x90, 0x9e, 0x00, 0x00


	//----- nvinfo : EIATTR_MERCURY_ISA_VERSION
	.align		4
.L_878:
        /*0078*/ 	.byte	0x03, 0x5f
        /*007a*/ 	.short	0x0101


	//----- nvinfo : EIATTR_INT_WARP_WIDE_INSTR_OFFSETS
	.align		4
        /*007c*/ 	.byte	0x04, 0x31
        /*007e*/ 	.short	(.L_880 - .L_879)


	//   ....[0]....
.L_879:
        /*0080*/ 	.word	0x00000190


	//   ....[1]....
        /*0084*/ 	.word	0x000001c0


	//   ....[2]....
        /*0088*/ 	.word	0x00007080


	//   ....[3]....
        /*008c*/ 	.word	0x00007730


	//   ....[4]....
        /*0090*/ 	.word	0x00007c60


	//----- nvinfo : EIATTR_COOP_GROUP_MASK_REGIDS
	.align		4
.L_880:
        /*0094*/ 	.byte	0x04, 0x29
        /*0096*/ 	.short	(.L_882 - .L_881)


	//   ....[0]....
.L_881:
        /*0098*/ 	.word	0xffffffff


	//   ....[1]....
        /*009c*/ 	.word	0xffffffff


	//   ....[2]....
        /*00a0*/ 	.word	0xffffffff


	//   ....[3]....
        /*00a4*/ 	.word	0xffffffff


	//   ....[4]....
        /*00a8*/ 	.word	0xffffffff


	//   ....[5]....
        /*00ac*/ 	.word	0xffffffff


	//   ....[6]....
        /*00b0*/ 	.word	0xffffffff


	//   ....[7]....
        /*00b4*/ 	.word	0xffffffff


	//   ....[8]....
        /*00b8*/ 	.word	0xffffffff


	//   ....[9]....
        /*00bc*/ 	.word	0xffffffff


	//   ....[10]....
        /*00c0*/ 	.word	0xffffffff


	//   ....[11]....
        /*00c4*/ 	.word	0xffffffff


	//   ....[12]....
        /*00c8*/ 	.word	0xffffffff


	//   ....[13]....
        /*00cc*/ 	.word	0xffffffff


	//   ....[14]....
        /*00d0*/ 	.word	0xffffffff


	//   ....[15]....
        /*00d4*/ 	.word	0xffffffff


	//   ....[16]....
        /*00d8*/ 	.word	0xffffffff


	//   ....[17]....
        /*00dc*/ 	.word	0x0500000f


	//   ....[18]....
        /*00e0*/ 	.word	0x0500000f


	//   ....[19]....
        /*00e4*/ 	.word	0x0500000f


	//   ....[20]....
        /*00e8*/ 	.word	0x0500000f


	//   ....[21]....
        /*00ec*/ 	.word	0x0500000f


	//   ....[22]....
        /*00f0*/ 	.word	0x0500000f


	//----- nvinfo : EIATTR_COOP_GROUP_INSTR_OFFSETS
	.align		4
.L_882:
        /*00f4*/ 	.byte	0x04, 0x28
        /*00f6*/ 	.short	(.L_884 - .L_883)


	//   ....[0]....
.L_883:
        /*00f8*/ 	.word	0x00000070


	//   ....[1]....
        /*00fc*/ 	.word	0x000001a0


	//   ....[2]....
        /*0100*/ 	.word	0x000001f0


	//   ....[3]....
        /*0104*/ 	.word	0x000003e0


	//   ....[4]....
        /*0108*/ 	.word	0x00000630


	//   ....[5]....
        /*010c*/ 	.word	0x00001850


	//   ....[6]....
        /*0110*/ 	.word	0x000057c0


	//   ....[7]....
        /*0114*/ 	.word	0x00005940


	//   ....[8]....
        /*0118*/ 	.word	0x00005c30


	//   ....[9]....
        /*011c*/ 	.word	0x00005dc0


	//   ....[10]....
        /*0120*/ 	.word	0x00005ed0


	//   ....[11]....
        /*0124*/ 	.word	0x00006c80


	//   ....[12]....
        /*0128*/ 	.word	0x00006fb0


	//   ....[13]....
        /*012c*/ 	.word	0x000073b0


	//   ....[14]....
        /*0130*/ 	.word	0x00007660


	//   ....[15]....
        /*0134*/ 	.word	0x00007920


	//   ....[16]....
        /*0138*/ 	.word	0x00007b90


	//   ....[17]....
        /*013c*/ 	.word	0x0000a6e0


	//   ....[18]....
        /*0140*/ 	.word	0x0000a860


	//   ....[19]....
        /*0144*/ 	.word	0x0000a8d0


	//   ....[20]....
        /*0148*/ 	.word	0x0000a940


	//   ....[21]....
        /*014c*/ 	.word	0x0000a9b0


	//   ....[22]....
        /*0150*/ 	.word	0x0000aa20


	//----- nvinfo : EIATTR_REG_RECONFIG
	.align		4
.L_884:
        /*0154*/ 	.byte	0x01, 0x54
	.zero		2


	//----- nvinfo : EIATTR_SYSCALL_OFFSETS
	.align		4
        /*0158*/ 	.byte	0x04, 0x46
        /*015a*/ 	.short	(.L_886 - .L_885)


	//   ....[0]....
.L_885:
        /*015c*/ 	.word	0x00001480


	//   ....[1]....
        /*0160*/ 	.word	0x00001570


	//   ....[2]....
        /*0164*/ 	.word	0x000016e0


	//   ....[3]....
        /*0168*/ 	.word	0x000017d0


	//----- nvinfo : EIATTR_MBARRIER_INSTR_OFFSETS
	.align		4
.L_886:
        /*016c*/ 	.byte	0x04, 0x39
        /*016e*/ 	.short	(.L_888 - .L_887)


	//   ....[0]....
.L_887:
        /*0170*/ 	.word	0x00000290
        /*0174*/ 	.word	0x000000ff
        /*0178*/ 	.word	0x00030800
        /*017c*/ 	.short	0x0100
        /*017e*/ 	.byte	0x06
	.zero		1


	//   ....[1]....
        /*0180*/ 	.word	0x00000390
        /*0184*/ 	.word	0x000000ff
        /*0188*/ 	.word	0x00030810
        /*018c*/ 	.short	0x0100
        /*018e*/ 	.byte	0x08
	.zero		1


	//   ....[2]....
        /*0190*/ 	.word	0x000003a0
        /*0194*/ 	.word	0x000000ff
        /*0198*/ 	.word	0x00030820
        /*019c*/ 	.short	0x0100
        /*019e*/ 	.byte	0x08
	.zero		1


	//   ....[3]....
        /*01a0*/ 	.word	0x000003b0
        /*01a4*/ 	.word	0x000000ff
        /*01a8*/ 	.word	0x00030818
        /*01ac*/ 	.short	0x0100
        /*01ae*/ 	.byte	0x08
	.zero		1


	//   ....[4]....
        /*01b0*/ 	.word	0x000003c0
        /*01b4*/ 	.word	0x000000ff
        /*01b8*/ 	.word	0x00030828
        /*01bc*/ 	.short	0x0100
        /*01be*/ 	.byte	0x08
	.zero		1


	//   ....[5]....
        /*01c0*/ 	.word	0x000004f0
        /*01c4*/ 	.word	0x000000ff
        /*01c8*/ 	.word	0x00030830
        /*01cc*/ 	.short	0x0100
        /*01ce*/ 	.byte	0x08
	.zero		1


	//   ....[6]....
        /*01d0*/ 	.word	0x00000500
        /*01d4*/ 	.word	0x000000ff
        /*01d8*/ 	.word	0x00030840
        /*01dc*/ 	.short	0x0100
        /*01de*/ 	.byte	0x08
	.zero		1


	//   ....[7]....
        /*01e0*/ 	.word	0x00000510
        /*01e4*/ 	.word	0x000000ff
        /*01e8*/ 	.word	0x00030838
        /*01ec*/ 	.short	0x0100
        /*01ee*/ 	.byte	0x08
	.zero		1


	//   ....[8]....
        /*01f0*/ 	.word	0x00000520
        /*01f4*/ 	.word	0x000000ff
        /*01f8*/ 	.word	0x00030848
        /*01fc*/ 	.short	0x0100
        /*01fe*/ 	.byte	0x08
	.zero		1


	//   ....[9]....
        /*0200*/ 	.word	0x00001890
        /*0204*/ 	.word	0x00000010
        /*0208*/ 	.word	0x00030800
        /*020c*/ 	.short	0x010a
        /*020e*/ 	.byte	0x3f
	.zero		1


	//   ....[10]....
        /*0210*/ 	.word	0x00001930
        /*0214*/ 	.word	0x00000010
        /*0218*/ 	.word	0x00030800
        /*021c*/ 	.short	0x010a
        /*021e*/ 	.byte	0x3f
	.zero		1


	//   ....[11]....
        /*0220*/ 	.word	0x00002070
        /*0224*/ 	.word	0x00000000
        /*0228*/ 	.word	0x00030810
        /*022c*/ 	.short	0x010a
        /*022e*/ 	.byte	0x3f
	.zero		1


	//   ....[12]....
        /*0230*/ 	.word	0x000020b0
        /*0234*/ 	.word	0x00000000
        /*0238*/ 	.word	0x00030810
        /*023c*/ 	.short	0x010a
        /*023e*/ 	.byte	0x3f
	.zero		1


	//   ....[13]....
        /*0240*/ 	.word	0x00002610
        /*0244*/ 	.word	0x00000000
        /*0248*/ 	.word	0x00030830
        /*024c*/ 	.short	0x010a
        /*024e*/ 	.byte	0x3f
	.zero		1


	//   ....[14]....
        /*0250*/ 	.word	0x00002980
        /*0254*/ 	.word	0x00000000
        /*0258*/ 	.word	0x00030830
        /*025c*/ 	.short	0x010a
        /*025e*/ 	.byte	0x3f
	.zero		1


	//   ....[15]....
        /*0260*/ 	.word	0x000048c0
        /*0264*/ 	.word	0x00000006
        /*0268*/ 	.word	0x00000000
        /*026c*/ 	.short	0x0101
        /*026e*/ 	.byte	0x3f
	.zero		1


	//   ....[16]....
        /*0270*/ 	.word	0x00004bf0
        /*0274*/ 	.word	0x00000000
        /*0278*/ 	.word	0x00000000
        /*027c*/ 	.short	0x0101
        /*027e*/ 	.byte	0x3f
	.zero		1


	//   ....[17]....
        /*0280*/ 	.word	0x00008920
        /*0284*/ 	.word	0x0000000f
        /*0288*/ 	.word	0x00030820
        /*028c*/ 	.short	0x010a
        /*028e*/ 	.byte	0x3f
	.zero		1


	//   ....[18]....
        /*0290*/ 	.word	0x00009000
        /*0294*/ 	.word	0x0000000f
        /*0298*/ 	.word	0x00030840
        /*029c*/ 	.short	0x010a
        /*029e*/ 	.byte	0x3f
	.zero		1


	//   ....[19]....
        /*02a0*/ 	.word	0x000092d0
        /*02a4*/ 	.word	0x0000000f
        /*02a8*/ 	.word	0x00030828
        /*02ac*/ 	.short	0x010a
        /*02ae*/ 	.byte	0x3f
	.zero		1


	//   ....[20]....
        /*02b0*/ 	.word	0x000095a0
        /*02b4*/ 	.word	0x0000000f
        /*02b8*/ 	.word	0x00030848
        /*02bc*/ 	.short	0x010a
        /*02be*/ 	.byte	0x3f
	.zero		1


	//   ....[21]....
        /*02c0*/ 	.word	0x00009810
        /*02c4*/ 	.word	0x0000000f
        /*02c8*/ 	.word	0x00030820
        /*02cc*/ 	.short	0x010a
        /*02ce*/ 	.byte	0x3f
	.zero		1


	//   ....[22]....
        /*02d0*/ 	.word	0x00009b50
        /*02d4*/ 	.word	0x0000000f
        /*02d8*/ 	.word	0x00030840
        /*02dc*/ 	.short	0x010a
        /*02de*/ 	.byte	0x3f
	.zero		1


	//   ....[23]....
        /*02e0*/ 	.word	0x00009df0
        /*02e4*/ 	.word	0x0000000f
        /*02e8*/ 	.word	0x00030828
        /*02ec*/ 	.short	0x010a
        /*02ee*/ 	.byte	0x3f
	.zero		1


	//   ....[24]....
        /*02f0*/ 	.word	0x0000a100
        /*02f4*/ 	.word	0x00000003
        /*02f8*/ 	.word	0x00030840
        /*02fc*/ 	.short	0x010a
        /*02fe*/ 	.byte	0x3f
	.zero		1


	//   ....[25]....
        /*0300*/ 	.word	0x0000a560
        /*0304*/ 	.word	0x00000007
        /*0308*/ 	.word	0x00000000
        /*030c*/ 	.short	0x010a
        /*030e*/ 	.byte	0x3f
	.zero		1


	//   ....[26]....
        /*0310*/ 	.word	0x0000a5b0
        /*0314*/ 	.word	0x00000003
        /*0318*/ 	.word	0x00000000
        /*031c*/ 	.short	0x010a
        /*031e*/ 	.byte	0x3f
	.zero		1


	//   ....[27]....
        /*0320*/ 	.word	0x0000a610
        /*0324*/ 	.word	0x00000005
        /*0328*/ 	.word	0x00000000
        /*032c*/ 	.short	0x010a
        /*032e*/ 	.byte	0x3f
	.zero		1


	//   ....[28]....
        /*0330*/ 	.word	0x0000a640
        /*0334*/ 	.word	0x00000003
        /*0338*/ 	.word	0x00000000
        /*033c*/ 	.short	0x010a
        /*033e*/ 	.byte	0x3f
	.zero		1


	//   ....[29]....
        /*0340*/ 	.word	0x0000a740
        /*0344*/ 	.word	0x00000000
        /*0348*/ 	.word	0x00030800
        /*034c*/ 	.short	0x010a
        /*034e*/ 	.byte	0x3f
	.zero		1


	//   ....[30]....
        /*0350*/ 	.word	0x0000a790
        /*0354*/ 	.word	0x00000000
        /*0358*/ 	.word	0x00030810
        /*035c*/ 	.short	0x010a
        /*035e*/ 	.byte	0x3f
	.zero		1


	//   ....[31]....
        /*0360*/ 	.word	0x0000a7e0
        /*0364*/ 	.word	0x00000000
        /*0368*/ 	.word	0x00030830
        /*036c*/ 	.short	0x010a
        /*036e*/ 	.byte	0x3f
	.zero		1


	//   ....[32]....
        /*0370*/ 	.word	0x0000aa60
        /*0374*/ 	.word	0x0000000f
        /*0378*/ 	.word	0x00030820
        /*037c*/ 	.short	0x010a
        /*037e*/ 	.byte	0x3f
	.zero		1


	//   ....[33]....
        /*0380*/ 	.word	0x0000aab0
        /*0384*/ 	.word	0x0000000f
        /*0388*/ 	.word	0x00030840
        /*038c*/ 	.short	0x010a
        /*038e*/ 	.byte	0x3f
	.zero		1


	//   ....[34]....
        /*0390*/ 	.word	0x0000ab00
        /*0394*/ 	.word	0x0000000f
        /*0398*/ 	.word	0x00030828
        /*039c*/ 	.short	0x010a
        /*039e*/ 	.byte	0x3f
	.zero		1


	//   ....[35]....
        /*03a0*/ 	.word	0x0000ab50
        /*03a4*/ 	.word	0x0000000f
        /*03a8*/ 	.word	0x00030848
        /*03ac*/ 	.short	0x010a
        /*03ae*/ 	.byte	0x3f
	.zero		1


	//   ....[36]....
        /*03b0*/ 	.word	0x0000abb0
        /*03b4*/ 	.word	0x0000000f
        /*03b8*/ 	.word	0x00030820
        /*03bc*/ 	.short	0x010a
        /*03be*/ 	.byte	0x3f
	.zero		1


	//   ....[37]....
        /*03c0*/ 	.word	0x0000ac00
        /*03c4*/ 	.word	0x0000000f
        /*03c8*/ 	.word	0x00030840
        /*03cc*/ 	.short	0x010a
        /*03ce*/ 	.byte	0x3f
	.zero		1


	//   ....[38]....
        /*03d0*/ 	.word	0x0000ac50
        /*03d4*/ 	.word	0x0000000f
        /*03d8*/ 	.word	0x00030828
        /*03dc*/ 	.short	0x010a
        /*03de*/ 	.byte	0x3f
	.zero		1


	//   ....[39]....
        /*03e0*/ 	.word	0x0000aca0
        /*03e4*/ 	.word	0x00000003
        /*03e8*/ 	.word	0x00030840
        /*03ec*/ 	.short	0x010a
        /*03ee*/ 	.byte	0x3f
	.zero		1


	//   ....[40]....
        /*03f0*/ 	.word	0x0000ad70
        /*03f4*/ 	.word	0x00000007
        /*03f8*/ 	.word	0x00000000
        /*03fc*/ 	.short	0x010a
        /*03fe*/ 	.byte	0x3f
	.zero		1


	//   ....[41]....
        /*0400*/ 	.word	0x0000adc0
        /*0404*/ 	.word	0x00000003
        /*0408*/ 	.word	0x00000000
        /*040c*/ 	.short	0x010a
        /*040e*/ 	.byte	0x3f
	.zero		1


	//   ....[42]....
        /*0410*/ 	.word	0x0000ae10
        /*0414*/ 	.word	0x00000005
        /*0418*/ 	.word	0x00000000
        /*041c*/ 	.short	0x010a
        /*041e*/ 	.byte	0x3f
	.zero		1


	//----- nvinfo : EIATTR_NUM_MBARRIERS
	.align		4
.L_888:
        /*0420*/ 	.byte	0x03, 0x38
        /*0422*/ 	.short	0x0009


	//----- nvinfo : EIATTR_EXIT_INSTR_OFFSETS
	.align		4
        /*0424*/ 	.byte	0x04, 0x1c
        /*0426*/ 	.short	(.L_890 - .L_889)


	//   ....[0]....
.L_889:
        /*0428*/ 	.word	0x0000a690


	//----- nvinfo : EIATTR_MAX_THREADS
	.align		4
.L_890:
        /*042c*/ 	.byte	0x04, 0x05
        /*042e*/ 	.short	(.L_892 - .L_891)
.L_891:
        /*0430*/ 	.word	0x00000180
        /*0434*/ 	.word	0x00000001
        /*0438*/ 	.word	0x00000001


	//----- nvinfo : EIATTR_CRS_STACK_SIZE
	.align		4
.L_892:
        /*043c*/ 	.byte	0x04, 0x1e
        /*043e*/ 	.short	(.L_894 - .L_893)
.L_893:
        /*0440*/ 	.word	0x00000000


	//----- nvinfo : EIATTR_CBANK_PARAM_SIZE
	.align		4
.L_894:
        /*0444*/ 	.byte	0x03, 0x19
        /*0446*/ 	.short	0x0770


	//----- nvinfo : EIATTR_PARAM_CBANK
	.align		4
        /*0448*/ 	.byte	0x04, 0x0a
        /*044a*/ 	.short	(.L_896 - .L_895)
	.align		4
.L_895:
        /*044c*/ 	.word	index@(.nv.constant0._ZN7cutlass13device_kernelIN5flash11enable_sm90INS1_16FlashAttnBwdSm90INS1_25CollectiveMainloopBwdSm90ILi2ELi2ELi2EN4cute5tupleIJNS5_1CILi1EEES8_S8_EEENS6_IJNS7_ILi64EEENS7_ILi128EEESB_EEENS_10bfloat16_tEfNS_4arch4Sm90ELb1ELb0ELb1ELb1ELb1ELb1ELb0ELb0ELi2ELi1ELi2ELi1ELb0EEENS1_24CollectiveEpilogueBwdGQAISC_fSF_Li256ELb1ELb1EEENS1_25SingleTileBwdLPTSchedulerILb1ELi128ELb1EEEEEEEEEvNT_6ParamsE)
        /*0450*/ 	.short	0x0210
        /*0452*/ 	.short	0x0770


	//----- nvinfo : EIATTR_SW_WAR
	.align		4
.L_896:
        /*0454*/ 	.byte	0x04, 0x36
        /*0456*/ 	.short	(.L_898 - .L_897)
.L_897:
        /*0458*/ 	.word	0x00000008
.L_898:


//--------------------- .nv.info._ZN7cutlass13device_kernelIN5flash22FlashAttnBwdPreprocessIN4cute5tupleIJNS3_1CILi64EEENS5_ILi128EEEEEENS_10bfloat16_tEfNS_4arch4Sm90ELb1ELb1EEEEEvNT_6ParamsE --------------------------
	.section	.nv.info._ZN7cutlass13device_kernelIN5flash22FlashAttnBwdPreprocessIN4cute5tupleIJNS3_1CILi64EEENS5_ILi128EEEEEENS_10bfloat16_tEfNS_4arch4Sm90ELb1ELb1EEEEEvNT_6ParamsE,"",@"SHT_CUDA_INFO"
	.sectionflags	@""
	.align	4


	//----- nvinfo : EIATTR_CUDA_API_VERSION
	.align		4
        /*0000*/ 	.byte	0x04, 0x37
        /*0002*/ 	.short	(.L_900 - .L_899)
.L_899:
        /*0004*/ 	.word	0x00000082


	//----- nvinfo : EIATTR_KPARAM_INFO
	.align		4
.L_900:
        /*0008*/ 	.byte	0x04, 0x17
        /*000a*/ 	.short	(.L_902 - .L_901)
.L_901:
        /*000c*/ 	.word	0x00000000
        /*0010*/ 	.short	0x0000
        /*0012*/ 	.short	0x0000
        /*0014*/ 	.byte	0x00, 0xf0, 0xc1, 0x03


	//----- nvinfo : EIATTR_SPARSE_MMA_MASK
	.align		4
.L_902:
        /*0018*/ 	.byte	0x03, 0x50
        /*001a*/ 	.short	0x0000


	//----- nvinfo : EIATTR_MAXREG_COUNT
	.align		4
        /*001c*/ 	.byte	0x03, 0x1b
        /*001e*/ 	.short	0x0080


	//----- nvinfo : EIATTR_MERCURY_ISA_VERSION
	.align		4
        /*0020*/ 	.byte	0x03, 0x5f
        /*0022*/ 	.short	0x0101


	//----- nvinfo : EIATTR_COOP_GROUP_MASK_REGIDS
	.align		4
        /*0024*/ 	.byte	0x04, 0x29
        /*0026*/ 	.short	(.L_904 - .L_903)


	//   ....[0]....
.L_903:
        /*0028*/ 	.word	0xffffffff


	//   ....[1]....
        /*002c*/ 	.word	0xffffffff


	//   ....[2]....
        /*0030*/ 	.word	0xffffffff


	//   ....[3]....
        /*0034*/ 	.word	0xffffffff


	//   ....[4]....
        /*0038*/ 	.word	0xffffffff


	//   ....[5]....
        /*003c*/ 	.word	0xffffffff


	//   ....[6]....
        /*0040*/ 	.word	0xffffffff


	//   ....[7]....
        /*0044*/ 	.word	0xffffffff


	//   ....[8]....
        /*0048*/ 	.word	0xffffffff


	//   ....[9]....
        /*004c*/ 	.word	0xffffffff


	//   ....[10]....
        /*0050*/ 	.word	0xffffffff


	//   ....[11]....
        /*0054*/ 	.word	0xffffffff


	//   ....[12]....
        /*0058*/ 	.word	0xffffffff


	//   ....[13]....
        /*005c*/ 	.word	0xffffffff


	//   ....[14]....
        /*0060*/ 	.word	0xffffffff


	//   ....[15]....
        /*0064*/ 	.word	0xffffffff


	//----- nvinfo : EIATTR_COOP_GROUP_INSTR_OFFSETS
	.align		4
.L_904:
        /*0068*/ 	.byte	0x04, 0x28
        /*006a*/ 	.short	(.L_906 - .L_905)


	//   ....[0]....
.L_905:
        /*006c*/ 	.word	0x000013a0


	//   ....[1]....
        /*0070*/ 	.word	0x000013b0


	//   ....[2]....
        /*0074*/ 	.word	0x000013c0


	//   ....[3]....
        /*0078*/ 	.word	0x000013d0


	//   ....[4]....
        /*007c*/ 	.word	0x00001420


	//   ....[5]....
        /*0080*/ 	.word	0x00001430


	//   ....[6]....
        /*0084*/ 	.word	0x00001440


	//   ....[7]....
        /*0088*/ 	.word	0x00001450


	//   ....[8]....
        /*008c*/ 	.word	0x000014a0


	//   ....[9]....
        /*0090*/ 	.word	0x000014b0


	//   ....[10]....
        /*0094*/ 	.word	0x000014c0


	//   ....[11]....
        /*0098*/ 	.word	0x000014d0


	//   ....[12]....
        /*009c*/ 	.word	0x00001520


	//   ....[13]....
        /*00a0*/ 	.word	0x00001540


	//   ....[14]....
        /*00a4*/ 	.word	0x00001550


	//   ....[15]....
        /*00a8*/ 	.word	0x00001560


	//----- nvinfo : EIATTR_EXIT_INSTR_OFFSETS
	.align		4
.L_906:
        /*00ac*/ 	.byte	0x04, 0x1c
        /*00ae*/ 	.short	(.L_908 - .L_907)


	//   ....[0]....
.L_907:
        /*00b0*/ 	.word	0x000001c0


	//   ....[1]....
        /*00b4*/ 	.word	0x00001bb0


	//   ....[2]....
        /*00b8*/ 	.word	0x00001c30


	//----- nvinfo : EIATTR_MAX_THREADS
	.align		4
.L_908:
        /*00bc*/ 	.byte	0x04, 0x05
        /*00be*/ 	.short	(.L_910 - .L_909)
.L_909:
        /*00c0*/ 	.word	0x00000100
        /*00c4*/ 	.word	0x00000001
        /*00c8*/ 	.word	0x00000001


	//----- nvinfo : EIATTR_CRS_STACK_SIZE
	.align		4
.L_910:
        /*00cc*/ 	.byte	0x04, 0x1e
        /*00ce*/ 	.short	(.L_912 - .L_911)
.L_911:
        /*00d0*/ 	.word	0x00000000


	//----- nvinfo : EIATTR_CBANK_PARAM_SIZE
	.align		4
.L_912:
        /*00d4*/ 	.byte	0x03, 0x19
        /*00d6*/ 	.short	0x00f0


	//----- nvinfo : EIATTR_PARAM_CBANK
	.align		4
        /*00d8*/ 	.byte	0x04, 0x0a
        /*00da*/ 	.short	(.L_914 - .L_913)
	.align		4
.L_913:
        /*00dc*/ 	.word	index@(.nv.constant0._ZN7cutlass13device_kernelIN5flash22FlashAttnBwdPreprocessIN4cute5tupleIJNS3_1CILi64EEENS5_ILi128EEEEEENS_10bfloat16_tEfNS_4arch4Sm90ELb1ELb1EEEEEvNT_6ParamsE)
        /*00e0*/ 	.short	0x0210
        /*00e2*/ 	.short	0x00f0


	//----- nvinfo : EIATTR_SW_WAR
	.align		4
.L_914:
        /*00e4*/ 	.byte	0x04, 0x36
        /*00e6*/ 	.short	(.L_916 - .L_915)
.L_915:
        /*00e8*/ 	.word	0x00000008
.L_916:


//--------------------- .nv.callgraph             --------------------------
	.section	.nv.callgraph,"",@"SHT_CUDA_CALLGRAPH"
	.align	4
	.sectionentsize	8
	.align		4
        /*0000*/ 	.word	0x00000000
	.align		4
        /*0004*/ 	.word	0xffffffff
	.align		4
        /*0008*/ 	.word	index@(_ZN7cutlass13device_kernelIN5flash11enable_sm90INS1_16FlashAttnBwdSm90INS1_25CollectiveMainloopBwdSm90ILi2ELi2ELi2EN4cute5tupleIJNS5_1CILi1EEES8_S8_EEENS6_IJNS7_ILi64EEENS7_ILi128EEESB_EEENS_10bfloat16_tEfNS_4arch4Sm90ELb0ELb0ELb1ELb0ELb0ELb1ELb0ELb0ELi2ELi1ELi2ELi1ELb0EEENS1_21CollectiveEpilogueBwdISC_SD_SF_Li256ELb0ELb0ELi1EEENS1_19SingleTileSchedulerILb0ELb0ELb0ELi128EEEEEEEEEvNT_6ParamsE)
	.align		4
        /*000c*/ 	.word	index@(__assertfail)
	.align		4
        /*0010*/ 	.word	index@(_ZN7cutlass13device_kernelIN5flash11enable_sm90INS1_16FlashAttnBwdSm90INS1_25CollectiveMainloopBwdSm90ILi2ELi2ELi2EN4cute5tupleIJNS5_1CILi1EEES8_S8_EEENS6_IJNS7_ILi64EEENS7_ILi128EEESB_EEENS_10bfloat16_tEfNS_4arch4Sm90ELb0ELb0ELb1ELb0ELb1ELb1ELb0ELb0ELi2ELi1ELi2ELi1ELb0EEENS1_21CollectiveEpilogueBwdISC_SD_SF_Li256ELb0ELb0ELi1EEENS1_19SingleTileSchedulerILb0ELb0ELb0ELi128EEEEEEEEEvNT_6ParamsE)
	.align		4
        /*0014*/ 	.word	index@(__assertfail)
	.align		4
        /*0018*/ 	.word	index@(_ZN7cutlass13device_kernelIN5flash11enable_sm90INS1_16FlashAttnBwdSm90INS1_25CollectiveMainloopBwdSm90ILi2ELi2ELi2EN4cute5tupleIJNS5_1CILi1EEES8_S8_EEENS6_IJNS7_ILi64EEENS7_ILi128EEESB_EEENS_10bfloat16_tEfNS_4arch4Sm90ELb0ELb0ELb1ELb0ELb0ELb1ELb0ELb0ELi2ELi1ELi2ELi1ELb0EEENS1_24CollectiveEpilogueBwdGQAISC_fSF_Li256ELb0ELb0EEENS1_19SingleTileSchedulerILb0ELb0ELb0ELi128EEEEEEEEEvNT_6ParamsE)
	.align		4
        /*001c*/ 	.word	index@(__assertfail)
	.align		4
        /*0020*/ 	.word	index@(_ZN7cutlass13device_kernelIN5flash11enable_sm90INS1_16FlashAttnBwdSm90INS1_25CollectiveMainloopBwdSm90ILi2ELi2ELi2EN4cute5tupleIJNS5_1CILi1EEES8_S8_EEENS6_IJNS7_ILi64EEENS7_ILi128EEESB_EEENS_10bfloat16_tEfNS_4arch4Sm90ELb0ELb0ELb1ELb0ELb1ELb1ELb0ELb0ELi2ELi1ELi2ELi1ELb0EEENS1_24CollectiveEpilogueBwdGQAISC_fSF_Li256ELb0ELb1EEENS1_19SingleTileSchedulerILb0ELb0ELb0ELi128EEEEEEEEEvNT_6ParamsE)
	.align		4
        /*0024*/ 	.word	index@(__assertfail)
	.align		4
        /*0028*/ 	.word	index@(_ZN7cutlass13device_kernelIN5flash11enable_sm90INS1_16FlashAttnBwdSm90INS1_25CollectiveMainloopBwdSm90ILi2ELi2ELi2EN4cute5tupleIJNS5_1CILi1EEES8_S8_EEENS6_IJNS7_ILi64EEENS7_ILi128EEESB_EEENS_10bfloat16_tEfNS_4arch4Sm90ELb0ELb0ELb1ELb1ELb0ELb1ELb0ELb0ELi2ELi1ELi2ELi1ELb0EEENS1_21CollectiveEpilogueBwdISC_SD_SF_Li256ELb1ELb0ELi1EEENS1_19SingleTileSchedulerILb1ELb0ELb0ELi128EEEEEEEEEvNT_6ParamsE)
	.align		4
        /*002c*/ 	.word	index@(__assertfail)
	.align		4
        /*0030*/ 	.word	index@(_ZN7cutlass13device_kernelIN5flash11enable_sm90INS1_16FlashAttnBwdSm90INS1_25CollectiveMainloopBwdSm90ILi2ELi2ELi2EN4cute5tupleIJNS5_1CILi1EEES8_S8_EEENS6_IJNS7_ILi64EEENS7_ILi128EEESB_EEENS_10bfloat16_tEfNS_4arch4Sm90ELb0ELb0ELb1ELb1ELb1ELb1ELb0ELb0ELi2ELi1ELi2ELi1ELb0EEENS1_21CollectiveEpilogueBwdISC_SD_SF_Li256ELb1ELb0ELi1EEENS1_19SingleTileSchedulerILb1ELb0ELb0ELi128EEEEEEEEEvNT_6ParamsE)
	.align		4
        /*0034*/ 	.word	index@(__assertfail)
	.align		4
        /*0038*/ 	.word	index@(_ZN7cutlass13device_kernelIN5flash11enable_sm90INS1_16FlashAttnBwdSm90INS1_25CollectiveMainloopBwdSm90ILi2ELi2ELi2EN4cute5tupleIJNS5_1CILi1EEES8_S8_EEENS6_IJNS7_ILi64EEENS7_ILi128EEESB_EEENS_10bfloat16_tEfNS_4arch4Sm90ELb0ELb0ELb1ELb1ELb0ELb1ELb0ELb0ELi2ELi1ELi2ELi1ELb0EEENS1_24CollectiveEpilogueBwdGQAISC_fSF_Li256ELb1ELb0EEENS1_19SingleTileSchedulerILb1ELb0ELb0ELi128EEEEEEEEEvNT_6ParamsE)
	.align		4
        /*003c*/ 	.word	index@(__assertfail)
	.align		4
        /*0040*/ 	.word	index@(_ZN7cutlass13device_kernelIN5flash11enable_sm90INS1_16FlashAttnBwdSm90INS1_25CollectiveMainloopBwdSm90ILi2ELi2ELi2EN4cute5tupleIJNS5_1CILi1EEES8_S8_EEENS6_IJNS7_ILi64EEENS7_ILi128EEESB_EEENS_10bfloat16_tEfNS_4arch4Sm90ELb0ELb0ELb1ELb1ELb1ELb1ELb0ELb0ELi2ELi1ELi2ELi1ELb0EEENS1_24CollectiveEpilogueBwdGQAISC_fSF_Li256ELb1ELb1EEENS1_19SingleTileSchedulerILb1ELb0ELb0ELi128EEEEEEEEEvNT_6ParamsE)
	.align		4
        /*0044*/ 	.word	index@(__assertfail)
	.align		4
        /*0048*/ 	.word	index@(_ZN7cutlass13device_kernelIN5flash11enable_sm90INS1_16FlashAttnBwdSm90INS1_25CollectiveMainloopBwdSm90ILi2ELi2ELi2EN4cute5tupleIJNS5_1CILi1EEES8_S8_EEENS6_IJNS7_ILi64EEENS7_ILi128EEESB_EEENS_10bfloat16_tEfNS_4arch4Sm90ELb0ELb1ELb1ELb0ELb0ELb1ELb0ELb0ELi2ELi1ELi2ELi1ELb0EEENS1_21CollectiveEpilogueBwdISC_SD_SF_Li256ELb0ELb0ELi1EEENS1_19SingleTileSchedulerILb0ELb0ELb0ELi128EEEEEEEEEvNT_6ParamsE)
	.align		4
        /*004c*/ 	.word	index@(__assertfail)
	.align		4
        /*0050*/ 	.word	index@(_ZN7cutlass13device_kernelIN5flash11enable_sm90INS1_16FlashAttnBwdSm90INS1_25CollectiveMainloopBwdSm90ILi2ELi2ELi2EN4cute5tupleIJNS5_1CILi1EEES8_S8_EEENS6_IJNS7_ILi64EEENS7_ILi128EEESB_EEENS_10bfloat16_tEfNS_4arch4Sm90ELb0ELb1ELb1ELb0ELb1ELb1ELb0ELb0ELi2ELi1ELi2ELi1ELb0EEENS1_21CollectiveEpilogueBwdISC_SD_SF_Li256ELb0ELb0ELi1EEENS1_19SingleTileSchedulerILb0ELb0ELb0ELi128EEEEEEEEEvNT_6ParamsE)
	.align		4
        /*0054*/ 	.word	index@(__assertfail)
	.align		4
        /*0058*/ 	.word	index@(_ZN7cutlass13device_kernelIN5flash11enable_sm90INS1_16FlashAttnBwdSm90INS1_25CollectiveMainloopBwdSm90ILi2ELi2ELi2EN4cute5tupleIJNS5_1CILi1EEES8_S8_EEENS6_IJNS7_ILi64EEENS7_ILi128EEESB_EEENS_10bfloat16_tEfNS_4arch4Sm90ELb0ELb1ELb1ELb0ELb0ELb1ELb0ELb0ELi2ELi1ELi2ELi1ELb0EEENS1_24CollectiveEpilogueBwdGQAISC_fSF_Li256ELb0ELb0EEENS1_19SingleTileSchedulerILb0ELb0ELb0ELi128EEEEEEEEEvNT_6ParamsE)
	.align		4
        /*005c*/ 	.word	index@(__assertfail)
	.align		4
        /*0060*/ 	.word	index@(_ZN7cutlass13device_kernelIN5flash11enable_sm90INS1_16FlashAttnBwdSm90INS1_25CollectiveMainloopBwdSm90ILi2ELi2ELi2EN4cute5tupleIJNS5_1CILi1EEES8_S8_EEENS6_IJNS7_ILi64EEENS7_ILi128EEESB_EEENS_10bfloat16_tEfNS_4arch4Sm90ELb0ELb1ELb1ELb0ELb1ELb1ELb0ELb0ELi2ELi1ELi2ELi1ELb0EEENS1_24CollectiveEpilogueBwdGQAISC_fSF_Li256ELb0ELb1EEENS1_19SingleTileSchedulerILb0ELb0ELb0ELi128EEEEEEEEEvNT_6ParamsE)
	.align		4
        /*0064*/ 	.word	index@(__assertfail)
	.align		4
        /*0068*/ 	.word	index@(_ZN7cutlass13device_kernelIN5flash11enable_sm90INS1_16FlashAttnBwdSm90INS1_25CollectiveMainloopBwdSm90ILi2ELi2ELi2EN4cute5tupleIJNS5_1CILi1EEES8_S8_EEENS6_IJNS7_ILi64EEENS7_ILi128EEESB_EEENS_10bfloat16_tEfNS_4arch4Sm90ELb0ELb1ELb1ELb1ELb0ELb1ELb0ELb0ELi2ELi1ELi2ELi1ELb0EEENS1_21CollectiveEpilogueBwdISC_SD_SF_Li256ELb1ELb0ELi1EEENS1_19SingleTileSchedulerILb1ELb0ELb0ELi128EEEEEEEEEvNT_6ParamsE)
	.align		4
        /*006c*/ 	.word	index@(__assertfail)
	.align		4
        /*0070*/ 	.word	index@(_ZN7cutlass13device_kernelIN5flash11enable_sm90INS1_16FlashAttnBwdSm90INS1_25CollectiveMainloopBwdSm90ILi2ELi2ELi2EN4cute5tupleIJNS5_1CILi1EEES8_S8_EEENS6_IJNS7_ILi64EEENS7_ILi128EEESB_EEENS_10bfloat16_tEfNS_4arch4Sm90ELb0ELb1ELb1ELb1ELb1ELb1ELb0ELb0ELi2ELi1ELi2ELi1ELb0EEENS1_21CollectiveEpilogueBwdISC_SD_SF_Li256ELb1ELb0ELi1EEENS1_19SingleTileSchedulerILb1ELb0ELb0ELi128EEEEEEEEEvNT_6ParamsE)
	.align		4
        /*0074*/ 	.word	index@(__assertfail)
	.align		4
        /*0078*/ 	.word	index@(_ZN7cutlass13device_kernelIN5flash11enable_sm90INS1_16FlashAttnBwdSm90INS1_25CollectiveMainloopBwdSm90ILi2ELi2ELi2EN4cute5tupleIJNS5_1CILi1EEES8_S8_EEENS6_IJNS7_ILi64EEENS7_ILi128EEESB_EEENS_10bfloat16_tEfNS_4arch4Sm90ELb0ELb1ELb1ELb1ELb0ELb1ELb0ELb0ELi2ELi1ELi2ELi1ELb0EEENS1_24CollectiveEpilogueBwdGQAISC_fSF_Li256ELb1ELb0EEENS1_19SingleTileSchedulerILb1ELb0ELb0ELi128EEEEEEEEEvNT_6ParamsE)
	.align		4
        /*007c*/ 	.word	index@(__assertfail)
	.align		4
        /*0080*/ 	.word	index@(_ZN7cutlass13device_kernelIN5flash11enable_sm90INS1_16FlashAttnBwdSm90INS1_25CollectiveMainloopBwdSm90ILi2ELi2ELi2EN4cute5tupleIJNS5_1CILi1EEES8_S8_EEENS6_IJNS7_ILi64EEENS7_ILi128EEESB_EEENS_10bfloat16_tEfNS_4arch4Sm90ELb0ELb1ELb1ELb1ELb1ELb1ELb0ELb0ELi2ELi1ELi2ELi1ELb0EEENS1_24CollectiveEpilogueBwdGQAISC_fSF_Li256ELb1ELb1EEENS1_19SingleTileSchedulerILb1ELb0ELb0ELi128EEEEEEEEEvNT_6ParamsE)
	.align		4
        /*0084*/ 	.word	index@(__assertfail)
	.align		4
        /*0088*/ 	.word	index@(_ZN7cutlass13device_kernelIN5flash11enable_sm90INS1_16FlashAttnBwdSm90INS1_25CollectiveMainloopBwdSm90ILi2ELi2ELi2EN4cute5tupleIJNS5_1CILi1EEES8_S8_EEENS6_IJNS7_ILi64EEENS7_ILi128EEESB_EEENS_10bfloat16_tEfNS_4arch4Sm90ELb1ELb0ELb1ELb0ELb0ELb1ELb0ELb0ELi2ELi1ELi2ELi1ELb0EEENS1_21CollectiveEpilogueBwdISC_SD_SF_Li256ELb0ELb0ELi1EEENS1_25SingleTileBwdLPTSchedulerILb0ELi128ELb0EEEEEEEEEvNT_6ParamsE)
	.align		4
        /*008c*/ 	.word	index@(__assertfail)
	.align		4
        /*0090*/ 	.word	index@(_ZN7cutlass13device_kernelIN5flash11enable_sm90INS1_16FlashAttnBwdSm90INS1_25CollectiveMainloopBwdSm90ILi2ELi2ELi2EN4cute5tupleIJNS5_1CILi1EEES8_S8_EEENS6_IJNS7_ILi64EEENS7_ILi128EEESB_EEENS_10bfloat16_tEfNS_4arch4Sm90ELb1ELb0ELb1ELb0ELb1ELb1ELb0ELb0ELi2ELi1ELi2ELi1ELb0EEENS1_21CollectiveEpilogueBwdISC_SD_SF_Li256ELb0ELb0ELi1EEENS1_25SingleTileBwdLPTSchedulerILb0ELi128ELb1EEEEEEEEEvNT_6ParamsE)
	.align		4
        /*0094*/ 	.word	index@(__assertfail)
	.align		4
        /*0098*/ 	.word	index@(_ZN7cutlass13device_kernelIN5flash11enable_sm90INS1_16FlashAttnBwdSm90INS1_25CollectiveMainloopBwdSm90ILi2ELi2ELi2EN4cute5tupleIJNS5_1CILi1EEES8_S8_EEENS6_IJNS7_ILi64EEENS7_ILi128EEESB_EEENS_10bfloat16_tEfNS_4arch4Sm90ELb1ELb0ELb1ELb0ELb0ELb1ELb0ELb0ELi2ELi1ELi2ELi1ELb0EEENS1_24CollectiveEpilogueBwdGQAISC_fSF_Li256ELb0ELb0EEENS1_25SingleTileBwdLPTSchedulerILb0ELi128ELb0EEEEEEEEEvNT_6ParamsE)
	.align		4
        /*009c*/ 	.word	index@(__assertfail)
	.align		4
        /*00a0*/ 	.word	index@(_ZN7cutlass13device_kernelIN5flash11enable_sm90INS1_16FlashAttnBwdSm90INS1_25CollectiveMainloopBwdSm90ILi2ELi2ELi2EN4cute5tupleIJNS5_1CILi1EEES8_S8_EEENS6_IJNS7_ILi64EEENS7_ILi128EEESB_EEENS_10bfloat16_tEfNS_4arch4Sm90ELb1ELb0ELb1ELb0ELb1ELb1ELb0ELb0ELi2ELi1ELi2ELi1ELb0EEENS1_24CollectiveEpilogueBwdGQAISC_fSF_Li256ELb0ELb1EEENS1_25SingleTileBwdLPTSchedulerILb0ELi128ELb1EEEEEEEEEvNT_6ParamsE)
	.align		4
        /*00a4*/ 	.word	index@(__assertfail)
	.align		4
        /*00a8*/ 	.word	index@(_ZN7cutlass13device_kernelIN5flash11enable_sm90INS1_16FlashAttnBwdSm90INS1_25CollectiveMainloopBwdSm90ILi2ELi2ELi2EN4cute5tupleIJNS5_1CILi1EEES8_S8_EEENS6_IJNS7_ILi64EEENS7_ILi128EEESB_EEENS_10bfloat16_tEfNS_4arch4Sm90ELb1ELb0ELb1ELb1ELb0ELb1ELb0ELb0ELi2ELi1ELi2ELi1ELb0EEENS1_21CollectiveEpilogueBwdISC_SD_SF_Li256ELb1ELb0ELi1EEENS1_25SingleTileBwdLPTSchedulerILb1ELi128ELb0EEEEEEEEEvNT_6ParamsE)
	.align		4
        /*00ac*/ 	.word	index@(__assertfail)
	.align		4
        /*00b0*/ 	.word	index@(_ZN7cutlass13device_kernelIN5flash11enable_sm90INS1_16FlashAttnBwdSm90INS1_25CollectiveMainloopBwdSm90ILi2ELi2ELi2EN4cute5tupleIJNS5_1CILi1EEES8_S8_EEENS6_IJNS7_ILi64EEENS7_ILi128EEESB_EEENS_10bfloat16_tEfNS_4arch4Sm90ELb1ELb0ELb1ELb1ELb1ELb1ELb0ELb0ELi2ELi1ELi2ELi1ELb0EEENS1_21CollectiveEpilogueBwdISC_SD_SF_Li256ELb1ELb0ELi1EEENS1_25SingleTileBwdLPTSchedulerILb1ELi128ELb1EEEEEEEEEvNT_6ParamsE)
	.align		4
        /*00b4*/ 	.word	index@(__assertfail)
	.align		4
        /*00b8*/ 	.word	index@(_ZN7cutlass13device_kernelIN5flash11enable_sm90INS1_16FlashAttnBwdSm90INS1_25CollectiveMainloopBwdSm90ILi2ELi2ELi2EN4cute5tupleIJNS5_1CILi1EEES8_S8_EEENS6_IJNS7_ILi64EEENS7_ILi128EEESB_EEENS_10bfloat16_tEfNS_4arch4Sm90ELb1ELb0ELb1ELb1ELb0ELb1ELb0ELb0ELi2ELi1ELi2ELi1ELb0EEENS1_24CollectiveEpilogueBwdGQAISC_fSF_Li256ELb1ELb0EEENS1_25SingleTileBwdLPTSchedulerILb1ELi128ELb0EEEEEEEEEvNT_6ParamsE)
	.align		4
        /*00bc*/ 	.word	index@(__assertfail)
	.align		4
        /*00c0*/ 	.word	index@(_ZN7cutlass13device_kernelIN5flash11enable_sm90INS1_16FlashAttnBwdSm90INS1_25CollectiveMainloopBwdSm90ILi2ELi2ELi2EN4cute5tupleIJNS5_1CILi1EEES8_S8_EEENS6_IJNS7_ILi64EEENS7_ILi128EEESB_EEENS_10bfloat16_tEfNS_4arch4Sm90ELb1ELb0ELb1ELb1ELb1ELb1ELb0ELb0ELi2ELi1ELi2ELi1ELb0EEENS1_24CollectiveEpilogueBwdGQAISC_fSF_Li256ELb1ELb1EEENS1_25SingleTileBwdLPTSchedulerILb1ELi128ELb1EEEEEEEEEvNT_6ParamsE)
	.align		4
        /*00c4*/ 	.word	index@(__assertfail)
	.align		4
        /*00c8*/ 	.word	0x00000000
	.align		4
        /*00cc*/ 	.word	0xfffffffe
	.align		4
        /*00d0*/ 	.word	0x00000000
	.align		4
        /*00d4*/ 	.word	0xfffffffd
	.align		4
        /*00d8*/ 	.word	0x00000000
	.align		4
        /*00dc*/ 	.word	0xfffffffc


//--------------------- .nv.constant4             --------------------------
	.section	.nv.constant4,"a",@progbits
	.align	8
	.align		8
.nv.constant4:
        /*0000*/ 	.dword	__assertfail
	.align		8
        /*0008*/ 	.dword	__unnamed_1
	.align		8
        /*0010*/ 	.dword	__unnamed_2
	.align		8
        /*0018*/ 	.dword	__unnamed_3
	.align		8
        /*0020*/ 	.dword	__unnamed_4
	.align		8
        /*0028*/ 	.dword	_ZN74_INTERNAL_5fd1a7b8_38_flash_bwd_hdim128_bf16_softcap_sm90_cu_49158569_28494cuda3std3__45__cpo5beginE
	.align		8
        /*0030*/ 	.dword	_ZN74_INTERNAL_5fd1a7b8_38_flash_bwd_hdim128_bf16_softcap_sm90_cu_49158569_28494cuda3std3__45__cpo3endE
	.align		8
        /*0038*/ 	.dword	_ZN74_INTERNAL_5fd1a7b8_38_flash_bwd_hdim128_bf16_softcap_sm90_cu_49158569_28494cuda3std3__45__cpo6cbeginE
	.align		8
        /*0040*/ 	.dword	_ZN74_INTERNAL_5fd1a7b8_38_flash_bwd_hdim128_bf16_softcap_sm90_cu_49158569_28494cuda3std3__45__cpo4cendE
	.align		8
        /*0048*/ 	.dword	_ZN74_INTERNAL_5fd1a7b8_38_flash_bwd_hdim128_bf16_softcap_sm90_cu_49158569_28494cuda3std3__476_GLOBAL__N__5fd1a7b8_38_flash_bwd_hdim128_bf16_softcap_sm90_cu_49158569_28496ignoreE
	.align		8
        /*0050*/ 	.dword	_ZN74_INTERNAL_5fd1a7b8_38_flash_bwd_hdim128_bf16_softcap_sm90_cu_49158569_28494cuda3std3__419piecewise_constructE
	.align		8
        /*0058*/ 	.dword	_ZN74_INTERNAL_5fd1a7b8_38_flash_bwd_hdim128_bf16_softcap_sm90_cu_49158569_28494cuda3std3__48in_placeE
	.align		8
        /*0060*/ 	.dword	_ZN74_INTERNAL_5fd1a7b8_38_flash_bwd_hdim128_bf16_softcap_sm90_cu_49158569_28494cuda3std6ranges3__45__cpo4swapE
	.align		8
        /*0068*/ 	.dword	_ZN74_INTERNAL_5fd1a7b8_38_flash_bwd_hdim128_bf16_softcap_sm90_cu_49158569_28494cuda3std6ranges3__45__cpo9iter_moveE
	.align		8
        /*0070*/ 	.dword	_ZN74_INTERNAL_5fd1a7b8_38_flash_bwd_hdim128_bf16_softcap_sm90_cu_49158569_28494cute7productE
	.align		8
        /*0078*/ 	.dword	_ZN74_INTERNAL_5fd1a7b8_38_flash_bwd_hdim128_bf16_softcap_sm90_cu_49158569_28494cute1_E
	.align		8
        /*0080*/ 	.dword	$str$23
	.align		8
        /*0088*/ 	.dword	$str$24


//--------------------- .text._ZN7cutlass13device_kernelIN5flash11enable_sm90INS1_16FlashAttnBwdSm90INS1_25CollectiveMainloopBwdSm90ILi2ELi2ELi2EN4cute5tupleIJNS5_1CILi1EEES8_S8_EEENS6_IJNS7_ILi64EEENS7_ILi128EEESB_EEENS_10bfloat16_tEfNS_4arch4Sm90ELb0ELb0ELb1ELb0ELb0ELb1ELb0ELb0ELi2ELi1ELi2ELi1ELb0EEENS1_21CollectiveEpilogueBwdISC_SD_SF_Li256ELb0ELb0ELi1EEENS1_19SingleTileSchedulerILb0ELb0ELb0ELi128EEEEEEEEEvNT_6ParamsE --------------------------
	.section	.text._ZN7cutlass13device_kernelIN5flash11enable_sm90INS1_16FlashAttnBwdSm90INS1_25CollectiveMainloopBwdSm90ILi2ELi2ELi2EN4cute5tupleIJNS5_1CILi1EEES8_S8_EEENS6_IJNS7_ILi64EEENS7_ILi128EEESB_EEENS_10bfloat16_tEfNS_4arch4Sm90ELb0ELb0ELb1ELb0ELb0ELb1ELb0ELb0ELi2ELi1ELi2ELi1ELb0EEENS1_21CollectiveEpilogueBwdISC_SD_SF_Li256ELb0ELb0ELi1EEENS1_19SingleTileSchedulerILb0ELb0ELb0ELi128EEEEEEEEEvNT_6ParamsE,"ax",@progbits
	.align	128
.text._ZN7cutlass13device_kernelIN5flash11enable_sm90INS1_16FlashAttnBwdSm90INS1_25CollectiveMainloopBwdSm90ILi2ELi2ELi2EN4cute5tupleIJNS5_1CILi1EEES8_S8_EEENS6_IJNS7_ILi64EEENS7_ILi128EEESB_EEENS_10bfloat16_tEfNS_4arch4Sm90ELb0ELb0ELb1ELb0ELb0ELb1ELb0ELb0ELi2ELi1ELi2ELi1ELb0EEENS1_21CollectiveEpilogueBwdISC_SD_SF_Li256ELb0ELb0ELi1EEENS1_19SingleTileSchedulerILb0ELb0ELb0ELi128EEEEEEEEEvNT_6ParamsE:
        .type           _ZN7cutlass13device_kernelIN5flash11enable_sm90INS1_16FlashAttnBwdSm90INS1_25CollectiveMainloopBwdSm90ILi2ELi2ELi2EN4cute5tupleIJNS5_1CILi1EEES8_S8_EEENS6_IJNS7_ILi64EEENS7_ILi128EEESB_EEENS_10bfloat16_tEfNS_4arch4Sm90ELb0ELb0ELb1ELb0ELb0ELb1ELb0ELb0ELi2ELi1ELi2ELi1ELb0EEENS1_21CollectiveEpilogueBwdISC_SD_SF_Li256ELb0ELb0ELi1EEENS1_19SingleTileSchedulerILb0ELb0ELb0ELi128EEEEEEEEEvNT_6ParamsE,@function
        .size           _ZN7cutlass13device_kernelIN5flash11enable_sm90INS1_16FlashAttnBwdSm90INS1_25CollectiveMainloopBwdSm90ILi2ELi2ELi2EN4cute5tupleIJNS5_1CILi1EEES8_S8_EEENS6_IJNS7_ILi64EEENS7_ILi128EEESB_EEENS_10bfloat16_tEfNS_4arch4Sm90ELb0ELb0ELb1ELb0ELb0ELb1ELb0ELb0ELi2ELi1ELi2ELi1ELb0EEENS1_21CollectiveEpilogueBwdISC_SD_SF_Li256ELb0ELb0ELi1EEENS1_19SingleTileSchedulerILb0ELb0ELb0ELi128EEEEEEEEEvNT_6ParamsE,(.L_x_3653 - _ZN7cutlass13device_kernelIN5flash11enable_sm90INS1_16FlashAttnBwdSm90INS1_25CollectiveMainloopBwdSm90ILi2ELi2ELi2EN4cute5tupleIJNS5_1CILi1EEES8_S8_EEENS6_IJNS7_ILi64EEENS7_ILi128EEESB_EEENS_10bfloat16_tEfNS_4arch4Sm90ELb0ELb0ELb1ELb0ELb0ELb1ELb0ELb0ELi2ELi1ELi2ELi1ELb0EEENS1_21CollectiveEpilogueBwdISC_SD_SF_Li256ELb0ELb0ELi1EEENS1_19SingleTileSchedulerILb0ELb0ELb0ELi128EEEEEEEEEvNT_6ParamsE)
        .other          _ZN7cutlass13device_kernelIN5flash11enable_sm90INS1_16FlashAttnBwdSm90INS1_25CollectiveMainloopBwdSm90ILi2ELi2ELi2EN4cute5tupleIJNS5_1CILi1EEES8_S8_EEENS6_IJNS7_ILi64EEENS7_ILi128EEESB_EEENS_10bfloat16_tEfNS_4arch4Sm90ELb0ELb0ELb1ELb0ELb0ELb1ELb0ELb0ELi2ELi1ELi2ELi1ELb0EEENS1_21CollectiveEpilogueBwdISC_SD_SF_Li256ELb0ELb0ELi1EEENS1_19SingleTileSchedulerILb0ELb0ELb0ELi128EEEEEEEEEvNT_6ParamsE,@"STO_CUDA_ENTRY STV_DEFAULT"
_ZN7cutlass13device_kernelIN5flash11enable_sm90INS1_16FlashAttnBwdSm90INS1_25CollectiveMainloopBwdSm90ILi2ELi2ELi2EN4cute5tupleIJNS5_1CILi1EEES8_S8_EEENS6_IJNS7_ILi64EEENS7_ILi128EEESB_EEENS_10bfloat16_tEfNS_4arch4Sm90ELb0ELb0ELb1ELb0ELb0ELb1ELb0ELb0ELi2ELi1ELi2ELi1ELb0EEENS1_21CollectiveEpilogueBwdISC_SD_SF_Li256ELb0ELb0ELi1EEENS1_19SingleTileSchedulerILb0ELb0ELb0ELi128EEEEEEEEEvNT_6ParamsE:
[----:B------:R-:W1:Y:S01]  /*0000*/  LDC R1, c[0x0][0x28] ;  /* 0x00000a00ff017b82 */ /* 0x000e620000000800 */
[----:B------:R-:W2:Y:S01]  /*0010*/  S2R R3, SR_TID.X ;  /* 0x0000000000037919 */ /* 0x000ea20000002100 */
[----:B------:R-:W-:Y:S01]  /*0020*/  ELECT P0, URZ, PT ;  /* 0x00000000003f782f */ /* 0x000fe20003800000 */
[----:B------:R-:W-:Y:S01]  /*0030*/  BSSY B0, `(.L_x_0) ;  /* 0x0000019000007945 */ /* 0x000fe20003800000 */
[----:B--2---:R-:W-:-:S05]  /*0040*/  SHF.R.U32.HI R0, RZ, 0x5, R3 ;  /* 0x00000005ff007819 */ /* 0x004fca0000011603 */
[----:B------:R-:W2:Y:S02]  /*0050*/  SHFL.IDX PT, R2, R0, RZ, 0x1f ;  /* 0x00001fff00027589 */ /* 0x000ea400000e0000 */
[----:B--2---:R-:W-:-:S13]  /*0060*/  ISETP.EQ.AND P0, PT, R2, RZ, P0 ;  /* 0x000000ff0200720c */ /* 0x004fda0000702270 */
[----:B-1----:R-:W-:Y:S05]  /*0070*/  @!P0 BRA `(.L_x_1) ;  /* 0x0000000000508947 */ /* 0x002fea0003800000 */
[----:B------:R-:W-:Y:S02]  /*0080*/  ULDC.64 UR4, c[0x0][0x198] ;  /* 0x0000660000047ab9 */ /* 0x000fe40000000a00 */
[----:B------:R-:W-:Y:S02]  /*0090*/  UIADD3 UR6, UP0, UR4, 0xf0, URZ ;  /* 0x000000f004067890 */ /* 0x000fe4000ff1e03f */
[----:B------:R-:W-:Y:S02]  /*00a0*/  UIADD3 UR8, UP1, UR4, 0x1f0, URZ ;  /* 0x000001f004087890 */ /* 0x000fe4000ff3e03f */
[----:B------:R-:W-:Y:S02]  /*00b0*/  UIADD3 UR10, UP2, UR4, 0x2f0, URZ ;  /* 0x000002f0040a7890 */ /* 0x000fe4000ff5e03f */
[----:B------:R-:W-:Y:S02]  /*00c0*/  UIADD3 UR12, UP3, UR4, 0x3f0, URZ ;  /* 0x000003f0040c7890 */ /* 0x000fe4000ff7e03f */
[----:B------:R-:W-:-:S02]  /*00d0*/  UIADD3 UR14, UP4, UR4, 0x670, URZ ;  /* 0x00000670040e7890 */ /* 0x000fc4000ff9e03f */
[----:B------:R-:W-:Y:S02]  /*00e0*/  UIADD3.X UR7, URZ, UR5, URZ, UP0, !UPT ;  /* 0x000000053f077290 */ /* 0x000fe400087fe43f */
[----:B------:R-:W-:Y:S02]  /*00f0*/  UIADD3 UR4, UP5, UR4, 0x770, URZ ;  /* 0x0000077004047890 */ /* 0x000fe4000ffbe03f */
[----:B------:R-:W-:Y:S02]  /*0100*/  UIADD3.X UR9, URZ, UR5, URZ, UP1, !UPT ;  /* 0x000000053f097290 */ /* 0x000fe40008ffe43f */
[----:B------:R-:W-:Y:S02]  /*0110*/  UIADD3.X UR11, URZ, UR5, URZ, UP2, !UPT ;  /* 0x000000053f0b7290 */ /* 0x000fe400097fe43f */
[----:B------:R-:W-:Y:S01]  /*0120*/  UIADD3.X UR13, URZ, UR5, URZ, UP3, !UPT ;  /* 0x000000053f0d7290 */ /* 0x000fe20009ffe43f */
[----:B------:R1:W-:Y:S01]  /*0130*/  UTMACCTL.PF [UR6] ;  /* 0x00000000060079b9 */ /* 0x0003e20008040000 */
[----:B------:R-:W-:-:S03]  /*0140*/  UIADD3.X UR15, URZ, UR5, URZ, UP4, !UPT ;  /* 0x000000053f0f7290 */ /* 0x000fc6000a7fe43f */
[----:B------:R1:W-:Y:S01]  /*0150*/  UTMACCTL.PF [UR8] ;  /* 0x00000000080079b9 */ /* 0x0003e20008040000 */
[----:B------:R-:W-:Y:S01]  /*0160*/  UIADD3.X UR5, URZ, UR5, URZ, UP5, !UPT ;  /* 0x000000053f057290 */ /* 0x000fe2000affe43f */
[----:B------:R1:W-:Y:S02]  /*0170*/  UTMACCTL.PF [UR10] ;  /* 0x000000000a0079b9 */ /* 0x0003e40008040000 */
[----:B------:R1:W-:Y:S02]  /*0180*/  UTMACCTL.PF [UR12] ;  /* 0x000000000c0079b9 */ /* 0x0003e40008040000 */
[----:B------:R1:W-:Y:S04]  /*0190*/  UTMACCTL.PF [UR14] ;  /* 0x000000000e0079b9 */ /* 0x0003e80008040000 */
[----:B------:R1:W-:Y:S02]  /*01a0*/  UTMACCTL.PF [UR4] ;  /* 0x00000000040079b9 */ /* 0x0003e40008040000 */
[----:B-1----:R-:W-:Y:S01]  /*01b0*/  NOP ;  /* 0x0000000000007918 */ /* 0x002fe20000000000 */
.L_x_1:
[----:B------:R-:W-:Y:S05]  /*01c0*/  BSYNC B0 ;  /* 0x0000000000007941 */ /* 0x000fea0003800000 */
.L_x_0:
[----:B------:R-:W-:Y:S01]  /*01d0*/  VOTEU.ANY UP0, P0 ;  /* 0x00000000003f7886 */ /* 0x000fe20000000100 */
[----:B------:R-:W1:Y:S01]  /*01e0*/  SHFL.IDX PT, R2, R0, RZ, 0x1f ;  /* 0x00001fff00027589 */ /* 0x000e6200000e0000 */
[----:B------:R-:W-:Y:S01]  /*01f0*/  UMOV UR4, 0x1 ;  /* 0x0000000100047882 */ /* 0x000fe20000000000 */
[----:B------:R-:W-:Y:S02]  /*0200*/  SHF.R.U32.HI R3, RZ, 0x7, R3 ;  /* 0x00000007ff037819 */ /* 0x000fe40000011603 */
[----:B------:R-:W2:Y:S01]  /*0210*/  @UP0 S2UR UR7, SR_CgaCtaId ;  /* 0x00000000000709c3 */ /* 0x000ea20000008800 */
[----:B------:R-:W-:Y:S01]  /*0220*/  @UP0 UMOV UR6, 0x400 ;  /* 0x0000040000060882 */ /* 0x000fe20000000000 */
[----:B------:R-:W-:-:S04]  /*0230*/  @UP0 UIADD3 UR4, -UR4, 0x100000, URZ ;  /* 0x0010000004040890 */ /* 0x000fc8000fffe13f */
[----:B------:R-:W-:Y:S02]  /*0240*/  @UP0 USHF.L.U32 UR5, UR4, 0xb, URZ ;  /* 0x0000000b04050899 */ /* 0x000fe4000800063f */
[----:B------:R-:W-:Y:S01]  /*0250*/  @UP0 USHF.L.U32 UR4, UR4, 0x1, URZ ;  /* 0x0000000104040899 */ /* 0x000fe2000800063f */
[----:B-1----:R-:W-:Y:S02]  /*0260*/  ISETP.NE.AND P1, PT, R2, RZ, PT ;  /* 0x000000ff0200720c */ /* 0x002fe40003f25270 */
[----:B------:R1:W3:Y:S01]  /*0270*/  SHFL.IDX PT, R2, R3, RZ, 0x1f ;  /* 0x00001fff03027589 */ /* 0x0002e200000e0000 */
[----:B--2---:R-:W-:Y:S01]  /*0280*/  @UP0 ULEA UR6, UR7, UR6, 0x18 ;  /* 0x0000000607060291 */ /* 0x004fe2000f8ec03f */
[----:B------:R-:W-:Y:S02]  /*0290*/  VOTEU.ANY UP0, P0 ;  /* 0x00000000003f7886 */ /* 0x000fe40000000100 */
[----:B------:R-:W2:Y:S09]  /*02a0*/  FENCE.VIEW.ASYNC.S ;  /* 0x00000000000073c6 */ /* 0x000eb20000000000 */
[----:B--2---:R1:W2:Y:S02]  /*02b0*/  @UP0 SYNCS.EXCH.64 URZ, [UR6+0x30800], UR4 ;  /* 0x03080004063f05b2 */ /* 0x0042a40008000100 */
[----:B-1----:R-:W-:Y:S05]  /*02c0*/  @P1 BRA `(.L_x_2) ;  /* 0x0000000000481947 */ /* 0x002fea0003800000 */
[----:B------:R-:W1:Y:S01]  /*02d0*/  S2UR UR5, SR_CgaCtaId ;  /* 0x00000000000579c3 */ /* 0x000e620000008800 */
[----:B------:R-:W-:Y:S01]  /*02e0*/  UMOV UR4, 0x400 ;  /* 0x0000040000047882 */ /* 0x000fe20000000000 */
[----:B------:R-:W-:Y:S01]  /*02f0*/  UMOV UR6, 0x1 ;  /* 0x0000000100067882 */ /* 0x000fe20000000000 */
[----:B------:R-:W-:Y:S01]  /*0300*/  UMOV UR9, 0x100 ;  /* 0x0000010000097882 */ /* 0x000fe20000000000 */
[----:B------:R-:W-:-:S04]  /*0310*/  UIADD3 UR6, -UR6, 0x100000, URZ ;  /* 0x0010000006067890 */ /* 0x000fc8000fffe13f */
[----:B------:R-:W-:Y:S02]  /*0320*/  USHF.L.U32 UR7, UR6, 0xb, URZ ;  /* 0x0000000b06077899 */ /* 0x000fe4000800063f */
[----:B------:R-:W-:Y:S01]  /*0330*/  USHF.L.U32 UR6, UR6, 0x1, URZ ;  /* 0x0000000106067899 */ /* 0x000fe2000800063f */
[----:B------:R-:W-:Y:S01]  /*0340*/  ELECT P0, URZ, PT ;  /* 0x00000000003f782f */ /* 0x000fe20003800000 */
[----:B-1----:R-:W-:Y:S02]  /*0350*/  ULEA UR8, UR5, UR4, 0x18 ;  /* 0x0000000405087291 */ /* 0x002fe4000f8ec03f */
[----:B------:R-:W-:-:S04]  /*0360*/  UIADD3 UR4, -UR9, 0x100000, URZ ;  /* 0x0010000009047890 */ /* 0x000fc8000fffe13f */
[----:B------:R-:W-:Y:S02]  /*0370*/  USHF.L.U32 UR5, UR4, 0xb, URZ ;  /* 0x0000000b04057899 */ /* 0x000fe4000800063f */
[----:B------:R-:W-:Y:S01]  /*0380*/  USHF.L.U32 UR4, UR4, 0x1, URZ ;  /* 0x0000000104047899 */ /* 0x000fe2000800063f */
[----:B------:R-:W1:Y:S03]  /*0390*/  FENCE.VIEW.ASYNC.S ;  /* 0x00000000000073c6 */ /* 0x000e660000000000 */
[----:B-1----:R1:W4:Y:S08]  /*03a0*/  SYNCS.EXCH.64 URZ, [UR8+0x30810], UR6 ;  /* 0x03081006083f75b2 */ /* 0x0023300008000100 */
[----:B------:R1:W5:Y:S01]  /*03b0*/  SYNCS.EXCH.64 URZ, [UR8+0x30820], UR4 ;  /* 0x03082004083f75b2 */ /* 0x0003620008000100 */
[----:B------:R1:W1:Y:S01]  /*03c0*/  SYNCS.EXCH.64 URZ, [UR8+0x30818], UR6 ;  /* 0x03081806083f75b2 */ /* 0x0002620008000100 */
[----:B------:R1:W1:Y:S01]  /*03d0*/  SYNCS.EXCH.64 URZ, [UR8+0x30828], UR4 ;  /* 0x03082804083f75b2 */ /* 0x0002620008000100 */
[----:B------:R-:W-:Y:S01]  /*03e0*/  NOP ;  /* 0x0000000000007918 */ /* 0x000fe20000000000 */
.L_x_2:
[----:B------:R-:W3:Y:S01]  /*03f0*/  SHFL.IDX PT, R3, R0, RZ, 0x1f ;  /* 0x00001fff00037589 */ /* 0x000ee200000e0000 */
[----:B------:R-:W-:Y:S01]  /*0400*/  NOP ;  /* 0x0000000000007918 */ /* 0x000fe20000000000 */
[----:B---3--:R-:W-:-:S13]  /*0410*/  ISETP.NE.AND P0, PT, R3, RZ, PT ;  /* 0x000000ff0300720c */ /* 0x008fda0003f05270 */
[----:B------:R-:W-:Y:S05]  /*0420*/  @P0 BRA `(.L_x_3) ;  /* 0x0000000000480947 */ /* 0x000fea0003800000 */
[----:B-1----:R-:W1:Y:S01]  /*0430*/  S2UR UR5, SR_CgaCtaId ;  /* 0x00000000000579c3 */ /* 0x002e620000008800 */
[----:B------:R-:W-:Y:S01]  /*0440*/  UMOV UR4, 0x400 ;  /* 0x0000040000047882 */ /* 0x000fe20000000000 */
[----:B------:R-:W-:Y:S01]  /*0450*/  UMOV UR6, 0x1 ;  /* 0x0000000100067882 */ /* 0x000fe20000000000 */
[----:B------:R-:W-:Y:S01]  /*0460*/  UMOV UR7, 0x100 ;  /* 0x0000010000077882 */ /* 0x000fe20000000000 */
[----:B------:R-:W-:Y:S01]  /*0470*/  ELECT P0, URZ, PT ;  /* 0x00000000003f782f */ /* 0x000fe20003800000 */
[----:B-1----:R-:W-:Y:S02]  /*0480*/  ULEA UR8, UR5, UR4, 0x18 ;  /* 0x0000000405087291 */ /* 0x002fe4000f8ec03f */
[----:B------:R-:W-:-:S04]  /*0490*/  UIADD3 UR4, -UR6, 0x100000, URZ ;  /* 0x0010000006047890 */ /* 0x000fc8000fffe13f */
[----:B------:R-:W-:Y:S02]  /*04a0*/  USHF.L.U32 UR5, UR4, 0xb, URZ ;  /* 0x0000000b04057899 */ /* 0x000fe4000800063f */
[----:B------:R-:W-:Y:S02]  /*04b0*/  USHF.L.U32 UR4, UR4, 0x1, URZ ;  /* 0x0000000104047899 */ /* 0x000fe4000800063f */
[----:B------:R-:W-:-:S04]  /*04c0*/  UIADD3 UR6, -UR7, 0x100000, URZ ;  /* 0x0010000007067890 */ /* 0x000fc8000fffe13f */
[----:B------:R-:W-:Y:S02]  /*04d0*/  USHF.L.U32 UR7, UR6, 0xb, URZ ;  /* 0x0000000b06077899 */ /* 0x000fe4000800063f */
[----:B------:R-:W-:Y:S01]  /*04e0*/  USHF.L.U32 UR6, UR6, 0x1, URZ ;  /* 0x0000000106067899 */ /* 0x000fe2000800063f */
[----:B------:R-:W1:Y:S03]  /*04f0*/  FENCE.VIEW.ASYNC.S ;  /* 0x00000000000073c6 */ /* 0x000e660000000000 */
[----:B-1----:R3:W1:Y:S08]  /*0500*/  SYNCS.EXCH.64 URZ, [UR8+0x30830], UR4 ;  /* 0x03083004083f75b2 */ /* 0x0026700008000100 */
[----:B------:R3:W1:Y:S01]  /*0510*/  SYNCS.EXCH.64 URZ, [UR8+0x30840], UR6 ;  /* 0x03084006083f75b2 */ /* 0x0006620008000100 */
[----:B------:R3:W1:Y:S01]  /*0520*/  SYNCS.EXCH.64 URZ, [UR8+0x30838], UR4 ;  /* 0x03083804083f75b2 */ /* 0x0006620008000100 */
[----:B------:R3:W1:Y:S02]  /*0530*/  SYNCS.EXCH.64 URZ, [UR8+0x30848], UR6 ;  /* 0x03084806083f75b2 */ /* 0x0006640008000100 */
[----:B---3--:R-:W-:Y:S01]  /*0540*/  NOP ;  /* 0x0000000000007918 */ /* 0x008fe20000000000 */
.L_x_3:
[----:B------:R-:W-:Y:S01]  /*0550*/  ISETP.NE.AND P0, PT, R2, RZ, PT ;  /* 0x000000ff0200720c */ /* 0x000fe20003f05270 */
[----:B------:R-:W-:Y:S01]  /*0560*/  IMAD.MOV.U32 R17, RZ, RZ, 0x1 ;  /* 0x00000001ff117424 */ /* 0x000fe200078e00ff */
[----:B------:R-:W-:Y:S01]  /*0570*/  NOP ;  /* 0x0000000000007918 */ /* 0x000fe20000000000 */
[----:B------:R-:W-:Y:S03]  /*0580*/  BSSY B6, `(.L_x_4) ;  /* 0x0000726000067945 */ /* 0x000fe60003800000 */
[----:B------:R-:W-:Y:S01]  /*0590*/  SEL R17, R17, 0x2, !P0 ;  /* 0x0000000211117807 */ /* 0x000fe20004000000 */
[----:B-12-45:R-:W-:Y:S06]  /*05a0*/  BAR.SYNC.DEFER_BLOCKING 0x0 ;  /* 0x0000000000007b1d */ /* 0x036fec0000010000 */
[----:B------:R-:W-:Y:S05]  /*05b0*/  @!P0 BRA `(.L_x_5) ;  /* 0x00000048006c8947 */ /* 0x000fea0003800000 */
.L_x_6:
[----:B------:R-:W-:-:S08]  /*05c0*/  NOP ;  /* 0x0000000000007918 */ /* 0x000fd00000000000 */
[----:B------:R-:W1:Y:S02]  /*05d0*/  USETMAXREG.TRY_ALLOC.CTAPOOL UP0, 0xf0 ;  /* 0x000000f0000079c8 */ /* 0x000e640008000600 */
[----:B-1----:R-:W-:-:S13]  /*05e0*/  PLOP3.LUT P0, PT, PT, PT, UP0, 0x80, 0x0 ;  /* 0x000000000000781c */ /* 0x002fda0003f0f008 */
[----:B------:R-:W-:Y:S05]  /*05f0*/  @!P0 BRA `(.L_x_6) ;  /* 0xfffffffc00f08947 */ /* 0x000fea000383ffff */
[----:B------:R-:W-:Y:S01]  /*0600*/  LOP3.LUT R0, R0, 0x3, RZ, 0xc0, !PT ;  /* 0x0000000300007812 */ /* 0x000fe200078ec0ff */
[----:B------:R-:W1:Y:S01]  /*0610*/  S2R R2, SR_TID.X ;  /* 0x0000000000027919 */ /* 0x000e620000002100 */
[----:B------:R-:W2:Y:S04]  /*0620*/  S2UR UR4, SR_CTAID.Z ;  /* 0x00000000000479c3 */ /* 0x000ea80000002700 */
[----:B------:R-:W3:Y:S02]  /*0630*/  SHFL.IDX PT, R0, R0, RZ, 0x1f ;  /* 0x00001fff00007589 */ /* 0x000ee400000e0000 */
[----:B---3--:R-:W-:Y:S02]  /*0640*/  ISETP.NE.AND P0, PT, R0, RZ, PT ;  /* 0x000000ff0000720c */ /* 0x008fe40003f05270 */
[----:B-1----:R-:W-:-:S11]  /*0650*/  SHF.R.U32.HI R2, RZ, 0x7, R2 ;  /* 0x00000007ff027819 */ /* 0x002fd60000011602 */
[----:B------:R-:W-:-:S05]  /*0660*/  @!P0 VIADD R2, R2, 0x9 ;  /* 0x0000000902028836 */ /* 0x000fca0000000000 */
[----:B------:R1:W-:Y:S06]  /*0670*/  @!P0 BAR.ARV R2, 0xa0 ;  /* 0x000280020000851d */ /* 0x0003ec0000002000 */
[----:B--2---:R-:W-:-:S13]  /*0680*/  ISETP.LE.AND P0, PT, RZ, UR4, PT ;  /* 0x00000004ff007c0c */ /* 0x004fda000bf03270 */
[----:B-1----:R-:W-:Y:S05]  /*0690*/  @!P0 BRA `(.L_x_7) ;  /* 0x0000007000508947 */ /* 0x002fea0003800000 */
[----:B------:R-:W-:-:S04]  /*06a0*/  MOV R0, RZ ;  /* 0x000000ff00007202 */ /* 0x000fc80000000f00 */
[----:B------:R-:W-:-:S13]  /*06b0*/  LOP3.LUT P0, RZ, R0, 0x3ff, RZ, 0xc0, !PT ;  /* 0x000003ff00ff7812 */ /* 0x000fda000780c0ff */
[----:B------:R-:W-:Y:S05]  /*06c0*/  @!P0 BRA `(.L_x_8) ;  /* 0x00000000007c8947 */ /* 0x000fea0003800000 */
[----:B------:R-:W-:Y:S01]  /*06d0*/  MOV R2, 0x0 ;  /* 0x0000000000027802 */ /* 0x000fe20000000f00 */
[----:B------:R-:W-:Y:S01]  /*06e0*/  ULDC.64 UR4, c[0x4][0x80] ;  /* 0x0100200000047ab9 */ /* 0x000fe20000000a00 */
[----:B------:R-:W-:Y:S01]  /*06f0*/  ULDC.64 UR6, c[0x4][0x8] ;  /* 0x0100020000067ab9 */ /* 0x000fe20000000a00 */
[----:B------:R-:W-:Y:S01]  /*0700*/  IMAD.U32 R4, RZ, RZ, UR4 ;  /* 0x00000004ff047e24 */ /* 0x000fe2000f8e00ff */
[----:B------:R1:W2:Y:S01]  /*0710*/  LDC.64 R14, c[0x4][R2] ;  /* 0x01000000020e7b82 */ /* 0x0002a20000000a00 */
[----:B------:R-:W-:Y:S01]  /*0720*/  IMAD.U32 R5, RZ, RZ, UR5 ;  /* 0x00000005ff057e24 */ /* 0x000fe2000f8e00ff */
[----:B------:R-:W-:Y:S01]  /*0730*/  ULDC.64 UR4, c[0x4][0x88] ;  /* 0x0100220000047ab9 */ /* 0x000fe20000000a00 */
[----:B------:R-:W-:Y:S02]  /*0740*/  IMAD.U32 R10, RZ, RZ, UR6 ;  /* 0x00000006ff0a7e24 */ /* 0x000fe4000f8e00ff */
[----:B------:R-:W-:Y:S02]  /*0750*/  IMAD.U32 R6, RZ, RZ, UR4 ;  /* 0x00000004ff067e24 */ /* 0x000fe4000f8e00ff */
[----:B------:R-:W-:-:S02]  /*0760*/  IMAD.U32 R7, RZ, RZ, UR5 ;  /* 0x00000005ff077e24 */ /* 0x000fc4000f8e00ff */
[----:B------:R-:W-:Y:S02]  /*0770*/  IMAD.U32 R11, RZ, RZ, UR7 ;  /* 0x00000007ff0b7e24 */ /* 0x000fe4000f8e00ff */
[----:B------:R-:W-:Y:S02]  /*0780*/  IMAD.MOV.U32 R8, RZ, RZ, 0x70 ;  /* 0x00000070ff087424 */ /* 0x000fe400078e00ff */
[----:B------:R-:W-:Y:S02]  /*0790*/  IMAD.MOV.U32 R12, RZ, RZ, 0x1 ;  /* 0x00000001ff0c7424 */ /* 0x000fe400078e00ff */
[----:B-1----:R-:W-:-:S07]  /*07a0*/  IMAD.MOV.U32 R13, RZ, RZ, RZ ;  /* 0x000000ffff0d7224 */ /* 0x002fce00078e00ff */
[----:B------:R-:W-:-:S07]  /*07b0*/  LEPC R20, `(.L_x_9) ;  /* 0x000000001014794e */ /* 0x000fce0000000000 */
[----:B--2---:R-:W-:Y:S05]  /*07c0*/  CALL.ABS.NOINC R14 ;  /* 0x000000000e007343 */ /* 0x004fea0003c00000 */
.L_x_9:
[----:B------:R-:W1:Y:S01]  /*07d0*/  LDC.64 R2, c[0x4][R2] ;  /* 0x0100000002027b82 */ /* 0x000e620000000a00 */
[----:B------:R-:W-:Y:S01]  /*07e0*/  ULDC.64 UR4, c[0x4][0x80] ;  /* 0x0100200000047ab9 */ /* 0x000fe20000000a00 */
[----:B------:R-:W-:Y:S01]  /*07f0*/  ULDC.64 UR6, c[0x4][0x88] ;  /* 0x0100220000067ab9 */ /* 0x000fe20000000a00 */
[----:B------:R-:W-:Y:S02]  /*0800*/  IMAD.U32 R4, RZ, RZ, UR4 ;  /* 0x00000004ff047e24 */ /* 0x000fe4000f8e00ff */
        /* <DEDUP_REMOVED lines=8> */
[----:B------:R-:W-:-:S07]  /*0890*/  IMAD.MOV.U32 R13, RZ, RZ, RZ ;  /* 0x000000ffff0d7224 */ /* 0x000fce00078e00ff */
[----:B------:R-:W-:-:S07]  /*08a0*/  LEPC R20, `(.L_x_8) ;  /* 0x000000001014794e */ /* 0x000fce0000000000 */
[----:B-1----:R-:W-:Y:S05]  /*08b0*/  CALL.ABS.NOINC R2 ;  /* 0x0000000002007343 */ /* 0x002fea0003c00000 */
.L_x_8:
[----:B------:R-:W1:Y:S01]  /*08c0*/  S2R R3, SR_CgaCtaId ;  /* 0x0000000000037919 */ /* 0x000e620000008800 */
[----:B------:R-:W-:-:S04]  /*08d0*/  MOV R16, 0x400 ;  /* 0x0000040000107802 */ /* 0x000fc80000000f00 */
[----:B-1----:R-:W-:-:S05]  /*08e0*/  LEA R16, R3, R16, 0x18 ;  /* 0x0000001003107211 */ /* 0x002fca00078ec0ff */
[----:B------:R-:W-:-:S05]  /*08f0*/  VIADD R226, R16, 0x28800 ;  /* 0x0002880010e27836 */ /* 0x000fca0000000000 */
        /* <DEDUP_REMOVED lines=18> */
.L_x_11:
        /* <DEDUP_REMOVED lines=15> */
.L_x_10:
[----:B------:R-:W1:Y:S01]  /*0b10*/  S2R R2, SR_TID.X ;  /* 0x0000000000027919 */ /* 0x000e620000002100 */
[----:B------:R-:W-:Y:S01]  /*0b20*/  UMOV UR4, 0xffffffff ;  /* 0xffffffff00047882 */ /* 0x000fe20000000000 */
[----:B-1----:R-:W-:-:S05]  /*0b30*/  VIADD R0, R2, 0xffffff80 ;  /* 0xffffff8002007836 */ /* 0x002fca0000000000 */
[----:B------:R-:W-:-:S04]  /*0b40*/  SHF.R.S32.HI R3, RZ, 0x1f, R0 ;  /* 0x0000001fff037819 */ /* 0x000fc80000011400 */
[----:B------:R-:W-:-:S04]  /*0b50*/  LEA.HI R2, R3, R0, RZ, 0x7 ;  /* 0x0000000003027211 */ /* 0x000fc800078f38ff */
[----:B------:R-:W-:Y:S01]  /*0b60*/  SHF.R.S32.HI R13, RZ, 0x7, R2 ;  /* 0x00000007ff0d7819 */ /* 0x000fe20000011402 */
[----:B------:R-:W-:Y:S06]  /*0b70*/  BRA.DIV UR4, `(.L_x_12) ;  /* 0x0000006e04207947 */ /* 0x000fec000b800000 */
[----:B------:R1:W2:Y:S02]  /*0b80*/  SHFL.IDX PT, R14, R13, RZ, 0x1f ;  /* 0x00001fff0d0e7589 */ /* 0x0002a400000e0000 */
.L_x_83:
[----:B------:R-:W-:Y:S02]  /*0b90*/  SHF.L.U32 R9, RZ, 0x1f, RZ ;  /* 0x0000001fff097819 */ /* 0x000fe400000006ff */
[----:B------:R-:W-:Y:S02]  /*0ba0*/  LEA.HI R5, R3, R0, RZ, 0x4 ;  /* 0x0000000003057211 */ /* 0x000fe400078f20ff */
[----:B------:R-:W3:Y:S01]  /*0bb0*/  SYNCS.PHASECHK.TRANS64.TRYWAIT P0, [R16+URZ+0x30800], R9 ;  /* 0x03080009100075a7 */ /* 0x000ee2000800017f */
[----:B--2---:R-:W-:Y:S02]  /*0bc0*/  LEA.HI R4, R14, R14, RZ, 0x1 ;  /* 0x0000000e0e047211 */ /* 0x004fe400078f08ff */
[----:B------:R-:W-:-:S04]  /*0bd0*/  SHF.R.S32.HI R6, RZ, 0x4, R5 ;  /* 0x00000004ff067819 */ /* 0x000fc80000011405 */
[----:B------:R-:W-:Y:S02]  /*0be0*/  LEA.HI R7, R5, R6, RZ, 0x1 ;  /* 0x0000000605077211 */ /* 0x000fe400078f08ff */
[----:B------:R-:W-:Y:S02]  /*0bf0*/  LOP3.LUT R5, R4, 0xfffffffe, RZ, 0xc0, !PT ;  /* 0xfffffffe04057812 */ /* 0x000fe400078ec0ff */
[----:B------:R-:W-:-:S03]  /*0c00*/  LOP3.LUT R7, R7, 0xfffffffe, RZ, 0xc0, !PT ;  /* 0xfffffffe07077812 */ /* 0x000fc600078ec0ff */
[----:B------:R-:W-:Y:S02]  /*0c10*/  IMAD.IADD R8, R14, 0x1, -R5 ;  /* 0x000000010e087824 */ /* 0x000fe400078e0a05 */
[----:B------:R-:W-:Y:S01]  /*0c20*/  IMAD.IADD R7, R6, 0x1, -R7 ;  /* 0x0000000106077824 */ /* 0x000fe200078e0a07 */
[----:B---3--:R-:W-:Y:S06]  /*0c30*/  @P0 BRA `(.L_x_13) ;  /* 0x0000000000080947 */ /* 0x008fec0003800000 */
[----:B------:R-:W2:Y:S02]  /*0c40*/  SYNCS.PHASECHK.TRANS64.TRYWAIT P0, [R16+URZ+0x30800], R9 ;  /* 0x03080009100075a7 */ /* 0x000ea4000800017f */
[----:B--2---:R-:W-:Y:S05]  /*0c50*/  @!P0 BRA `(.L_x_14) ;  /* 0x0000006c00048947 */ /* 0x004fea0003800000 */
.L_x_13:
[----:B------:R-:W3:Y:S01]  /*0c60*/  LDC R12, c[0x0][0x280] ;  /* 0x0000a000ff0c7b82 */ /* 0x000ee20000000800 */
[----:B------:R-:W-:Y:S02]  /*0c70*/  LOP3.LUT R5, R2, 0xffffff80, RZ, 0xc0, !PT ;  /* 0xffffff8002057812 */ /* 0x000fe400078ec0ff */
[----:B------:R-:W-:Y:S02]  /*0c80*/  CS2R R150, SRZ ;  /* 0x0000000000967805 */ /* 0x000fe4000001ff00 */
[----:B------:R-:W-:Y:S02]  /*0c90*/  LEA.HI R2, R3, R0, RZ, 0x5 ;  /* 0x0000000003027211 */ /* 0x000fe400078f28ff */
[----:B------:R-:W-:Y:S02]  /*0ca0*/  CS2R R148, SRZ ;  /* 0x0000000000947805 */ /* 0x000fe4000001ff00 */
[----:B------:R-:W-:Y:S01]  /*0cb0*/  CS2R R146, SRZ ;  /* 0x0000000000927805 */ /* 0x000fe2000001ff00 */
[----:B------:R-:W-:Y:S01]  /*0cc0*/  IMAD.IADD R5, R0, 0x1, -R5 ;  /* 0x0000000100057824 */ /* 0x000fe200078e0a05 */
[----:B------:R-:W-:-:S02]  /*0cd0*/  CS2R R144, SRZ ;  /* 0x0000000000907805 */ /* 0x000fc4000001ff00 */
[----:B------:R-:W-:Y:S02]  /*0ce0*/  CS2R R142, SRZ ;  /* 0x00000000008e7805 */ /* 0x000fe4000001ff00 */
[----:B------:R-:W-:Y:S02]  /*0cf0*/  CS2R R140, SRZ ;  /* 0x00000000008c7805 */ /* 0x000fe4000001ff00 */
[----:B------:R-:W-:Y:S02]  /*0d00*/  CS2R R138, SRZ ;  /* 0x00000000008a7805 */ /* 0x000fe4000001ff00 */
[----:B------:R-:W-:Y:S02]  /*0d10*/  SHF.R.S32.HI R4, RZ, 0x1f, R5 ;  /* 0x0000001fff047819 */ /* 0x000fe40000011405 */
[----:B------:R-:W-:Y:S02]  /*0d20*/  CS2R R136, SRZ ;  /* 0x0000000000887805 */ /* 0x000fe4000001ff00 */
[----:B------:R-:W-:-:S02]  /*0d30*/  CS2R R134, SRZ ;  /* 0x0000000000867805 */ /* 0x000fc4000001ff00 */
[----:B------:R-:W-:Y:S02]  /*0d40*/  CS2R R132, SRZ ;  /* 0x0000000000847805 */ /* 0x000fe4000001ff00 */
[----:B------:R-:W-:Y:S02]  /*0d50*/  LEA.HI R6, R4, R5, RZ, 0x2 ;  /* 0x0000000504067211 */ /* 0x000fe400078f10ff */
[----:B------:R-:W-:Y:S02]  /*0d60*/  CS2R R130, SRZ ;  /* 0x0000000000827805 */ /* 0x000fe4000001ff00 */
[----:B------:R-:W-:Y:S02]  /*0d70*/  CS2R R128, SRZ ;  /* 0x0000000000807805 */ /* 0x000fe4000001ff00 */
[----:B------:R-:W-:Y:S02]  /*0d80*/  CS2R R126, SRZ ;  /* 0x00000000007e7805 */ /* 0x000fe4000001ff00 */
[----:B------:R-:W-:-:S02]  /*0d90*/  LOP3.LUT R10, R6, 0x7ffffffc, RZ, 0xc0, !PT ;  /* 0x7ffffffc060a7812 */ /* 0x000fc400078ec0ff */
[----:B------:R-:W-:Y:S02]  /*0da0*/  CS2R R124, SRZ ;  /* 0x00000000007c7805 */ /* 0x000fe4000001ff00 */
[----:B------:R-:W-:Y:S02]  /*0db0*/  CS2R R122, SRZ ;  /* 0x00000000007a7805 */ /* 0x000fe4000001ff00 */
[----:B------:R-:W-:Y:S02]  /*0dc0*/  CS2R R120, SRZ ;  /* 0x0000000000787805 */ /* 0x000fe4000001ff00 */
[----:B------:R-:W-:Y:S02]  /*0dd0*/  CS2R R118, SRZ ;  /* 0x0000000000767805 */ /* 0x000fe4000001ff00 */
[----:B---3--:R-:W-:Y:S02]  /*0de0*/  ISETP.GE.AND P0, PT, R12, 0x1, PT ;  /* 0x000000010c00780c */ /* 0x008fe40003f06270 */
[----:B------:R-:W-:-:S02]  /*0df0*/  CS2R R116, SRZ ;  /* 0x0000000000747805 */ /* 0x000fc4000001ff00 */
[----:B------:R-:W-:Y:S02]  /*0e00*/  CS2R R114, SRZ ;  /* 0x0000000000727805 */ /* 0x000fe4000001ff00 */
[----:B------:R-:W-:Y:S02]  /*0e10*/  CS2R R112, SRZ ;  /* 0x0000000000707805 */ /* 0x000fe4000001ff00 */
[----:B------:R-:W-:Y:S02]  /*0e20*/  CS2R R110, SRZ ;  /* 0x00000000006e7805 */ /* 0x000fe4000001ff00 */
[----:B------:R-:W-:Y:S02]  /*0e30*/  CS2R R108, SRZ ;  /* 0x00000000006c7805 */ /* 0x000fe4000001ff00 */
[----:B------:R-:W-:Y:S02]  /*0e40*/  CS2R R106, SRZ ;  /* 0x00000000006a7805 */ /* 0x000fe4000001ff00 */
        /* <DEDUP_REMOVED lines=41> */
[----:B------:R-:W-:Y:S01]  /*10e0*/  SHF.R.S32.HI R2, RZ, 0x5, R2 ;  /* 0x00000005ff027819 */ /* 0x000fe20000011402 */
[----:B------:R-:W-:Y:S01]  /*10f0*/  IMAD.IADD R225, R5, 0x1, -R10 ;  /* 0x0000000105e17824 */ /* 0x000fe200078e0a0a */
[----:B------:R-:W-:Y:S06]  /*1100*/  @!P0 BRA `(.L_x_15) ;  /* 0x0000002800e08947 */ /* 0x000fec0003800000 */
[----:B------:R-:W3:Y:S01]  /*1110*/  S2R R11, SR_CTAID.X ;  /* 0x00000000000b7919 */ /* 0x000ee20000002500 */
[----:B------:R-:W3:Y:S01]  /*1120*/  LDC R14, c[0x0][0x290] ;  /* 0x0000a400ff0e7b82 */ /* 0x000ee20000000800 */
[----:B--2---:R-:W-:Y:S01]  /*1130*/  IMAD.SHL.U32 R9, R0, 0x40, RZ ;  /* 0x0000004000097824 */ /* 0x004fe200078e00ff */
[----:B------:R-:W-:Y:S01]  /*1140*/  LEA.HI R4, R4, R5, RZ, 0x5 ;  /* 0x0000000504047211 */ /* 0x000fe200078f28ff */
[----:B------:R-:W-:Y:S01]  /*1150*/  IMAD.SHL.U32 R2, R2, 0x10, RZ ;  /* 0x0000001002027824 */ /* 0x000fe200078e00ff */
[----:B------:R-:W-:Y:S01]  /*1160*/  LEA.HI R10, R3, R0, RZ, 0x3 ;  /* 0x00000000030a7211 */ /* 0x000fe200078f18ff */
[----:B------:R-:W-:Y:S01]  /*1170*/  IMAD.MOV.U32 R151, RZ, RZ, RZ ;  /* 0x000000ffff977224 */ /* 0x000fe200078e00ff */
[----:B------:R-:W-:Y:S02]  /*1180*/  LOP3.LUT R9, R9, 0x1c0, RZ, 0xc0, !PT ;  /* 0x000001c009097812 */ /* 0x000fe400078ec0ff */
[----:B------:R-:W-:Y:S02]  /*1190*/  SHF.R.S32.HI R4, RZ, 0x5, R4 ;  /* 0x00000005ff047819 */ /* 0x000fe40000011404 */
[----:B------:R-:W-:-:S02]  /*11a0*/  LOP3.LUT R15, R9, 0x30, R2, 0xf8, !PT ;  /* 0x00000030090f7812 */ /* 0x000fc400078ef802 */
[----:B------:R-:W-:Y:S02]  /*11b0*/  LEA.HI R0, R13, R13, RZ, 0x1 ;  /* 0x0000000d0d007211 */ /* 0x000fe400078f08ff */
[--C-:B------:R-:W-:Y:S02]  /*11c0*/  SHF.R.S32.HI R2, RZ, 0x2, R6.reuse ;  /* 0x00000002ff027819 */ /* 0x100fe40000011406 */
[----:B------:R-:W-:Y:S01]  /*11d0*/  SHF.R.S32.HI R3, RZ, 0x1f, R6 ;  /* 0x0000001fff037819 */ /* 0x000fe20000011406 */
[----:B------:R-:W-:Y:S01]  /*11e0*/  VIADD R6, R12, 0x3f ;  /* 0x0000003f0c067836 */ /* 0x000fe20000000000 */
[----:B------:R-:W-:Y:S02]  /*11f0*/  LOP3.LUT R0, R0, 0xfffffffe, RZ, 0xc0, !PT ;  /* 0xfffffffe00007812 */ /* 0x000fe400078ec0ff */
[----:B------:R-:W-:Y:S02]  /*1200*/  LEA.HI R3, R3, R2, RZ, 0x3 ;  /* 0x0000000203037211 */ /* 0x000fe400078f18ff */
[----:B------:R-:W-:-:S02]  /*1210*/  LOP3.LUT R10, R15, 0x8, R10, 0xf8, !PT ;  /* 0x000000080f0a7812 */ /* 0x000fc400078ef80a */
[----:B------:R-:W-:Y:S01]  /*1220*/  LOP3.LUT R3, R3, 0xfffffff8, RZ, 0xc0, !PT ;  /* 0xfffffff803037812 */ /* 0x000fe200078ec0ff */
[----:B---3--:R-:W-:-:S04]  /*1230*/  IMAD R11, R11, -0x80, R14 ;  /* 0xffffff800b0b7824 */ /* 0x008fc800078e020e */
[----:B------:R-:W-:Y:S01]  /*1240*/  IMAD R4, R4, -0x10, R11 ;  /* 0xfffffff004047824 */ /* 0x000fe200078e020b */
[----:B------:R-:W-:Y:S01]  /*1250*/  SHF.R.U32.HI R11, RZ, 0x3, R9 ;  /* 0x00000003ff0b7819 */ /* 0x000fe20000011609 */
[C---:B------:R-:W-:Y:S02]  /*1260*/  IMAD.IADD R9, R13.reuse, 0x1, -R0 ;  /* 0x000000010d097824 */ /* 0x040fe400078e0a00 */
[----:B------:R-:W-:Y:S01]  /*1270*/  IMAD.SHL.U32 R0, R13, 0x1000, RZ ;  /* 0x000010000d007824 */ /* 0x000fe200078e00ff */
[----:B------:R-:W-:Y:S02]  /*1280*/  LOP3.LUT R10, R10, R11, RZ, 0x3c, !PT ;  /* 0x0000000b0a0a7212 */ /* 0x000fe400078e3cff */
[----:B------:R-:W-:Y:S01]  /*1290*/  SHF.R.S32.HI R11, RZ, 0x1f, R6 ;  /* 0x0000001fff0b7819 */ /* 0x000fe20000011406 */
[----:B------:R-:W-:Y:S01]  /*12a0*/  IMAD R7, R7, 0x200, R0 ;  /* 0x0000020007077824 */ /* 0x000fe200078e0200 */
[----:B------:R-:W-:Y:S01]  /*12b0*/  IADD3 R4, R4, R3, -R2 ;  /* 0x0000000304047210 */ /* 0x000fe20007ffe802 */
[----:B------:R-:W-:Y:S01]  /*12c0*/  IMAD R3, R5, 0x4, R0 ;  /* 0x0000000405037824 */ /* 0x000fe200078e0200 */
[----:B------:R-:W-:Y:S01]  /*12d0*/  LEA.HI R0, R11, R6, RZ, 0x6 ;  /* 0x000000060b007211 */ /* 0x000fe200078f30ff */
[----:B------:R-:W-:Y:S01]  /*12e0*/  IMAD.IADD R11, R7, 0x1, R10 ;  /* 0x00000001070b7824 */ /* 0x000fe200078e020a */
[----:B------:R-:W-:Y:S01]  /*12f0*/  LOP3.LUT R7, R17, 0x1, RZ, 0xfc, !PT ;  /* 0x0000000111077812 */ /* 0x000fe200078efcff */
[----:B------:R-:W-:Y:S01]  /*1300*/  IMAD R9, R9, -0x40, R4 ;  /* 0xffffffc009097824 */ /* 0x000fe200078e0204 */
[----:B------:R-:W-:Y:S01]  /*1310*/  CS2R R4, SRZ ;  /* 0x0000000000047805 */ /* 0x000fe2000001ff00 */
[----:B------:R-:W-:Y:S01]  /*1320*/  IMAD.MOV.U32 R6, RZ, RZ, RZ ;  /* 0x000000ffff067224 */ /* 0x000fe200078e00ff */
[----:B------:R-:W-:Y:S01]  /*1330*/  SHF.R.S32.HI R10, RZ, 0x6, R0 ;  /* 0x00000006ff0a7819 */ /* 0x000fe20000011400 */
[----:B------:R-:W-:-:S07]  /*1340*/  IMAD R3, R3, 0x4, R16 ;  /* 0x0000000403037824 */ /* 0x000fce00078e0210 */
.L_x_26:
[----:B------:R-:W-:Y:S01]  /*1350*/  ISETP.NE.AND P0, PT, R7, 0x3, PT ;  /* 0x000000030700780c */ /* 0x000fe20003f05270 */
[----:B------:R-:W-:-:S12]  /*1360*/  YIELD ;  /* 0x0000000000007946 */ /* 0x000fd80003800000 */
[----:B---3--:R-:W-:Y:S05]  /*1370*/  @!P0 BRA `(.L_x_16) ;  /* 0x0000000000048947 */ /* 0x008fea0003800000 */
[----:B------:R-:W-:Y:S01]  /*1380*/  BPT.TRAP 0x1 ;  /* 0x000000040000795c */ /* 0x000fe20000300000 */
.L_x_16:
[----:B------:R-:W-:Y:S01]  /*1390*/  IMAD R2, R4, 0x8, R16 ;  /* 0x0000000804027824 */ /* 0x000fe200078e0210 */
[----:B------:R-:W-:-:S04]  /*13a0*/  SHF.L.U32 R17, R5, 0x1f, RZ ;  /* 0x0000001f05117819 */ /* 0x000fc800000006ff */
[----:B------:R2:W3:Y:S01]  /*13b0*/  SYNCS.PHASECHK.TRANS64.TRYWAIT P1, [R2+URZ+0x30810], R17 ;  /* 0x03081011020075a7 */ /* 0x0004e2000802017f */
[----:B------:R-:W-:Y:S05]  /*13c0*/  @!P0 BRA `(.L_x_17) ;  /* 0x0000000000048947 */ /* 0x000fea0003800000 */
[----:B------:R-:W-:Y:S01]  /*13d0*/  BPT.TRAP 0x1 ;  /* 0x000000040000795c */ /* 0x000fe20000300000 */
.L_x_17:
[----:B---3--:R-:W-:Y:S05]  /*13e0*/  @P1 BRA `(.L_x_18) ;  /* 0x0000000000081947 */ /* 0x008fea0003800000 */
[----:B------:R-:W3:Y:S02]  /*13f0*/  SYNCS.PHASECHK.TRANS64.TRYWAIT P1, [R2+URZ+0x30810], R17 ;  /* 0x03081011020075a7 */ /* 0x000ee4000802017f */
[----:B---3--:R-:W-:Y:S05]  /*1400*/  @!P1 BRA `(.L_x_19) ;  /* 0x00000064002c9947 */ /* 0x008fea0003800000 */
.L_x_18:
[----:B------:R-:W-:Y:S05]  /*1410*/  WARPSYNC.ALL ;  /* 0x0000000000007948 */ /* 0x000fea0003800000 */
[----:B------:R-:W-:Y:S01]  /*1420*/  VIADD R0, R16, 0x18000 ;  /* 0x0001800010007836 */ /* 0x000fe20000000000 */
[----:B------:R-:W-:Y:S01]  /*1430*/  WARPGROUP.ARRIVE ;  /* 0x00000000000079c5 */ /* 0x000fe20000000000 */
[----:B------:R-:W-:Y:S01]  /*1440*/  IMAD R12, R8, 0x2000, R16 ;  /* 0x00002000080c7824 */ /* 0x000fe200078e0210 */
[----:B------:R-:W-:Y:S01]  /*1450*/  UMOV UR5, 0x40000040 ;  /* 0x4000004000057882 */ /* 0x000fe20000000000 */
[----:B------:R-:W-:Y:S01]  /*1460*/  UMOV UR7, 0x40000040 ;  /* 0x4000004000077882 */ /* 0x000fe20000000000 */
[----:B------:R-:W-:-:S02]  /*1470*/  SHF.R.U32.HI R0, RZ, 0x4, R0 ;  /* 0x00000004ff007819 */ /* 0x000fc40000011600 */
[----:B------:R-:W-:Y:S02]  /*1480*/  R2UR UR9, R12 ;  /* 0x000000000c0972ca */ /* 0x000fe400000e0000 */
[----:B------:R-:W-:-:S04]  /*1490*/  LOP3.LUT R0, R0, 0x3fff, RZ, 0xc0, !PT ;  /* 0x00003fff00007812 */ /* 0x000fc800078ec0ff */
[----:B-1----:R-:W-:-:S05]  /*14a0*/  LOP3.LUT R13, R0, 0x10000, RZ, 0xfc, !PT ;  /* 0x00010000000d7812 */ /* 0x002fca00078efcff */
[----:B------:R-:W-:Y:S02]  /*14b0*/  IMAD R13, R4, 0x400, R13 ;  /* 0x00000400040d7824 */ /* 0x000fe400078e020d */
[----:B------:R-:W-:-:S03]  /*14c0*/  USHF.R.U32.HI UR4, URZ, 0x4, UR9 ;  /* 0x000000043f047899 */ /* 0x000fc60008011609 */
[----:B------:R-:W-:Y:S01]  /*14d0*/  R2UR UR8, R13 ;  /* 0x000000000d0872ca */ /* 0x000fe200000e0000 */
[----:B------:R-:W-:Y:S01]  /*14e0*/  ULOP3.LUT UR4, UR4, 0x3fff, URZ, 0xc0, !UPT ;  /* 0x00003fff04047892 */ /* 0x000fe2000f8ec03f */
[----:B------:R-:W-:-:S03]  /*14f0*/  IMAD R13, R4, 0x20, R225 ;  /* 0x00000020040d7824 */ /* 0x000fc600078e02e1 */
[----:B------:R-:W-:Y:S01]  /*1500*/  ULOP3.LUT UR10, UR4, 0x10000, URZ, 0xfc, !UPT ;  /* 0x00010000040a7892 */ /* 0x000fe2000f8efc3f */
[----:B------:R-:W-:-:S04]  /*1510*/  IMAD.SHL.U32 R13, R13, 0x2, RZ ;  /* 0x000000020d0d7824 */ /* 0x000fc800078e00ff */
[----:B------:R-:W-:Y:S02]  /*1520*/  IMAD R12, R13, 0x4, R16 ;  /* 0x000000040d0c7824 */ /* 0x000fe400078e0210 */
[----:B------:R-:W-:Y:S01]  /*1530*/  UMOV UR4, UR10 ;  /* 0x0000000a00047c82 */ /* 0x000fe20008000000 */
[----:B------:R-:W-:Y:S02]  /*1540*/  UMOV UR6, UR8 ;  /* 0x0000000800067c82 */ /* 0x000fe40008000000 */
[----:B------:R-:W-:Y:S01]  /*1550*/  HGMMA.64x64x16.F32.BF16 R184, gdesc[UR4], RZ, !UPT, gsb0 ;  /* 0x00e0000004b879f0 */ /* 0x000fe2000c0018ff */
[----:B------:R-:W-:Y:S02]  /*1560*/  UIADD3 UR4, UR10, 0x2, URZ ;  /* 0x000000020a047890 */ /* 0x000fe4000fffe03f */
[----:B------:R-:W-:Y:S01]  /*1570*/  UIADD3 UR6, UR8, 0x2, URZ ;  /* 0x0000000208067890 */ /* 0x000fe2000fffe03f */
[----:B------:R-:W-:Y:S01]  /*1580*/  UMOV UR5, 0x40000040 ;  /* 0x4000004000057882 */ /* 0x000fe20000000000 */
[----:B------:R-:W-:Y:S01]  /*1590*/  UMOV UR7, 0x40000040 ;  /* 0x4000004000077882 */ /* 0x000fe20000000000 */
[----:B------:R-:W-:-:S02]  /*15a0*/  WARPGROUP.DEPBAR.LE gsb0, 0x0 ;  /* 0x00008000000079c5 */ /* 0x000fc40000010000 */
[----:B------:R-:W-:-:S06]  /*15b0*/  WARPGROUP.ARRIVE ;  /* 0x00000000000079c5 */ /* 0x000fcc0000000000 */
[----:B------:R-:W-:Y:S01]  /*15c0*/  HGMMA.64x64x16.F32.BF16 R184, gdesc[UR4], R184, gsb0 ;  /* 0x00e0000004b879f0 */ /* 0x000fe200080018b8 */
[----:B------:R-:W-:Y:S02]  /*15d0*/  UIADD3 UR4, UR10, 0x4, URZ ;  /* 0x000000040a047890 */ /* 0x000fe4000fffe03f */
[----:B------:R-:W-:Y:S01]  /*15e0*/  UIADD3 UR6, UR8, 0x4, URZ ;  /* 0x0000000408067890 */ /* 0x000fe2000fffe03f */
[----:B------:R-:W-:Y:S01]  /*15f0*/  UMOV UR5, 0x40000040 ;  /* 0x4000004000057882 */ /* 0x000fe20000000000 */
[----:B------:R-:W-:Y:S01]  /*1600*/  UMOV UR7, 0x40000040 ;  /* 0x4000004000077882 */ /* 0x000fe20000000000 */
[----:B------:R-:W-:Y:S02]  /*1610*/  WARPGROUP.DEPBAR.LE gsb0, 0x0 ;  /* 0x00008000000079c5 */ /* 0x000fe40000010000 */
        /* <DEDUP_REMOVED lines=36> */
[----:B------:R-:W-:Y:S03]  /*1860*/  HGMMA.64x64x16.F32.BF16 R184, gdesc[UR4], R184, gsb0 ;  /* 0x00e0000004b879f0 */ /* 0x000fe600080018b8 */
[----:B------:R-:W-:Y:S02]  /*1870*/  WARPGROUP.DEPBAR.LE gsb0, 0x0 ;  /* 0x00008000000079c5 */ /* 0x000fe40000010000 */
[----:B------:R1:W4:Y:S04]  /*1880*/  LDS.64 R18, [R12+0x28000] ;  /* 0x028000000c127984 */ /* 0x0003280000000a00 */
[----:B------:R1:W5:Y:S04]  /*1890*/  LDS.64 R220, [R12+0x28020] ;  /* 0x028020000cdc7984 */ /* 0x0003680000000a00 */
[----:B------:R1:W1:Y:S04]  /*18a0*/  LDS.64 R218, [R12+0x28040] ;  /* 0x028040000cda7984 */ /* 0x0002680000000a00 */
[----:B------:R1:W1:Y:S04]  /*18b0*/  LDS.64 R14, [R12+0x28060] ;  /* 0x028060000c0e7984 */ /* 0x0002680000000a00 */
[----:B------:R1:W1:Y:S04]  /*18c0*/  LDS.64 R20, [R12+0x28080] ;  /* 0x028080000c147984 */ /* 0x0002680000000a00 */
[----:B------:R1:W1:Y:S04]  /*18d0*/  LDS.64 R22, [R12+0x280a0] ;  /* 0x0280a0000c167984 */ /* 0x0002680000000a00 */
[----:B------:R1:W1:Y:S04]  /*18e0*/  LDS.64 R216, [R12+0x280c0] ;  /* 0x0280c0000cd87984 */ /* 0x0002680000000a00 */
[----:B------:R1:W1:Y:S01]  /*18f0*/  LDS.64 R222, [R12+0x280e0] ;  /* 0x0280e0000cde7984 */ /* 0x0002620000000a00 */
[----:B------:R-:W-:Y:S05]  /*1900*/  @!P0 BRA `(.L_x_20) ;  /* 0x0000000000048947 */ /* 0x000fea0003800000 */
[----:B------:R-:W-:Y:S01]  /*1910*/  BPT.TRAP 0x1 ;  /* 0x000000040000795c */ /* 0x000fe20000300000 */
.L_x_20:
[----:B------:R1:W1:Y:S01]  /*1920*/  SYNCS.PHASECHK.TRANS64.TRYWAIT P1, [R2+URZ+0x30830], R17 ;  /* 0x03083011020075a7 */ /* 0x000262000802017f */
[----:B------:R-:W-:Y:S05]  /*1930*/  @!P0 BRA `(.L_x_21) ;  /* 0x0000000000048947 */ /* 0x000fea0003800000 */
[----:B------:R-:W-:Y:S01]  /*1940*/  BPT.TRAP 0x1 ;  /* 0x000000040000795c */ /* 0x000fe20000300000 */
.L_x_21:
[----:B------:R-:W-:-:S05]  /*1950*/  VIADD R13, R16, 0x20000 ;  /* 0x00020000100d7836 */ /* 0x000fca0000000000 */
[----:B------:R-:W-:-:S04]  /*1960*/  SHF.R.U32.HI R13, RZ, 0x4, R13 ;  /* 0x00000004ff0d7819 */ /* 0x000fc8000001160d */
[----:B------:R-:W-:-:S04]  /*1970*/  LOP3.LUT R13, R13, 0x3fff, RZ, 0xc0, !PT ;  /* 0x00003fff0d0d7812 */ /* 0x000fc800078ec0ff */
[----:B------:R-:W-:Y:S01]  /*1980*/  LOP3.LUT R153, R13, 0x10000, RZ, 0xfc, !PT ;  /* 0x000100000d997812 */ /* 0x000fe200078efcff */
[----:B-1----:R-:W-:Y:S06]  /*1990*/  @P1 BRA `(.L_x_22) ;  /* 0x0000000000081947 */ /* 0x002fec0003800000 */
[----:B------:R-:W1:Y:S02]  /*19a0*/  SYNCS.PHASECHK.TRANS64.TRYWAIT P1, [R2+URZ+0x30830], R17 ;  /* 0x03083011020075a7 */ /* 0x000e64000802017f */
[----:B-1----:R-:W-:Y:S05]  /*19b0*/  @!P1 BRA `(.L_x_23) ;  /* 0x0000005c00d49947 */ /* 0x002fea0003800000 */
.L_x_22:
[----:B------:R-:W-:Y:S01]  /*19c0*/  UIADD3 UR9, UR9, 0x8000, URZ ;  /* 0x0000800009097890 */ /* 0x000fe2000fffe03f */
[----:B------:R-:W-:Y:S01]  /*19d0*/  IMAD R153, R4, 0x400, R153 ;  /* 0x0000040004997824 */ /* 0x000fe200078e0299 */
[----:B------:R-:W-:Y:S01]  /*19e0*/  UMOV UR7, 0x40000040 ;  /* 0x4000004000077882 */ /* 0x000fe20000000000 */
[----:B------:R-:W-:Y:S01]  /*19f0*/  UMOV UR5, 0x40000040 ;  /* 0x4000004000057882 */ /* 0x000fe20000000000 */
[----:B------:R-:W-:Y:S01]  /*1a00*/  USHF.R.U32.HI UR9, URZ, 0x4, UR9 ;  /* 0x000000043f097899 */ /* 0x000fe20008011609 */
[----:B------:R-:W-:Y:S01]  /*1a10*/  ISETP.GT.AND P2, PT, R9, RZ, PT ;  /* 0x000000ff0900720c */ /* 0x000fe20003f44270 */
[----:B------:R-:W-:Y:S01]  /*1a20*/  ULDC UR10, c[0x0][0x75c] ;  /* 0x0001d700000a7ab9 */ /* 0x000fe20000000800 */
[----:B------:R-:W-:Y:S01]  /*1a30*/  R2UR UR8, R153 ;  /* 0x00000000990872ca */ /* 0x000fe200000e0000 */
[----:B------:R-:W-:Y:S01]  /*1a40*/  ULOP3.LUT UR9, UR9, 0x3fff, URZ, 0xc0, !UPT ;  /* 0x00003fff09097892 */ /* 0x000fe2000f8ec03f */
[----:B------:R-:W-:Y:S01]  /*1a50*/  WARPGROUP.ARRIVE ;  /* 0x00000000000079c5 */ /* 0x000fe20000000000 */
[----:B--23--:R-:W-:Y:S01]  /*1a60*/  FMUL.FTZ R17, R184, UR10 ;  /* 0x0000000ab8117c20 */ /* 0x00cfe20008410000 */
[----:B------:R-:W-:Y:S01]  /*1a70*/  FMUL.FTZ R184, R185, UR10 ;  /* 0x0000000ab9b87c20 */ /* 0x000fe20008410000 */
[----:B------:R-:W-:Y:S01]  /*1a80*/  ULOP3.LUT UR9, UR9, 0x10000, URZ, 0xfc, !UPT ;  /* 0x0001000009097892 */ /* 0x000fe2000f8efc3f */
[----:B------:R-:W-:Y:S01]  /*1a90*/  FMUL.FTZ R185, R186, UR10 ;  /* 0x0000000abab97c20 */ /* 0x000fe20008410000 */
[----:B------:R-:W-:Y:S01]  /*1aa0*/  FMUL.FTZ R186, R187, UR10 ;  /* 0x0000000abbba7c20 */ /* 0x000fe20008410000 */
[----:B------:R-:W-:Y:S01]  /*1ab0*/  FMUL.FTZ R187, R188, UR10 ;  /* 0x0000000abcbb7c20 */ /* 0x000fe20008410000 */
[----:B------:R-:W1:Y:S01]  /*1ac0*/  MUFU.TANH R17, R17 ;  /* 0x0000001100117308 */ /* 0x000e620000002400 */
[----:B------:R-:W-:Y:S01]  /*1ad0*/  FMUL.FTZ R224, R189, UR10 ;  /* 0x0000000abde07c20 */ /* 0x000fe20008410000 */
[----:B------:R-:W-:Y:S01]  /*1ae0*/  LOP3.LUT R227, R13, 0x2000000, RZ, 0xfc, !PT ;  /* 0x020000000de37812 */ /* 0x000fe200078efcff */
[----:B------:R-:W-:Y:S01]  /*1af0*/  UMOV UR4, UR9 ;  /* 0x0000000900047c82 */ /* 0x000fe20008000000 */
[----:B------:R-:W-:Y:S01]  /*1b00*/  UMOV UR6, UR8 ;  /* 0x0000000800067c82 */ /* 0x000fe20008000000 */
[----:B------:R-:W-:Y:S01]  /*1b10*/  ISETP.GT.AND P1, PT, R9, 0x8, PT ;  /* 0x000000080900780c */ /* 0x000fe20003f24270 */
[----:B------:R-:W-:Y:S01]  /*1b20*/  HGMMA.64x64x16.F32.BF16 R152, gdesc[UR4], RZ, !UPT, gsb0 ;  /* 0x00e00000049879f0 */ /* 0x000fe2000c0018ff */
[----:B------:R-:W-:Y:S01]  /*1b30*/  UIADD3 UR6, UR8, 0x2, URZ ;  /* 0x0000000208067890 */ /* 0x000fe2000fffe03f */
[----:B------:R-:W2:Y:S01]  /*1b40*/  MUFU.TANH R185, R185 ;  /* 0x000000b900b97308 */ /* 0x000ea20000002400 */
[----:B------:R-:W-:Y:S01]  /*1b50*/  UIADD3 UR4, UR9, 0x2, URZ ;  /* 0x0000000209047890 */ /* 0x000fe2000fffe03f */
[----:B------:R-:W-:Y:S01]  /*1b60*/  IMAD R227, R4, 0x400, R227 ;  /* 0x0000040004e37824 */ /* 0x000fe200078e02e3 */
[----:B------:R-:W-:Y:S01]  /*1b70*/  UMOV UR7, 0x40000040 ;  /* 0x4000004000077882 */ /* 0x000fe20000000000 */
[----:B------:R-:W-:Y:S01]  /*1b80*/  UMOV UR5, 0x40000040 ;  /* 0x4000004000057882 */ /* 0x000fe20000000000 */
[----:B------:R-:W-:Y:S01]  /*1b90*/  FMUL.FTZ R190, R190, UR10 ;  /* 0x0000000abebe7c20 */ /* 0x000fe20008410000 */
[----:B------:R-:W-:Y:S01]  /*1ba0*/  FMUL.FTZ R191, R191, UR10 ;  /* 0x0000000abfbf7c20 */ /* 0x000fe20008410000 */
[----:B------:R-:W-:Y:S01]  /*1bb0*/  FMUL.FTZ R192, R192, UR10 ;  /* 0x0000000ac0c07c20 */ /* 0x000fe20008410000 */
[----:B------:R-:W-:Y:S01]  /*1bc0*/  MUFU.TANH R184, R184 ;  /* 0x000000b800b87308 */ /* 0x000fe20000002400 */
[C---:B-1----:R-:W-:Y:S01]  /*1bd0*/  FSEL R13, R17.reuse, -INF , P2 ;  /* 0xff800000110d7808 */ /* 0x042fe20001000000 */
[----:B------:R-:W-:Y:S01]  /*1be0*/  FFMA.FTZ R17, -R17, R17, 1 ;  /* 0x3f80000011117423 */ /* 0x000fe20000010111 */
[----:B------:R-:W-:Y:S01]  /*1bf0*/  FMUL.FTZ R194, R194, UR10 ;  /* 0x0000000ac2c27c20 */ /* 0x000fe20008410000 */
[----:B------:R-:W-:Y:S01]  /*1c00*/  FMUL.FTZ R193, R193, UR10 ;  /* 0x0000000ac1c17c20 */ /* 0x000fe20008410000 */
[----:B------:R-:W-:Y:S01]  /*1c10*/  FMUL.FTZ R195, R195, UR10 ;  /* 0x0000000ac3c37c20 */ /* 0x000fe20008410000 */
[----:B------:R-:W-:Y:S01]  /*1c20*/  FMUL.FTZ R196, R196, UR10 ;  /* 0x0000000ac4c47c20 */ /* 0x000fe20008410000 */
[----:B------:R-:W-:Y:S01]  /*1c30*/  FMUL.FTZ R198, R198, UR10 ;  /* 0x0000000ac6c67c20 */ /* 0x000fe20008410000 */
[----:B------:R-:W-:Y:S01]  /*1c40*/  MUFU.TANH R186, R186 ;  /* 0x000000ba00ba7308 */ /* 0x000fe20000002400 */
[----:B--2---:R-:W-:Y:S01]  /*1c50*/  FSEL R229, R185, -INF , P1 ;  /* 0xff800000b9e57808 */ /* 0x004fe20000800000 */
[----:B------:R-:W-:Y:S01]  /*1c60*/  FMUL.FTZ R197, R197, UR10 ;  /* 0x0000000ac5c57c20 */ /* 0x000fe20008410000 */
[----:B------:R-:W-:Y:S01]  /*1c70*/  FMUL.FTZ R199, R199, UR10 ;  /* 0x0000000ac7c77c20 */ /* 0x000fe20008410000 */
[----:B------:R-:W-:Y:S01]  /*1c80*/  FMUL.FTZ R200, R200, UR10 ;  /* 0x0000000ac8c87c20 */ /* 0x000fe20008410000 */
[----:B------:R-:W-:Y:S01]  /*1c90*/  FMUL.FTZ R201, R201, UR10 ;  /* 0x0000000ac9c97c20 */ /* 0x000fe20008410000 */
[----:B------:R-:W-:Y:S01]  /*1ca0*/  FMUL.FTZ R204, R204, UR10 ;  /* 0x0000000acccc7c20 */ /* 0x000fe20008410000 */
[----:B------:R-:W-:Y:S01]  /*1cb0*/  FMUL.FTZ R206, R206, UR10 ;  /* 0x0000000acece7c20 */ /* 0x000fe20008410000 */
[----:B------:R-:W-:Y:S01]  /*1cc0*/  MUFU.TANH R187, R187 ;  /* 0x000000bb00bb7308 */ /* 0x000fe20000002400 */
[----:B------:R-:W-:Y:S01]  /*1cd0*/  FMUL.FTZ R205, R205, UR10 ;  /* 0x0000000acdcd7c20 */ /* 0x000fe20008410000 */
        /* <DEDUP_REMOVED lines=8> */
[----:B------:R-:W-:-:S06]  /*1d60*/  FFMA.FTZ R185, -R185, R185, 1 ;  /* 0x3f800000b9b97423 */ /* 0x000fcc00000101b9 */
[----:B------:R-:W-:Y:S08]  /*1d70*/  MUFU.TANH R224, R224 ;  /* 0x000000e000e07308 */ /* 0x000ff00000002400 */
[----:B------:R-:W-:Y:S08]  /*1d80*/  MUFU.TANH R191, R191 ;  /* 0x000000bf00bf7308 */ /* 0x000ff00000002400 */
[----:B------:R-:W-:Y:S08]  /*1d90*/  MUFU.TANH R192, R192 ;  /* 0x000000c000c07308 */ /* 0x000ff00000002400 */
[----:B------:R-:W-:Y:S08]  /*1da0*/  MUFU.TANH R194, R194 ;  /* 0x000000c200c27308 */ /* 0x000ff00000002400 */
[----:B------:R-:W-:Y:S01]  /*1db0*/  MUFU.TANH R193, R193 ;  /* 0x000000c100c17308 */ /* 0x000fe20000002400 */
[----:B------:R-:W-:-:S02]  /*1dc0*/  WARPGROUP.DEPBAR.LE gsb0, 0x0 ;  /* 0x00008000000079c5 */ /* 0x000fc40000010000 */
[----:B------:R-:W-:-:S05]  /*1dd0*/  WARPGROUP.ARRIVE ;  /* 0x00000000000079c5 */ /* 0x000fca0000000000 */
[----:B------:R-:W-:Y:S01]  /*1de0*/  MUFU.TANH R195, R195 ;  /* 0x000000c300c37308 */ /* 0x000fe20000002400 */
[----:B------:R-:W-:Y:S01]  /*1df0*/  HGMMA.64x64x16.F32.BF16 R152, gdesc[UR4], R152, gsb0 ;  /* 0x00e00000049879f0 */ /* 0x000fe20008001898 */
[----:B------:R-:W-:Y:S02]  /*1e00*/  UIADD3 UR6, UR8, 0x4, URZ ;  /* 0x0000000408067890 */ /* 0x000fe4000fffe03f */
[----:B------:R-:W-:Y:S01]  /*1e10*/  UIADD3 UR4, UR9, 0x4, URZ ;  /* 0x0000000409047890 */ /* 0x000fe2000fffe03f */
[----:B------:R-:W-:Y:S01]  /*1e20*/  UMOV UR7, 0x40000040 ;  /* 0x4000004000077882 */ /* 0x000fe20000000000 */
[----:B------:R-:W-:Y:S02]  /*1e30*/  UMOV UR5, 0x40000040 ;  /* 0x4000004000057882 */ /* 0x000fe40000000000 */
[----:B------:R-:W-:Y:S08]  /*1e40*/  MUFU.TANH R196, R196 ;  /* 0x000000c400c47308 */ /* 0x000ff00000002400 */
[----:B------:R-:W-:Y:S08]  /*1e50*/  MUFU.TANH R198, R198 ;  /* 0x000000c600c67308 */ /* 0x000ff00000002400 */
[----:B------:R-:W-:Y:S08]  /*1e60*/  MUFU.TANH R197, R197 ;  /* 0x000000c500c57308 */ /* 0x000ff00000002400 */
[----:B------:R-:W-:Y:S08]  /*1e70*/  MUFU.TANH R199, R199 ;  /* 0x000000c700c77308 */ /* 0x000ff00000002400 */
        /* <DEDUP_REMOVED lines=10> */
[----:B------:R-:W-:-:S04]  /*1f20*/  UIADD3 UR4, UR9, 0x6, URZ ;  /* 0x0000000609047890 */ /* 0x000fc8000fffe03f */
[----:B------:R-:W-:Y:S01]  /*1f30*/  MUFU.TANH R208, R208 ;  /* 0x000000d000d07308 */ /* 0x000fe20000002400 */
[----:B------:R-:W-:Y:S01]  /*1f40*/  UMOV UR7, 0x40000040 ;  /* 0x4000004000077882 */ /* 0x000fe20000000000 */
[----:B------:R-:W-:-:S06]  /*1f50*/  UMOV UR5, 0x40000040 ;  /* 0x4000004000057882 */ /* 0x000fcc0000000000 */
[----:B------:R-:W-:Y:S08]  /*1f60*/  MUFU.TANH R210, R210 ;  /* 0x000000d200d27308 */ /* 0x000ff00000002400 */
[----:B------:R-:W-:Y:S08]  /*1f70*/  MUFU.TANH R211, R211 ;  /* 0x000000d300d37308 */ /* 0x000ff00000002400 */
[----:B------:R-:W-:Y:S08]  /*1f80*/  MUFU.TANH R212, R212 ;  /* 0x000000d400d47308 */ /* 0x000ff00000002400 */
[----:B------:R-:W-:Y:S08]  /*1f90*/  MUFU.TANH R213, R213 ;  /* 0x000000d500d57308 */ /* 0x000ff00000002400 */
[----:B------:R-:W-:Y:S01]  /*1fa0*/  MUFU.TANH R215, R215 ;  /* 0x000000d700d77308 */ /* 0x000fe20000002400 */
        /* <DEDUP_REMOVED lines=31> */
[----:B------:R-:W-:Y:S01]  /*21a0*/  ULDC UR5, c[0x0][0x744] ;  /* 0x0001d10000057ab9 */ /* 0x000fe20000000800 */
[----:B------:R-:W-:Y:S01]  /*21b0*/  R2UR UR4, R227 ;  /* 0x00000000e30472ca */ /* 0x000fe200000e0000 */
[----:B----4-:R-:W-:Y:S01]  /*21c0*/  FFMA.FTZ R13, R13, UR5, -R18 ;  /* 0x000000050d0d7c23 */ /* 0x010fe20008010812 */
[----:B------:R-:W-:-:S05]  /*21d0*/  UMOV UR7, 0x40000040 ;  /* 0x4000004000077882 */ /* 0x000fca0000000000 */
[----:B------:R-:W1:Y:S06]  /*21e0*/  MUFU.EX2 R13, R13 ;  /* 0x0000000d000d7308 */ /* 0x000e6c0000000800 */
[----:B------:R-:W-:Y:S01]  /*21f0*/  UMOV UR6, UR4 ;  /* 0x0000000400067c82 */ /* 0x000fe20008000000 */
[----:B------:R-:W-:Y:S02]  /*2200*/  WARPGROUP.DEPBAR.LE gsb0, 0x0 ;  /* 0x00008000000079c5 */ /* 0x000fe40000010000 */
[----:B------:R-:W2:Y:S02]  /*2210*/  LDS.64 R188, [R12+0x28200] ;  /* 0x028200000cbc7984 */ /* 0x000ea40000000a00 */
[----:B--2---:R-:W-:Y:S01]  /*2220*/  FADD.FTZ R228, R152, -R188 ;  /* 0x800000bc98e47221 */ /* 0x004fe20000010000 */
[----:B------:R-:W-:Y:S01]  /*2230*/  FFMA.FTZ R152, R229, UR5, -R18 ;  /* 0x00000005e5987c23 */ /* 0x000fe20008010812 */
[----:B------:R-:W-:Y:S01]  /*2240*/  FADD.FTZ R227, R154, -R188 ;  /* 0x800000bc9ae37221 */ /* 0x000fe20000010000 */
[--C-:B------:R-:W-:Y:S01]  /*2250*/  FADD.FTZ R154, R155, -R189.reuse ;  /* 0x800000bd9b9a7221 */ /* 0x100fe20000010000 */
[----:B-1----:R-:W-:Y:S01]  /*2260*/  FMUL.FTZ R18, R13, R228 ;  /* 0x000000e40d127220 */ /* 0x002fe20000410000 */
[----:B------:R-:W-:Y:S01]  /*2270*/  FADD.FTZ R228, R153, -R189 ;  /* 0x800000bd99e47221 */ /* 0x000fe20000010000 */
[----:B------:R-:W-:Y:S01]  /*2280*/  FMUL.FTZ R188, R202, UR10 ;  /* 0x0000000acabc7c20 */ /* 0x000fe20008410000 */
[----:B------:R-:W1:Y:S01]  /*2290*/  MUFU.EX2 R152, R152 ;  /* 0x0000009800987308 */ /* 0x000e620000000800 */
[----:B------:R-:W-:Y:S01]  /*22a0*/  FMUL.FTZ R189, R17, R18 ;  /* 0x0000001211bd7220 */ /* 0x000fe20000410000 */
[C---:B------:R-:W-:Y:S01]  /*22b0*/  FSEL R18, R184.reuse, -INF , P2 ;  /* 0xff800000b8127808 */ /* 0x040fe20001000000 */
[----:B------:R-:W-:Y:S01]  /*22c0*/  FFMA.FTZ R184, -R184, R184, 1 ;  /* 0x3f800000b8b87423 */ /* 0x000fe200000101b8 */
[----:B------:R-:W-:Y:S01]  /*22d0*/  FMUL.FTZ R202, R203, UR10 ;  /* 0x0000000acbca7c20 */ /* 0x000fe20008410000 */
[----:B------:R-:W-:-:S02]  /*22e0*/  FFMA.FTZ R203, -R190, R190, 1 ;  /* 0x3f800000becb7423 */ /* 0x000fc400000101be */
[--C-:B------:R-:W-:Y:S01]  /*22f0*/  FFMA.FTZ R17, R18, UR5, -R19.reuse ;  /* 0x0000000512117c23 */ /* 0x100fe20008010813 */
[C---:B------:R-:W-:Y:S01]  /*2300*/  FSEL R18, R186.reuse, -INF , P1 ;  /* 0xff800000ba127808 */ /* 0x040fe20000800000 */
[----:B------:R-:W-:Y:S01]  /*2310*/  FFMA.FTZ R186, -R186, R186, 1 ;  /* 0x3f800000baba7423 */ /* 0x000fe200000101ba */
[----:B------:R-:W-:Y:S03]  /*2320*/  MUFU.TANH R188, R188 ;  /* 0x000000bc00bc7308 */ /* 0x000fe60000002400 */
[----:B------:R-:W-:Y:S02]  /*2330*/  FFMA.FTZ R153, R18, UR5, -R19 ;  /* 0x0000000512997c23 */ /* 0x000fe40008010813 */
[----:B------:R-:W2:Y:S01]  /*2340*/  LDS.64 R18, [R12+0x28220] ;  /* 0x028220000c127984 */ /* 0x000ea20000000a00 */
[----:B-1----:R-:W-:Y:S02]  /*2350*/  FMUL.FTZ R230, R152, R227 ;  /* 0x000000e398e67220 */ /* 0x002fe40000410000 */
[----:B------:R-:W1:Y:S02]  /*2360*/  MUFU.EX2 R17, R17 ;  /* 0x0000001100117308 */ /* 0x000e640000000800 */
[----:B------:R-:W-:-:S06]  /*2370*/  FMUL.FTZ R185, R185, R230 ;  /* 0x000000e6b9b97220 */ /* 0x000fcc0000410000 */
[----:B------:R-:W3:Y:S08]  /*2380*/  MUFU.EX2 R153, R153 ;  /* 0x0000009900997308 */ /* 0x000ef00000000800 */
[----:B------:R-:W-:Y:S01]  /*2390*/  MUFU.TANH R202, R202 ;  /* 0x000000ca00ca7308 */ /* 0x000fe20000002400 */
[----:B-1----:R-:W-:-:S04]  /*23a0*/  FMUL.FTZ R155, R17, R228 ;  /* 0x000000e4119b7220 */ /* 0x002fc80000410000 */
[----:B------:R-:W-:Y:S01]  /*23b0*/  FMUL.FTZ R184, R184, R155 ;  /* 0x0000009bb8b87220 */ /* 0x000fe20000410000 */
[----:B---3--:R-:W-:-:S04]  /*23c0*/  FMUL.FTZ R155, R153, R154 ;  /* 0x0000009a999b7220 */ /* 0x008fc80000410000 */
[----:B------:R-:W-:Y:S01]  /*23d0*/  F2FP.BF16.F32.PACK_AB R184, R184, R189 ;  /* 0x000000bdb8b8723e */ /* 0x000fe200000010ff */
[----:B------:R-:W-:Y:S01]  /*23e0*/  FMUL.FTZ R186, R186, R155 ;  /* 0x0000009bbaba7220 */ /* 0x000fe20000410000 */
[C---:B------:R-:W-:Y:S01]  /*23f0*/  FSEL R155, R187.reuse, -INF , P2 ;  /* 0xff800000bb9b7808 */ /* 0x040fe20001000000 */
[----:B------:R-:W-:-:S03]  /*2400*/  FFMA.FTZ R187, -R187, R187, 1 ;  /* 0x3f800000bbbb7423 */ /* 0x000fc600000101bb */
[----:B------:R-:W-:Y:S01]  /*2410*/  F2FP.BF16.F32.PACK_AB R185, R186, R185 ;  /* 0x000000b9bab9723e */ /* 0x000fe200000010ff */
[----:B-----5:R-:W-:Y:S01]  /*2420*/  FFMA.FTZ R154, R155, UR5, -R220 ;  /* 0x000000059b9a7c23 */ /* 0x020fe200080108dc */
[----:B------:R-:W-:Y:S01]  /*2430*/  FSEL R155, R190, -INF , P1 ;  /* 0xff800000be9b7808 */ /* 0x000fe20000800000 */
[----:B--2---:R-:W-:-:S04]  /*2440*/  FADD.FTZ R157, R157, -R19 ;  /* 0x800000139d9d7221 */ /* 0x004fc80000010000 */
[----:B------:R-:W-:Y:S01]  /*2450*/  FFMA.FTZ R227, R155, UR5, -R220 ;  /* 0x000000059be37c23 */ /* 0x000fe200080108dc */
[--C-:B------:R-:W-:Y:S01]  /*2460*/  FADD.FTZ R155, R156, -R18.reuse ;  /* 0x800000129c9b7221 */ /* 0x100fe20000010000 */
[----:B------:R-:W-:Y:S01]  /*2470*/  FADD.FTZ R220, R158, -R18 ;  /* 0x800000129edc7221 */ /* 0x000fe20000010000 */
[C---:B------:R-:W-:Y:S01]  /*2480*/  FSEL R18, R224.reuse, -INF , P2 ;  /* 0xff800000e0127808 */ /* 0x040fe20001000000 */
[----:B------:R-:W1:Y:S01]  /*2490*/  MUFU.EX2 R154, R154 ;  /* 0x0000009a009a7308 */ /* 0x000e620000000800 */
[----:B------:R-:W-:Y:S01]  /*24a0*/  FSEL R158, R191, -INF , P1 ;  /* 0xff800000bf9e7808 */ /* 0x000fe20000800000 */
[----:B------:R-:W-:Y:S01]  /*24b0*/  FADD.FTZ R156, R159, -R19 ;  /* 0x800000139f9c7221 */ /* 0x000fe20000010000 */
[----:B------:R-:W-:Y:S01]  /*24c0*/  FFMA.FTZ R224, -R224, R224, 1 ;  /* 0x3f800000e0e07423 */ /* 0x000fe200000101e0 */
[--C-:B------:R-:W-:Y:S01]  /*24d0*/  FFMA.FTZ R228, R18, UR5, -R221.reuse ;  /* 0x0000000512e47c23 */ /* 0x100fe200080108dd */
[----:B------:R-:W-:Y:S01]  /*24e0*/  FFMA.FTZ R191, -R191, R191, 1 ;  /* 0x3f800000bfbf7423 */ /* 0x000fe200000101bf */
[----:B------:R-:W2:Y:S01]  /*24f0*/  LDS.64 R18, [R12+0x28240] ;  /* 0x028240000c127984 */ /* 0x000ea20000000a00 */
[----:B------:R-:W-:Y:S01]  /*2500*/  FFMA.FTZ R221, R158, UR5, -R221 ;  /* 0x000000059edd7c23 */ /* 0x000fe200080108dd */
[----:B------:R-:W3:Y:S08]  /*2510*/  MUFU.EX2 R159, R227 ;  /* 0x000000e3009f7308 */ /* 0x000ef00000000800 */
[----:B------:R-:W4:Y:S01]  /*2520*/  MUFU.EX2 R158, R228 ;  /* 0x000000e4009e7308 */ /* 0x000f220000000800 */
[----:B-1----:R-:W-:-:S04]  /*2530*/  FMUL.FTZ R190, R154, R155 ;  /* 0x0000009b9abe7220 */ /* 0x002fc80000410000 */
[----:B------:R-:W-:-:S03]  /*2540*/  FMUL.FTZ R190, R187, R190 ;  /* 0x000000bebbbe7220 */ /* 0x000fc60000410000 */
[----:B------:R-:W1:Y:S01]  /*2550*/  MUFU.EX2 R155, R221 ;  /* 0x000000dd009b7308 */ /* 0x000e620000000800 */
[----:B---3--:R-:W-:-:S04]  /*2560*/  FMUL.FTZ R220, R159, R220 ;  /* 0x000000dc9fdc7220 */ /* 0x008fc80000410000 */
[----:B------:R-:W-:Y:S01]  /*2570*/  FMUL.FTZ R187, R203, R220 ;  /* 0x000000dccbbb7220 */ /* 0x000fe20000410000 */
[----:B------:R-:W-:Y:S01]  /*2580*/  FMUL.FTZ R220, R209, UR10 ;  /* 0x0000000ad1dc7c20 */ /* 0x000fe20008410000 */
[C---:B----4-:R-:W-:Y:S01]  /*2590*/  FMUL.FTZ R157, R158.reuse, R157 ;  /* 0x0000009d9e9d7220 */ /* 0x050fe20000410000 */
[----:B------:R-:W-:-:S04]  /*25a0*/  F2FP.BF16.F32.PACK_AB R158, R158, R154 ;  /* 0x0000009a9e9e723e */ /* 0x000fc800000010ff */
[----:B------:R-:W-:Y:S01]  /*25b0*/  MUFU.TANH R220, R220 ;  /* 0x000000dc00dc7308 */ /* 0x000fe20000002400 */
[----:B------:R-:W-:Y:S01]  /*25c0*/  FMUL.FTZ R209, R224, R157 ;  /* 0x0000009de0d17220 */ /* 0x000fe20000410000 */
[C---:B------:R-:W-:Y:S01]  /*25d0*/  FSEL R157, R192.reuse, -INF , P2 ;  /* 0xff800000c09d7808 */ /* 0x040fe20001000000 */
[----:B------:R-:W-:Y:S01]  /*25e0*/  FFMA.FTZ R192, -R192, R192, 1 ;  /* 0x3f800000c0c07423 */ /* 0x000fe200000101c0 */
[----:B-1----:R-:W-:Y:S02]  /*25f0*/  FMUL.FTZ R156, R155, R156 ;  /* 0x0000009c9b9c7220 */ /* 0x002fe40000410000 */
[----:B------:R-:W-:Y:S01]  /*2600*/  F2FP.BF16.F32.PACK_AB R186, R209, R190 ;  /* 0x000000bed1ba723e */ /* 0x000fe200000010ff */
[----:B------:R-:W-:Y:S01]  /*2610*/  FFMA.FTZ R203, R157, UR5, -R218 ;  /* 0x000000059dcb7c23 */ /* 0x000fe200080108da */
[----:B------:R-:W-:Y:S01]  /*2620*/  FSEL R157, R194, -INF , P1 ;  /* 0xff800000c29d7808 */ /* 0x000fe20000800000 */
[----:B------:R-:W-:Y:S01]  /*2630*/  FMUL.FTZ R191, R191, R156 ;  /* 0x0000009cbfbf7220 */ /* 0x000fe20000410000 */
[--C-:B--2---:R-:W-:Y:S01]  /*2640*/  FADD.FTZ R224, R160, -R18.reuse ;  /* 0x80000012a0e07221 */ /* 0x104fe20000010000 */
[----:B------:R-:W-:Y:S01]  /*2650*/  FSEL R160, R193, -INF , P2 ;  /* 0xff800000c1a07808 */ /* 0x000fe20001000000 */
[----:B------:R-:W-:Y:S01]  /*2660*/  FADD.FTZ R221, R162, -R18 ;  /* 0x80000012a2dd7221 */ /* 0x000fe20000010000 */
[----:B------:R-:W-:Y:S01]  /*2670*/  FFMA.FTZ R218, R157, UR5, -R218 ;  /* 0x000000059dda7c23 */ /* 0x000fe200080108da */
[----:B------:R-:W1:Y:S01]  /*2680*/  MUFU.EX2 R203, R203 ;  /* 0x000000cb00cb7308 */ /* 0x000e620000000800 */
[----:B------:R-:W2:Y:S01]  /*2690*/  LDS.64 R156, [R12+0x28260] ;  /* 0x028260000c9c7984 */ /* 0x000ea20000000a00 */
[----:B------:R-:W-:Y:S01]  /*26a0*/  FFMA.FTZ R160, R160, UR5, -R219 ;  /* 0x00000005a0a07c23 */ /* 0x000fe200080108db */
[----:B------:R-:W-:Y:S01]  /*26b0*/  FSEL R162, R195, -INF , P1 ;  /* 0xff800000c3a27808 */ /* 0x000fe20000800000 */
[----:B------:R-:W-:Y:S01]  /*26c0*/  FADD.FTZ R161, R161, -R19 ;  /* 0x80000013a1a17221 */ /* 0x000fe20000010000 */
[----:B------:R-:W-:Y:S01]  /*26d0*/  FFMA.FTZ R194, -R194, R194, 1 ;  /* 0x3f800000c2c27423 */ /* 0x000fe200000101c2 */
[----:B------:R-:W-:Y:S01]  /*26e0*/  FFMA.FTZ R193, -R193, R193, 1 ;  /* 0x3f800000c1c17423 */ /* 0x000fe200000101c1 */
[----:B------:R-:W-:Y:S01]  /*26f0*/  FFMA.FTZ R195, -R195, R195, 1 ;  /* 0x3f800000c3c37423 */ /* 0x000fe200000101c3 */
[----:B------:R-:W3:Y:S01]  /*2700*/  MUFU.EX2 R160, R160 ;  /* 0x000000a000a07308 */ /* 0x000ee20000000800 */
[----:B------:R-:W-:Y:S01]  /*2710*/  FFMA.FTZ R162, R162, UR5, -R219 ;  /* 0x00000005a2a27c23 */ /* 0x000fe200080108db */
[----:B------:R-:W-:-:S02]  /*2720*/  F2FP.BF16.F32.PACK_AB R187, R191, R187 ;  /* 0x000000bbbfbb723e */ /* 0x000fc400000010ff */
[----:B------:R-:W-:-:S04]  /*2730*/  F2FP.BF16.F32.PACK_AB R159, R155, R159 ;  /* 0x0000009f9b9f723e */ /* 0x000fc800000010ff */
[----:B------:R3:W4:Y:S01]  /*2740*/  MUFU.EX2 R18, R218 ;  /* 0x000000da00127308 */ /* 0x0007220000000800 */
[----:B-1----:R-:W-:Y:S01]  /*2750*/  FMUL.FTZ R219, R203, R224 ;  /* 0x000000e0cbdb7220 */ /* 0x002fe20000410000 */
[----:B------:R-:W-:Y:S01]  /*2760*/  FADD.FTZ R224, R163, -R19 ;  /* 0x80000013a3e07221 */ /* 0x000fe20000010000 */
[----:B------:R-:W-:Y:S02]  /*2770*/  FSEL R163, R198, -INF , P1 ;  /* 0xff800000c6a37808 */ /* 0x000fe40000800000 */
[----:B------:R-:W-:-:S03]  /*2780*/  FMUL.FTZ R192, R192, R219 ;  /* 0x000000dbc0c07220 */ /* 0x000fc60000410000 */
[----:B------:R1:W-:Y:S01]  /*2790*/  MUFU.EX2 R19, R162 ;  /* 0x000000a200137308 */ /* 0x0003e20000000800 */
[----:B---3--:R-:W-:Y:S01]  /*27a0*/  FMUL.FTZ R218, R160, R161 ;  /* 0x000000a1a0da7220 */ /* 0x008fe20000410000 */
[----:B------:R-:W-:-:S03]  /*27b0*/  FSEL R161, R196, -INF , P2 ;  /* 0xff800000c4a17808 */ /* 0x000fc60001000000 */
[----:B------:R-:W-:Y:S02]  /*27c0*/  FMUL.FTZ R193, R193, R218 ;  /* 0x000000dac1c17220 */ /* 0x000fe40000410000 */
[--C-:B-1----:R-:W-:Y:S01]  /*27d0*/  FFMA.FTZ R162, R161, UR5, -R14.reuse ;  /* 0x00000005a1a27c23 */ /* 0x102fe2000801080e */
[----:B------:R-:W-:Y:S01]  /*27e0*/  FFMA.FTZ R161, R163, UR5, -R14 ;  /* 0x00000005a3a17c23 */ /* 0x000fe2000801080e */
[C---:B------:R-:W-:Y:S01]  /*27f0*/  FSEL R14, R197.reuse, -INF , P2 ;  /* 0xff800000c50e7808 */ /* 0x040fe20001000000 */
[----:B----4-:R-:W-:Y:S01]  /*2800*/  FMUL.FTZ R221, R18, R221 ;  /* 0x000000dd12dd7220 */ /* 0x010fe20000410000 */
[----:B------:R-:W-:Y:S02]  /*2810*/  FFMA.FTZ R197, -R197, R197, 1 ;  /* 0x3f800000c5c57423 */ /* 0x000fe400000101c5 */
[----:B------:R-:W1:Y:S01]  /*2820*/  MUFU.EX2 R162, R162 ;  /* 0x000000a200a27308 */ /* 0x000e620000000800 */
[----:B------:R-:W-:Y:S01]  /*2830*/  FFMA.FTZ R163, R14, UR5, -R15 ;  /* 0x000000050ea37c23 */ /* 0x000fe2000801080f */
[--C-:B--2---:R-:W-:Y:S01]  /*2840*/  FADD.FTZ R219, R164, -R156.reuse ;  /* 0x8000009ca4db7221 */ /* 0x104fe20000010000 */
[----:B------:R-:W-:Y:S01]  /*2850*/  FADD.FTZ R166, R166, -R156 ;  /* 0x8000009ca6a67221 */ /* 0x000fe20000010000 */
[----:B------:R-:W-:Y:S01]  /*2860*/  FSEL R156, R199, -INF , P1 ;  /* 0xff800000c79c7808 */ /* 0x000fe20000800000 */
[----:B------:R-:W-:Y:S01]  /*2870*/  FMUL.FTZ R194, R194, R221 ;  /* 0x000000ddc2c27220 */ /* 0x000fe20000410000 */
[----:B------:R-:W-:Y:S01]  /*2880*/  FADD.FTZ R221, R167, -R157 ;  /* 0x8000009da7dd7221 */ /* 0x000fe20000010000 */
[----:B------:R-:W-:Y:S01]  /*2890*/  FSEL R167, R188, -INF , P1 ;  /* 0xff800000bca77808 */ /* 0x000fe20000800000 */
[----:B------:R-:W2:Y:S01]  /*28a0*/  MUFU.EX2 R161, R161 ;  /* 0x000000a100a17308 */ /* 0x000ea20000000800 */
[----:B------:R-:W-:Y:S01]  /*28b0*/  FFMA.FTZ R164, R156, UR5, -R15 ;  /* 0x000000059ca47c23 */ /* 0x000fe2000801080f */
[----:B------:R-:W-:Y:S01]  /*28c0*/  FFMA.FTZ R156, -R196, R196, 1 ;  /* 0x3f800000c49c7423 */ /* 0x000fe200000101c4 */
[----:B------:R-:W3:Y:S01]  /*28d0*/  LDS.64 R14, [R12+0x28280] ;  /* 0x028280000c0e7984 */ /* 0x000ee20000000a00 */
[----:B------:R-:W-:Y:S01]  /*28e0*/  FADD.FTZ R196, R165, -R157 ;  /* 0x8000009da5c47221 */ /* 0x000fe20000010000 */
[----:B------:R-:W-:Y:S01]  /*28f0*/  FFMA.FTZ R157, -R198, R198, 1 ;  /* 0x3f800000c69d7423 */ /* 0x000fe200000101c6 */
[----:B------:R-:W-:Y:S01]  /*2900*/  FSEL R165, R200, -INF , P2 ;  /* 0xff800000c8a57808 */ /* 0x000fe20001000000 */
[----:B------:R-:W-:Y:S01]  /*2910*/  FMUL.FTZ R198, R214, UR10 ;  /* 0x0000000ad6c67c20 */ /* 0x000fe20008410000 */
[----:B------:R-:W4:Y:S01]  /*2920*/  MUFU.EX2 R163, R163 ;  /* 0x000000a300a37308 */ /* 0x000f220000000800 */
[----:B------:R-:W-:Y:S01]  /*2930*/  FFMA.FTZ R199, -R199, R199, 1 ;  /* 0x3f800000c7c77423 */ /* 0x000fe200000101c7 */
[----:B-1----:R-:W-:Y:S01]  /*2940*/  FMUL.FTZ R219, R162, R219 ;  /* 0x000000dba2db7220 */ /* 0x002fe20000410000 */
[----:B------:R-:W-:-:S03]  /*2950*/  FMUL.FTZ R224, R19, R224 ;  /* 0x000000e013e07220 */ /* 0x000fc60000410000 */
[----:B------:R-:W-:Y:S01]  /*2960*/  FMUL.FTZ R156, R156, R219 ;  /* 0x000000db9c9c7220 */ /* 0x000fe20000410000 */
[----:B------:R-:W-:Y:S01]  /*2970*/  FMUL.FTZ R195, R195, R224 ;  /* 0x000000e0c3c37220 */ /* 0x000fe20000410000 */
[----:B------:R-:W1:Y:S01]  /*2980*/  MUFU.EX2 R164, R164 ;  /* 0x000000a400a47308 */ /* 0x000e620000000800 */
[----:B--2---:R-:W-:-:S03]  /*2990*/  FMUL.FTZ R166, R161, R166 ;  /* 0x000000a6a1a67220 */ /* 0x004fc60000410000 */
[----:B------:R-:W-:Y:S01]  /*29a0*/  F2FP.BF16.F32.PACK_AB R189, R195, R194 ;  /* 0x000000c2c3bd723e */ /* 0x000fe200000010ff */
[----:B------:R-:W-:Y:S01]  /*29b0*/  FMUL.FTZ R157, R157, R166 ;  /* 0x000000a69d9d7220 */ /* 0x000fe20000410000 */
[--C-:B------:R-:W-:Y:S01]  /*29c0*/  FFMA.FTZ R166, R165, UR5, -R20.reuse ;  /* 0x00000005a5a67c23 */ /* 0x100fe20008010814 */
[----:B------:R-:W-:Y:S01]  /*29d0*/  FFMA.FTZ R165, R167, UR5, -R20 ;  /* 0x00000005a7a57c23 */ /* 0x000fe20008010814 */
[----:B------:R-:W-:Y:S01]  /*29e0*/  MUFU.TANH R198, R198 ;  /* 0x000000c600c67308 */ /* 0x000fe20000002400 */
[C---:B----4-:R-:W-:Y:S01]  /*29f0*/  FMUL.FTZ R196, R163.reuse, R196 ;  /* 0x000000c4a3c47220 */ /* 0x050fe20000410000 */
[----:B------:R-:W-:-:S03]  /*2a00*/  F2FP.BF16.F32.PACK_AB R154, R163, R162 ;  /* 0x000000a2a39a723e */ /* 0x000fc600000010ff */
[----:B------:R-:W-:-:S03]  /*2a10*/  FMUL.FTZ R197, R197, R196 ;  /* 0x000000c4c5c57220 */ /* 0x000fc60000410000 */
[----:B------:R2:W4:Y:S01]  /*2a20*/  MUFU.EX2 R20, R166 ;  /* 0x000000a600147308 */ /* 0x0005220000000800 */
[----:B-1----:R-:W-:Y:S01]  /*2a30*/  FMUL.FTZ R214, R164, R221 ;  /* 0x000000dda4d67220 */ /* 0x002fe20000410000 */
[----:B------:R-:W-:Y:S02]  /*2a40*/  F2FP.BF16.F32.PACK_AB R190, R197, R156 ;  /* 0x0000009cc5be723e */ /* 0x000fe400000010ff */
[----:B------:R-:W-:Y:S01]  /*2a50*/  F2FP.BF16.F32.PACK_AB R156, R17, R13 ;  /* 0x0000000d119c723e */ /* 0x000fe200000010ff */
[----:B------:R-:W-:Y:S01]  /*2a60*/  FMUL.FTZ R196, R199, R214 ;  /* 0x000000d6c7c47220 */ /* 0x000fe20000410000 */
[----:B------:R-:W-:Y:S01]  /*2a70*/  FFMA.FTZ R199, -R200, R200, 1 ;  /* 0x3f800000c8c77423 */ /* 0x000fe200000101c8 */
[----:B------:R-:W-:Y:S01]  /*2a80*/  FFMA.FTZ R214, -R188, R188, 1 ;  /* 0x3f800000bcd67423 */ /* 0x000fe200000101bc */
[----:B------:R-:W1:Y:S01]  /*2a90*/  MUFU.EX2 R165, R165 ;  /* 0x000000a500a57308 */ /* 0x000e620000000800 */
[C---:B--2---:R-:W-:Y:S01]  /*2aa0*/  FSEL R166, R202.reuse, -INF , P1 ;  /* 0xff800000caa67808 */ /* 0x044fe20000800000 */
[----:B------:R-:W-:Y:S01]  /*2ab0*/  FFMA.FTZ R202, -R202, R202, 1 ;  /* 0x3f800000caca7423 */ /* 0x000fe200000101ca */
[--C-:B---3--:R-:W-:Y:S01]  /*2ac0*/  FADD.FTZ R167, R168, -R14.reuse ;  /* 0x8000000ea8a77221 */ /* 0x108fe20000010000 */
[----:B------:R-:W-:Y:S01]  /*2ad0*/  FADD.FTZ R170, R170, -R14 ;  /* 0x8000000eaaaa7221 */ /* 0x000fe20000010000 */
[----:B------:R-:W-:Y:S01]  /*2ae0*/  FSEL R14, R201, -INF , P2 ;  /* 0xff800000c90e7808 */ /* 0x000fe20001000000 */
[--C-:B------:R-:W-:Y:S01]  /*2af0*/  FADD.FTZ R169, R169, -R15.reuse ;  /* 0x8000000fa9a97221 */ /* 0x100fe20000010000 */
[----:B------:R-:W-:Y:S01]  /*2b00*/  FADD.FTZ R171, R171, -R15 ;  /* 0x8000000fabab7221 */ /* 0x000fe20000010000 */
[--C-:B------:R-:W-:Y:S01]  /*2b10*/  FFMA.FTZ R166, R166, UR5, -R21.reuse ;  /* 0x00000005a6a67c23 */ /* 0x100fe20008010815 */
[----:B------:R-:W-:Y:S01]  /*2b20*/  FFMA.FTZ R201, -R201, R201, 1 ;  /* 0x3f800000c9c97423 */ /* 0x000fe200000101c9 */
[----:B------:R-:W-:Y:S01]  /*2b30*/  FFMA.FTZ R168, R14, UR5, -R21 ;  /* 0x000000050ea87c23 */ /* 0x000fe20008010815 */
[----:B----4-:R-:W-:Y:S01]  /*2b40*/  FMUL.FTZ R14, R20, R167 ;  /* 0x000000a7140e7220 */ /* 0x010fe20000410000 */
[C---:B------:R-:W-:Y:S01]  /*2b50*/  FSEL R21, R204.reuse, -INF , P2 ;  /* 0xff800000cc157808 */ /* 0x040fe20001000000 */
[----:B------:R-:W-:Y:S01]  /*2b60*/  FFMA.FTZ R204, -R204, R204, 1 ;  /* 0x3f800000cccc7423 */ /* 0x000fe200000101cc */
[----:B------:R-:W2:Y:S01]  /*2b70*/  MUFU.EX2 R166, R166 ;  /* 0x000000a600a67308 */ /* 0x000ea20000000800 */
[----:B------:R-:W-:Y:S01]  /*2b80*/  FMUL.FTZ R199, R199, R14 ;  /* 0x0000000ec7c77220 */ /* 0x000fe20000410000 */
[----:B------:R-:W-:Y:S01]  /*2b90*/  FSEL R200, R215, -INF , P1 ;  /* 0xff800000d7c87808 */ /* 0x000fe20000800000 */
[----:B------:R-:W3:Y:S01]  /*2ba0*/  LDS.64 R14, [R12+0x282a0] ;  /* 0x0282a0000c0e7984 */ /* 0x000ee20000000a00 */
[----:B-1----:R-:W-:Y:S01]  /*2bb0*/  FMUL.FTZ R167, R165, R170 ;  /* 0x000000aaa5a77220 */ /* 0x002fe20000410000 */
[----:B------:R-:W-:Y:S01]  /*2bc0*/  FFMA.FTZ R21, R21, UR5, -R22 ;  /* 0x0000000515157c23 */ /* 0x000fe20008010816 */
[----:B------:R-:W-:Y:S01]  /*2bd0*/  FFMA.FTZ R215, -R215, R215, 1 ;  /* 0x3f800000d7d77423 */ /* 0x000fe200000101d7 */
[----:B------:R-:W-:Y:S01]  /*2be0*/  F2FP.BF16.F32.PACK_AB R191, R196, R157 ;  /* 0x0000009dc4bf723e */ /* 0x000fe200000010ff */
[----:B------:R-:W1:Y:S01]  /*2bf0*/  MUFU.EX2 R168, R168 ;  /* 0x000000a800a87308 */ /* 0x000e620000000800 */
[----:B------:R-:W-:Y:S01]  /*2c00*/  FMUL.FTZ R214, R214, R167 ;  /* 0x000000a7d6d67220 */ /* 0x000fe20000410000 */
[C---:B------:R-:W-:Y:S01]  /*2c10*/  FSEL R167, R206.reuse, -INF , P1 ;  /* 0xff800000cea77808 */ /* 0x040fe20000800000 */
[----:B------:R-:W-:Y:S01]  /*2c20*/  FFMA.FTZ R206, -R206, R206, 1 ;  /* 0x3f800000cece7423 */ /* 0x000fe200000101ce */
[----:B------:R-:W-:Y:S01]  /*2c30*/  IMAD R157, R4, 0x2000, R11 ;  /* 0x00002000049d7824 */ /* 0x000fe200078e020b */
[----:B------:R-:W-:-:S02]  /*2c40*/  F2FP.BF16.F32.PACK_AB R155, R164, R161 ;  /* 0x000000a1a49b723e */ /* 0x000fc400000010ff */
[----:B------:R-:W-:Y:S01]  /*2c50*/  FFMA.FTZ R167, R167, UR5, -R22 ;  /* 0x00000005a7a77c23 */ /* 0x000fe20008010816 */
[----:B------:R-:W4:Y:S01]  /*2c60*/  MUFU.EX2 R21, R21 ;  /* 0x0000001500157308 */ /* 0x000f220000000800 */
[C---:B------:R-:W-:Y:S01]  /*2c70*/  FSEL R22, R205.reuse, -INF , P2 ;  /* 0xff800000cd167808 */ /* 0x040fe20001000000 */
[C---:B--2---:R-:W-:Y:S01]  /*2c80*/  FMUL.FTZ R171, R166.reuse, R171 ;  /* 0x000000aba6ab7220 */ /* 0x044fe20000410000 */
[----:B------:R-:W-:Y:S01]  /*2c90*/  FFMA.FTZ R205, -R205, R205, 1 ;  /* 0x3f800000cdcd7423 */ /* 0x000fe200000101cd */
[----:B------:R-:W-:Y:S02]  /*2ca0*/  F2FP.BF16.F32.PACK_AB R165, R166, R165 ;  /* 0x000000a5a6a5723e */ /* 0x000fe400000010ff */
[----:B------:R-:W-:Y:S01]  /*2cb0*/  FMUL.FTZ R202, R202, R171 ;  /* 0x000000abcaca7220 */ /* 0x000fe20000410000 */
[----:B------:R-:W-:Y:S01]  /*2cc0*/  FSEL R171, R210, -INF , P1 ;  /* 0xff800000d2ab7808 */ /* 0x000fe20000800000 */
[----:B------:R-:W2:Y:S01]  /*2cd0*/  MUFU.EX2 R167, R167 ;  /* 0x000000a700a77308 */ /* 0x000ea20000000800 */
[----:B-1----:R-:W-:Y:S01]  /*2ce0*/  FMUL.FTZ R170, R168, R169 ;  /* 0x000000a9a8aa7220 */ /* 0x002fe20000410000 */
[----:B------:R-:W-:Y:S01]  /*2cf0*/  FFMA.FTZ R169, R22, UR5, -R23 ;  /* 0x0000000516a97c23 */ /* 0x000fe20008010817 */
[C---:B------:R-:W-:Y:S01]  /*2d00*/  FSEL R22, R207.reuse, -INF , P1 ;  /* 0xff800000cf167808 */ /* 0x040fe20000800000 */
[----:B------:R-:W-:Y:S01]  /*2d10*/  FFMA.FTZ R207, -R207, R207, 1 ;  /* 0x3f800000cfcf7423 */ /* 0x000fe200000101cf */
[----:B------:R-:W-:Y:S01]  /*2d20*/  FMUL.FTZ R201, R201, R170 ;  /* 0x000000aac9c97220 */ /* 0x000fe20000410000 */
[----:B------:R-:W-:-:S02]  /*2d30*/  F2FP.BF16.F32.PACK_AB R164, R168, R20 ;  /* 0x00000014a8a4723e */ /* 0x000fc400000010ff */
[----:B------:R-:W-:Y:S01]  /*2d40*/  FFMA.FTZ R170, R22, UR5, -R23 ;  /* 0x0000000516aa7c23 */ /* 0x000fe20008010817 */
[----:B------:R-:W-:Y:S01]  /*2d50*/  FSEL R23, R208, -INF , P2 ;  /* 0xff800000d0177808 */ /* 0x000fe20001000000 */
[----:B------:R-:W1:Y:S01]  /*2d60*/  MUFU.EX2 R169, R169 ;  /* 0x000000a900a97308 */ /* 0x000e620000000800 */
[----:B------:R-:W-:Y:S02]  /*2d70*/  FSEL R22, R220, -INF , P2 ;  /* 0xff800000dc167808 */ /* 0x000fe40001000000 */
[----:B------:R-:W-:Y:S01]  /*2d80*/  SHF.R.U32.HI R13, RZ, 0x4, R226 ;  /* 0x00000004ff0d7819 */ /* 0x000fe200000116e2 */
[--C-:B------:R-:W-:Y:S01]  /*2d90*/  FFMA.FTZ R23, R23, UR5, -R216.reuse ;  /* 0x0000000517177c23 */ /* 0x100fe200080108d8 */
[----:B------:R-:W-:Y:S02]  /*2da0*/  FFMA.FTZ R216, R171, UR5, -R216 ;  /* 0x00000005abd87c23 */ /* 0x000fe400080108d8 */
[----:B------:R-:W-:Y:S01]  /*2db0*/  LOP3.LUT R13, R13, 0x3fff, RZ, 0xc0, !PT ;  /* 0x00003fff0d0d7812 */ /* 0x000fe200078ec0ff */
[----:B------:R2:W-:Y:S01]  /*2dc0*/  MUFU.EX2 R171, R23 ;  /* 0x0000001700ab7308 */ /* 0x0005e20000000800 */
[--C-:B---3--:R-:W-:Y:S01]  /*2dd0*/  FADD.FTZ R172, R172, -R14.reuse ;  /* 0x8000000eacac7221 */ /* 0x108fe20000010000 */
[----:B------:R-:W-:Y:S01]  /*2de0*/  FADD.FTZ R174, R174, -R14 ;  /* 0x8000000eaeae7221 */ /* 0x000fe20000010000 */
[--C-:B------:R-:W-:Y:S01]  /*2df0*/  FADD.FTZ R188, R173, -R15.reuse ;  /* 0x8000000fadbc7221 */ /* 0x100fe20000010000 */
[----:B------:R-:W-:Y:S01]  /*2e00*/  FADD.FTZ R175, R175, -R15 ;  /* 0x8000000fafaf7221 */ /* 0x000fe20000010000 */
[----:B----4-:R-:W-:Y:S01]  /*2e10*/  FMUL.FTZ R173, R21, R172 ;  /* 0x000000ac15ad7220 */ /* 0x010fe20000410000 */
[----:B------:R-:W3:Y:S01]  /*2e20*/  LDS.64 R14, [R12+0x282c0] ;  /* 0x0282c0000c0e7984 */ /* 0x000ee20000000a00 */
[----:B------:R-:W-:Y:S01]  /*2e30*/  LOP3.LUT R13, R13, 0x10000, RZ, 0xfc, !PT ;  /* 0x000100000d0d7812 */ /* 0x000fe200078efcff */
[----:B------:R-:W4:Y:S01]  /*2e40*/  MUFU.EX2 R170, R170 ;  /* 0x000000aa00aa7308 */ /* 0x000f220000000800 */
[----:B------:R-:W-:Y:S01]  /*2e50*/  FMUL.FTZ R204, R204, R173 ;  /* 0x000000adcccc7220 */ /* 0x000fe20000410000 */
[----:B------:R-:W-:Y:S01]  /*2e60*/  FFMA.FTZ R173, R22, UR5, -R217 ;  /* 0x0000000516ad7c23 */ /* 0x000fe200080108d9 */
[----:B------:R-:W-:Y:S01]  /*2e70*/  FSEL R22, R211, -INF , P1 ;  /* 0xff800000d3167808 */ /* 0x000fe20000800000 */
[----:B--2---:R-:W-:Y:S01]  /*2e80*/  FMUL.FTZ R23, R167, R174 ;  /* 0x000000aea7177220 */ /* 0x004fe20000410000 */
[C---:B-1----:R-:W-:Y:S01]  /*2e90*/  FMUL.FTZ R188, R169.reuse, R188 ;  /* 0x000000bca9bc7220 */ /* 0x042fe20000410000 */
[----:B------:R-:W-:Y:S01]  /*2ea0*/  F2FP.BF16.F32.PACK_AB R166, R169, R21 ;  /* 0x00000015a9a6723e */ /* 0x000fe200000010ff */
[----:B------:R-:W-:-:S02]  /*2eb0*/  IMAD R13, R4, 0x400, R13 ;  /* 0x00000400040d7824 */ /* 0x000fc400078e020d */
[----:B------:R-:W-:Y:S01]  /*2ec0*/  FFMA.FTZ R174, R22, UR5, -R217 ;  /* 0x0000000516ae7c23 */ /* 0x000fe200080108d9 */
[----:B------:R-:W-:Y:S01]  /*2ed0*/  FMUL.FTZ R206, R206, R23 ;  /* 0x00000017cece7220 */ /* 0x000fe20000410000 */
[C---:B------:R-:W-:Y:S01]  /*2ee0*/  FSEL R217, R212.reuse, -INF , P2 ;  /* 0xff800000d4d97808 */ /* 0x040fe20001000000 */
[----:B------:R1:W2:Y:S01]  /*2ef0*/  LDS.64 R22, [R12+0x282e0] ;  /* 0x0282e0000c167984 */ /* 0x0002a20000000a00 */
[----:B------:R-:W-:Y:S01]  /*2f00*/  FMUL.FTZ R205, R205, R188 ;  /* 0x000000bccdcd7220 */ /* 0x000fe20000410000 */
[----:B------:R5:W1:Y:S01]  /*2f10*/  MUFU.EX2 R172, R216 ;  /* 0x000000d800ac7308 */ /* 0x000a620000000800 */
[----:B------:R-:W-:Y:S01]  /*2f20*/  FFMA.FTZ R212, -R212, R212, 1 ;  /* 0x3f800000d4d47423 */ /* 0x000fe200000101d4 */
[----:B------:R-:W-:Y:S01]  /*2f30*/  R2UR UR8, R13 ;  /* 0x000000000d0872ca */ /* 0x000fe200000e0000 */
[C---:B----4-:R-:W-:Y:S01]  /*2f40*/  FMUL.FTZ R188, R170.reuse, R175 ;  /* 0x000000afaabc7220 */ /* 0x050fe20000410000 */
[----:B------:R-:W-:Y:S02]  /*2f50*/  F2FP.BF16.F32.PACK_AB R194, R205, R204 ;  /* 0x000000cccdc2723e */ /* 0x000fe400000010ff */
[----:B------:R-:W-:-:S02]  /*2f60*/  F2FP.BF16.F32.PACK_AB R167, R170, R167 ;  /* 0x000000a7aaa7723e */ /* 0x000fc400000010ff */
[----:B------:R-:W4:Y:S01]  /*2f70*/  MUFU.EX2 R173, R173 ;  /* 0x000000ad00ad7308 */ /* 0x000f220000000800 */
[--C-:B-----5:R-:W-:Y:S01]  /*2f80*/  FFMA.FTZ R216, R217, UR5, -R222.reuse ;  /* 0x00000005d9d87c23 */ /* 0x120fe200080108de */
[C---:B------:R-:W-:Y:S01]  /*2f90*/  FSEL R217, R198.reuse, -INF , P1 ;  /* 0xff800000c6d97808 */ /* 0x040fe20000800000 */
[----:B------:R-:W-:Y:S01]  /*2fa0*/  FMUL.FTZ R207, R207, R188 ;  /* 0x000000bccfcf7220 */ /* 0x000fe20000410000 */
[C---:B------:R-:W-:Y:S01]  /*2fb0*/  FSEL R188, R213.reuse, -INF , P2 ;  /* 0xff800000d5bc7808 */ /* 0x040fe20001000000 */
[----:B------:R-:W-:Y:S01]  /*2fc0*/  FFMA.FTZ R198, -R198, R198, 1 ;  /* 0x3f800000c6c67423 */ /* 0x000fe200000101c6 */
[----:B------:R-:W-:Y:S01]  /*2fd0*/  FFMA.FTZ R213, -R213, R213, 1 ;  /* 0x3f800000d5d57423 */ /* 0x000fe200000101d5 */
[----:B------:R-:W-:Y:S01]  /*2fe0*/  FFMA.FTZ R175, R217, UR5, -R222 ;  /* 0x00000005d9af7c23 */ /* 0x000fe200080108de */
[----:B------:R-:W5:Y:S01]  /*2ff0*/  MUFU.EX2 R174, R174 ;  /* 0x000000ae00ae7308 */ /* 0x000f620000000800 */
[--C-:B------:R-:W-:Y:S01]  /*3000*/  FFMA.FTZ R188, R188, UR5, -R223.reuse ;  /* 0x00000005bcbc7c23 */ /* 0x100fe200080108df */
[----:B------:R-:W-:Y:S01]  /*3010*/  FFMA.FTZ R223, R200, UR5, -R223 ;  /* 0x00000005c8df7c23 */ /* 0x000fe200080108df */
[----:B------:R-:W-:-:S05]  /*3020*/  F2FP.BF16.F32.PACK_AB R195, R207, R206 ;  /* 0x000000cecfc3723e */ /* 0x000fca00000010ff */
[----:B------:R-:W-:Y:S01]  /*3030*/  MUFU.EX2 R175, R175 ;  /* 0x000000af00af7308 */ /* 0x000fe20000000800 */
[--C-:B---3--:R-:W-:Y:S01]  /*3040*/  FADD.FTZ R218, R176, -R14.reuse ;  /* 0x8000000eb0da7221 */ /* 0x108fe20000010000 */
[----:B------:R-:W-:Y:S01]  /*3050*/  FADD.FTZ R217, R178, -R14 ;  /* 0x8000000eb2d97221 */ /* 0x000fe20000010000 */
[----:B------:R-:W-:Y:S01]  /*3060*/  FADD.FTZ R219, R179, -R15 ;  /* 0x8000000fb3db7221 */ /* 0x000fe20000010000 */
[----:B------:R-:W-:Y:S01]  /*3070*/  FFMA.FTZ R178, -R220, R220, 1 ;  /* 0x3f800000dcb27423 */ /* 0x000fe200000101dc */
[----:B------:R-:W-:Y:S01]  /*3080*/  FMUL.FTZ R218, R171, R218 ;  /* 0x000000daabda7220 */ /* 0x000fe20000410000 */
[----:B------:R-:W-:Y:S01]  /*3090*/  FFMA.FTZ R176, -R210, R210, 1 ;  /* 0x3f800000d2b07423 */ /* 0x000fe200000101d2 */
[----:B-1----:R-:W-:Y:S01]  /*30a0*/  FMUL.FTZ R217, R172, R217 ;  /* 0x000000d9acd97220 */ /* 0x002fe20000410000 */
[----:B------:R1:W3:Y:S03]  /*30b0*/  MUFU.EX2 R12, R216 ;  /* 0x000000d8000c7308 */ /* 0x0002e60000000800 */
[----:B------:R-:W-:Y:S01]  /*30c0*/  FMUL.FTZ R176, R176, R217 ;  /* 0x000000d9b0b07220 */ /* 0x000fe20000410000 */
[--C-:B--2---:R-:W-:Y:S01]  /*30d0*/  FADD.FTZ R181, R181, -R23.reuse ;  /* 0x80000017b5b57221 */ /* 0x104fe20000010000 */
[----:B------:R-:W-:-:S03]  /*30e0*/  FADD.FTZ R183, R183, -R23 ;  /* 0x80000017b7b77221 */ /* 0x000fc60000010000 */
[----:B------:R5:W2:Y:S01]  /*30f0*/  MUFU.EX2 R200, R188 ;  /* 0x000000bc00c87308 */ /* 0x000aa20000000800 */
[----:B-1----:R-:W-:Y:S01]  /*3100*/  FADD.FTZ R216, R177, -R15 ;  /* 0x8000000fb1d87221 */ /* 0x002fe20000010000 */
[----:B------:R-:W-:Y:S01]  /*3110*/  FFMA.FTZ R15, -R208, R208, 1 ;  /* 0x3f800000d00f7423 */ /* 0x000fe200000101d0 */
[----:B------:R-:W-:Y:S02]  /*3120*/  FFMA.FTZ R177, -R211, R211, 1 ;  /* 0x3f800000d3b17423 */ /* 0x000fe400000101d3 */
[----:B----4-:R-:W-:Y:S01]  /*3130*/  FMUL.FTZ R179, R173, R216 ;  /* 0x000000d8adb37220 */ /* 0x010fe20000410000 */
[----:B------:R-:W-:Y:S02]  /*3140*/  FMUL.FTZ R15, R15, R218 ;  /* 0x000000da0f0f7220 */ /* 0x000fe40000410000 */
[----:B------:R-:W1:Y:S01]  /*3150*/  MUFU.EX2 R14, R223 ;  /* 0x000000df000e7308 */ /* 0x000e620000000800 */
[----:B------:R-:W-:Y:S01]  /*3160*/  FMUL.FTZ R178, R178, R179 ;  /* 0x000000b3b2b27220 */ /* 0x000fe20000410000 */
[--C-:B------:R-:W-:Y:S01]  /*3170*/  FADD.FTZ R179, R180, -R22.reuse ;  /* 0x80000016b4b37221 */ /* 0x100fe20000010000 */
[----:B------:R-:W-:Y:S01]  /*3180*/  FADD.FTZ R22, R182, -R22 ;  /* 0x80000016b6167221 */ /* 0x000fe20000010000 */
[----:B-----5:R-:W-:-:S02]  /*3190*/  FMUL.FTZ R188, R174, R219 ;  /* 0x000000dbaebc7220 */ /* 0x020fc40000410000 */
[----:B---3--:R-:W-:Y:S01]  /*31a0*/  FMUL.FTZ R179, R12, R179 ;  /* 0x000000b30cb37220 */ /* 0x008fe20000410000 */
[----:B------:R-:W-:Y:S01]  /*31b0*/  FMUL.FTZ R23, R175, R22 ;  /* 0x00000016af177220 */ /* 0x000fe20000410000 */
[----:B------:R-:W-:Y:S01]  /*31c0*/  FMUL.FTZ R177, R177, R188 ;  /* 0x000000bcb1b17220 */ /* 0x000fe20000410000 */
[----:B--2---:R-:W-:Y:S01]  /*31d0*/  FMUL.FTZ R22, R200, R181 ;  /* 0x000000b5c8167220 */ /* 0x004fe20000410000 */
[----:B------:R-:W-:Y:S01]  /*31e0*/  FMUL.FTZ R179, R212, R179 ;  /* 0x000000b3d4b37220 */ /* 0x000fe20000410000 */
[----:B------:R-:W-:Y:S01]  /*31f0*/  FMUL.FTZ R23, R198, R23 ;  /* 0x00000017c6177220 */ /* 0x000fe20000410000 */
[----:B------:R-:W-:Y:S01]  /*3200*/  F2FP.BF16.F32.PACK_AB R196, R178, R15 ;  /* 0x0000000fb2c4723e */ /* 0x000fe200000010ff */
[----:B------:R-:W-:Y:S01]  /*3210*/  FMUL.FTZ R22, R213, R22 ;  /* 0x00000016d5167220 */ /* 0x000fe20000410000 */
[----:B------:R-:W-:Y:S01]  /*3220*/  IMAD R15, R157, 0x2, R16 ;  /* 0x000000029d0f7824 */ /* 0x000fe200078e0210 */
[----:B------:R-:W-:Y:S01]  /*3230*/  F2FP.BF16.F32.PACK_AB R188, R193, R192 ;  /* 0x000000c0c1bc723e */ /* 0x000fe200000010ff */
[----:B-1----:R-:W-:Y:S01]  /*3240*/  FMUL.FTZ R180, R14, R183 ;  /* 0x000000b70eb47220 */ /* 0x002fe20000410000 */
[----:B------:R-:W-:-:S02]  /*3250*/  F2FP.BF16.F32.PACK_AB R192, R201, R199 ;  /* 0x000000c7c9c0723e */ /* 0x000fc400000010ff */
[----:B------:R-:W-:Y:S01]  /*3260*/  STSM.16.MT88.4 [R15+0x28800], R184 ;  /* 0x028800b80f007844 */ /* 0x000fe20000004200 */
[----:B------:R-:W-:Y:S01]  /*3270*/  F2FP.BF16.F32.PACK_AB R193, R202, R214 ;  /* 0x000000d6cac1723e */ /* 0x000fe200000010ff */
[----:B------:R-:W-:Y:S01]  /*3280*/  FMUL.FTZ R180, R215, R180 ;  /* 0x000000b4d7b47220 */ /* 0x000fe20000410000 */
[----:B------:R-:W-:Y:S01]  /*3290*/  F2FP.BF16.F32.PACK_AB R197, R177, R176 ;  /* 0x000000b0b1c5723e */ /* 0x000fe200000010ff */
[----:B------:R-:W-:Y:S01]  /*32a0*/  STSM.16.MT88.4 [R15+0x29000], R188 ;  /* 0x029000bc0f007844 */ /* 0x000fe20000004200 */
[----:B------:R-:W-:Y:S02]  /*32b0*/  F2FP.BF16.F32.PACK_AB R198, R22, R179 ;  /* 0x000000b316c6723e */ /* 0x000fe400000010ff */
[----:B------:R-:W-:Y:S01]  /*32c0*/  F2FP.BF16.F32.PACK_AB R199, R180, R23 ;  /* 0x00000017b4c7723e */ /* 0x000fe200000010ff */
[----:B------:R-:W-:Y:S01]  /*32d0*/  STSM.16.MT88.4 [R15+0x29800], R192 ;  /* 0x029800c00f007844 */ /* 0x000fe20000004200 */
[----:B------:R-:W-:Y:S02]  /*32e0*/  F2FP.BF16.F32.PACK_AB R157, R153, R152 ;  /* 0x00000098999d723e */ /* 0x000fe400000010ff */
[----:B------:R-:W-:Y:S01]  /*32f0*/  F2FP.BF16.F32.PACK_AB R152, R160, R203 ;  /* 0x000000cba098723e */ /* 0x000fe200000010ff */
[----:B------:R1:W-:Y:S01]  /*3300*/  STSM.16.MT88.4 [R15+0x2a000], R196 ;  /* 0x02a000c40f007844 */ /* 0x0003e20000004200 */
[----:B------:R-:W-:Y:S01]  /*3310*/  WARPGROUP.ARRIVE ;  /* 0x00000000000079c5 */ /* 0x000fe20000000000 */
[----:B------:R-:W-:-:S05]  /*3320*/  F2FP.BF16.F32.PACK_AB R153, R19, R18 ;  /* 0x000000121399723e */ /* 0x000fca00000010ff */
[----:B------:R-:W-:Y:S01]  /*3330*/  HGMMA.64x128x16.F32.BF16 R24, R156, gdesc[UR4].tnspB, R24, gsb0 ;  /* 0x41e000049c187df0 */ /* 0x000fe20008001818 */
[----:B------:R-:W-:Y:S01]  /*3340*/  UIADD3 UR6, UR4, 0x80, URZ ;  /* 0x0000008004067890 */ /* 0x000fe2000fffe03f */
[----:B------:R-:W-:Y:S01]  /*3350*/  UMOV UR7, 0x40000040 ;  /* 0x4000004000077882 */ /* 0x000fe20000000000 */
[----:B-1----:R-:W-:-:S05]  /*3360*/  IMAD R15, R8, 0x4000, R16 ;  /* 0x00004000080f7824 */ /* 0x002fca00078e0210 */
[----:B------:R-:W-:-:S13]  /*3370*/  R2UR UR5, R15 ;  /* 0x000000000f0572ca */ /* 0x000fda00000e0000 */
[----:B------:R-:W-:-:S04]  /*3380*/  USHF.R.U32.HI UR5, URZ, 0x4, UR5 ;  /* 0x000000043f057899 */ /* 0x000fc80008011605 */
[----:B------:R-:W-:-:S03]  /*3390*/  ULOP3.LUT UR9, UR5, 0x3fff, URZ, 0xc0, !UPT ;  /* 0x00003fff05097892 */ /* 0x000fc6000f8ec03f */
[----:B------:R-:W-:Y:S01]  /*33a0*/  UMOV UR5, 0x40000040 ;  /* 0x4000004000057882 */ /* 0x000fe20000000000 */
[----:B------:R-:W-:Y:S02]  /*33b0*/  WARPGROUP.DEPBAR.LE gsb0, 0x0 ;  /* 0x00008000000079c5 */ /* 0x000fe40000010000 */
[----:B------:R-:W-:-:S06]  /*33c0*/  WARPGROUP.ARRIVE ;  /* 0x00000000000079c5 */ /* 0x000fcc0000000000 */
[----:B------:R-:W-:Y:S01]  /*33d0*/  HGMMA.64x128x16.F32.BF16 R24, R152, gdesc[UR4].tnspB, R24, gsb0 ;  /* 0x41e0000498187df0 */ /* 0x000fe20008001818 */
[----:B------:R-:W-:Y:S01]  /*33e0*/  UIADD3 UR6, UR4, 0x100, URZ ;  /* 0x0000010004067890 */ /* 0x000fe2000fffe03f */
[----:B------:R-:W-:Y:S01]  /*33f0*/  UMOV UR7, 0x40000040 ;  /* 0x4000004000077882 */ /* 0x000fe20000000000 */
[----:B------:R-:W-:Y:S02]  /*3400*/  WARPGROUP.DEPBAR.LE gsb0, 0x0 ;  /* 0x00008000000079c5 */ /* 0x000fe40000010000 */
[----:B------:R-:W-:Y:S01]  /*3410*/  WARPGROUP.ARRIVE ;  /* 0x00000000000079c5 */ /* 0x000fe20000000000 */
[----:B------:R-:W-:Y:S02]  /*3420*/  F2FP.BF16.F32.PACK_AB R152, R173, R171 ;  /* 0x000000abad98723e */ /* 0x000fe400000010ff */
[----:B------:R-:W-:Y:S02]  /*3430*/  F2FP.BF16.F32.PACK_AB R153, R174, R172 ;  /* 0x000000acae99723e */ /* 0x000fe400000010ff */
[----:B------:R-:W-:-:S02]  /*3440*/  F2FP.BF16.F32.PACK_AB R154, R200, R12 ;  /* 0x0000000cc89a723e */ /* 0x000fc400000010ff */
[----:B------:R-:W-:Y:S01]  /*3450*/  HGMMA.64x128x16.F32.BF16 R24, R164, gdesc[UR4].tnspB, R24, gsb0 ;  /* 0x41e00004a4187df0 */ /* 0x000fe20008001818 */
[----:B------:R-:W-:Y:S01]  /*3460*/  F2FP.BF16.F32.PACK_AB R155, R14, R175 ;  /* 0x000000af0e9b723e */ /* 0x000fe200000010ff */
[----:B------:R-:W-:Y:S01]  /*3470*/  UIADD3 UR6, UR4, 0x180, URZ ;  /* 0x0000018004067890 */ /* 0x000fe2000fffe03f */
[----:B------:R-:W-:Y:S02]  /*3480*/  UMOV UR7, 0x40000040 ;  /* 0x4000004000077882 */ /* 0x000fe40000000000 */
[----:B------:R-:W-:Y:S01]  /*3490*/  UMOV UR4, UR8 ;  /* 0x0000000800047c82 */ /* 0x000fe20008000000 */
[----:B------:R-:W-:Y:S02]  /*34a0*/  WARPGROUP.DEPBAR.LE gsb0, 0x0 ;  /* 0x00008000000079c5 */ /* 0x000fe40000010000 */
[----:B------:R-:W-:-:S06]  /*34b0*/  WARPGROUP.ARRIVE ;  /* 0x00000000000079c5 */ /* 0x000fcc0000000000 */
[----:B------:R-:W-:Y:S01]  /*34c0*/  HGMMA.64x128x16.F32.BF16 R24, R152, gdesc[UR4].tnspB, R24, gsb0 ;  /* 0x41e0000498187df0 */ /* 0x000fe20008001818 */
[----:B------:R-:W-:Y:S01]  /*34d0*/  UMOV UR6, UR9 ;  /* 0x0000000900067c82 */ /* 0x000fe20008000000 */
[----:B------:R-:W-:Y:S01]  /*34e0*/  UMOV UR7, 0x40000040 ;  /* 0x4000004000077882 */ /* 0x000fe20000000000 */
[----:B------:R-:W-:Y:S02]  /*34f0*/  WARPGROUP.DEPBAR.LE gsb0, 0x0 ;  /* 0x00008000000079c5 */ /* 0x000fe40000010000 */
[----:B------:R-:W-:Y:S01]  /*3500*/  @!PT LDS RZ, [RZ] ;  /* 0x00000000fffff984 */ /* 0x000fe20000000800 */
[----:B------:R-:W-:Y:S01]  /*3510*/  @!PT LDS RZ, [RZ] ;  /* 0x00000000fffff984 */ /* 0x000fe20000000800 */
[----:B------:R-:W-:Y:S01]  /*3520*/  @!PT LDS RZ, [RZ] ;  /* 0x00000000fffff984 */ /* 0x000fe20000000800 */
[----:B------:R-:W-:Y:S01]  /*3530*/  @!PT LDS RZ, [RZ] ;  /* 0x00000000fffff984 */ /* 0x000fe20000000800 */
[----:B------:R1:W-:Y:S06]  /*3540*/  MEMBAR.ALL.CTA ;  /* 0x0000000000007992 */ /* 0x0003ec0000008000 */
[----:B-1----:R-:W1:Y:S02]  /*3550*/  FENCE.VIEW.ASYNC.S ;  /* 0x00000000000073c6 */ /* 0x002e640000000000 */
[----:B-1----:R-:W-:Y:S06]  /*3560*/  BAR.SYNC.DEFER_BLOCKING 0x9, 0x100 ;  /* 0x0244000000007b1d */ /* 0x002fec0000010000 */
[----:B------:R-:W-:-:S06]  /*3570*/  WARPGROUP.ARRIVE ;  /* 0x00000000000079c5 */ /* 0x000fcc0000000000 */
[----:B------:R-:W-:Y:S01]  /*3580*/  HGMMA.64x64x16.F32.BF16 R152, gdesc[UR4].tnspB, RZ, !UPT, gsb0 ;  /* 0x40e00000049879f0 */ /* 0x000fe2000c0018ff */
[----:B------:R-:W-:Y:S02]  /*3590*/  UIADD3 UR4, UR8, 0x2, URZ ;  /* 0x0000000208047890 */ /* 0x000fe4000fffe03f */
[----:B------:R-:W-:Y:S01]  /*35a0*/  UIADD3 UR6, UR9, 0x80, URZ ;  /* 0x0000008009067890 */ /* 0x000fe2000fffe03f */
[----:B------:R-:W-:Y:S01]  /*35b0*/  UMOV UR5, 0x40000040 ;  /* 0x4000004000057882 */ /* 0x000fe20000000000 */
[----:B------:R-:W-:Y:S01]  /*35c0*/  UMOV UR7, 0x40000040 ;  /* 0x4000004000077882 */ /* 0x000fe20000000000 */
[----:B------:R-:W-:Y:S02]  /*35d0*/  WARPGROUP.DEPBAR.LE gsb0, 0x0 ;  /* 0x00008000000079c5 */ /* 0x000fe40000010000 */
[----:B------:R-:W-:-:S06]  /*35e0*/  WARPGROUP.ARRIVE ;  /* 0x00000000000079c5 */ /* 0x000fcc0000000000 */
[----:B------:R-:W-:Y:S01]  /*35f0*/  HGMMA.64x64x16.F32.BF16 R152, gdesc[UR4].tnspB, R152, gsb0 ;  /* 0x40e00000049879f0 */ /* 0x000fe20008001898 */
        /* <DEDUP_REMOVED lines=41> */
[----:B------:R-:W-:Y:S03]  /*3890*/  HGMMA.64x64x16.F32.BF16 R152, gdesc[UR4].tnspB, R152, gsb0 ;  /* 0x40e00000049879f0 */ /* 0x000fe60008001898 */
[----:B------:R-:W-:Y:S02]  /*38a0*/  WARPGROUP.DEPBAR.LE gsb0, 0x0 ;  /* 0x00008000000079c5 */ /* 0x000fe40000010000 */
[----:B------:R-:W-:Y:S05]  /*38b0*/  @!P0 BRA `(.L_x_24) ;  /* 0x0000000000048947 */ /* 0x000fea0003800000 */
[----:B------:R-:W-:Y:S01]  /*38c0*/  BPT.TRAP 0x1 ;  /* 0x000000040000795c */ /* 0x000fe20000300000 */
.L_x_24:
[----:B------:R-:W-:Y:S01]  /*38d0*/  LOP3.LUT R13, R0, 0x2000000, RZ, 0xfc, !PT ;  /* 0x02000000000d7812 */ /* 0x000fe200078efcff */
[----:B------:R-:W-:Y:S01]  /*38e0*/  VIADD R0, R2, 0x30840 ;  /* 0x0003084002007836 */ /* 0x000fe20000000000 */
[----:B------:R-:W-:Y:S01]  /*38f0*/  UMOV UR7, 0x40000040 ;  /* 0x4000004000077882 */ /* 0x000fe20000000000 */
[----:B------:R-:W1:Y:S02]  /*3900*/  S2R R12, SR_TID.X ;  /* 0x00000000000c7919 */ /* 0x000e640000002100 */
[----:B------:R-:W-:Y:S01]  /*3910*/  IMAD R13, R4, 0x400, R13 ;  /* 0x00000400040d7824 */ /* 0x000fe200078e020d */
[----:B------:R-:W-:-:S04]  /*3920*/  PRMT R0, RZ, 0x654, R0 ;  /* 0x00000654ff007816 */ /* 0x000fc80000000000 */
[----:B------:R-:W-:Y:S01]  /*3930*/  R2UR UR4, R13 ;  /* 0x000000000d0472ca */ /* 0x000fe200000e0000 */
[----:B------:R2:W-:Y:S01]  /*3940*/  SYNCS.ARRIVE.TRANS64.RED.A1T0 RZ, [R0+URZ], RZ ;  /* 0x000000ff00ff79a7 */ /* 0x0005e2000810043f */
[----:B------:R-:W-:-:S11]  /*3950*/  WARPGROUP.ARRIVE ;  /* 0x00000000000079c5 */ /* 0x000fd60000000000 */
[----:B------:R-:W-:Y:S02]  /*3960*/  UMOV UR6, UR4 ;  /* 0x0000000400067c82 */ /* 0x000fe40008000000 */
[----:B------:R-:W-:Y:S01]  /*3970*/  HGMMA.64x128x16.F32.BF16 R88, R184, gdesc[UR4].tnspB, R88, gsb0 ;  /* 0x41e00004b8587df0 */ /* 0x000fe20008001858 */
[----:B------:R-:W-:Y:S01]  /*3980*/  UIADD3 UR6, UR4, 0x80, URZ ;  /* 0x0000008004067890 */ /* 0x000fe2000fffe03f */
[----:B------:R-:W-:Y:S01]  /*3990*/  UMOV UR7, 0x40000040 ;  /* 0x4000004000077882 */ /* 0x000fe20000000000 */
[----:B-1----:R-:W-:-:S05]  /*39a0*/  SHF.R.U32.HI R14, RZ, 0x7, R12 ;  /* 0x00000007ff0e7819 */ /* 0x002fca000001160c */
[C---:B------:R-:W-:Y:S02]  /*39b0*/  VIADD R12, R14.reuse, 0x9 ;  /* 0x000000090e0c7836 */ /* 0x040fe40000000000 */
[----:B--2---:R-:W-:Y:S01]  /*39c0*/  VIADD R0, R14, 0xc ;  /* 0x0000000c0e007836 */ /* 0x004fe20000000000 */
[----:B------:R-:W-:Y:S02]  /*39d0*/  WARPGROUP.DEPBAR.LE gsb0, 0x0 ;  /* 0x00008000000079c5 */ /* 0x000fe40000010000 */
[----:B------:R-:W-:-:S06]  /*39e0*/  WARPGROUP.ARRIVE ;  /* 0x00000000000079c5 */ /* 0x000fcc0000000000 */
[----:B------:R-:W-:Y:S01]  /*39f0*/  HGMMA.64x128x16.F32.BF16 R88, R188, gdesc[UR4].tnspB, R88, gsb0 ;  /* 0x41e00004bc587df0 */ /* 0x000fe20008001858 */
[----:B------:R-:W-:Y:S01]  /*3a00*/  UIADD3 UR6, UR4, 0x100, URZ ;  /* 0x0000010004067890 */ /* 0x000fe2000fffe03f */
[----:B------:R-:W-:Y:S01]  /*3a10*/  UMOV UR7, 0x40000040 ;  /* 0x4000004000077882 */ /* 0x000fe20000000000 */
[----:B------:R-:W-:Y:S01]  /*3a20*/  UIADD3 UR4, UR4, 0x180, URZ ;  /* 0x0000018004047890 */ /* 0x000fe2000fffe03f */
[----:B------:R-:W-:Y:S02]  /*3a30*/  WARPGROUP.DEPBAR.LE gsb0, 0x0 ;  /* 0x00008000000079c5 */ /* 0x000fe40000010000 */
[----:B------:R-:W-:-:S06]  /*3a40*/  WARPGROUP.ARRIVE ;  /* 0x00000000000079c5 */ /* 0x000fcc0000000000 */
[----:B------:R-:W-:Y:S01]  /*3a50*/  HGMMA.64x128x16.F32.BF16 R88, R192, gdesc[UR4].tnspB, R88, gsb0 ;  /* 0x41e00004c0587df0 */ /* 0x000fe20008001858 */
[----:B------:R-:W-:Y:S01]  /*3a60*/  UMOV UR6, UR4 ;  /* 0x0000000400067c82 */ /* 0x000fe20008000000 */
[----:B------:R-:W-:Y:S01]  /*3a70*/  UMOV UR7, 0x40000040 ;  /* 0x4000004000077882 */ /* 0x000fe20000000000 */
[----:B------:R-:W-:Y:S02]  /*3a80*/  WARPGROUP.DEPBAR.LE gsb0, 0x0 ;  /* 0x00008000000079c5 */ /* 0x000fe40000010000 */
[----:B------:R-:W-:-:S07]  /*3a90*/  WARPGROUP.ARRIVE ;  /* 0x00000000000079c5 */ /* 0x000fce0000000000 */
[----:B------:R-:W-:Y:S03]  /*3aa0*/  HGMMA.64x128x16.F32.BF16 R88, R196, gdesc[UR4].tnspB, R88, gsb0 ;  /* 0x41e00004c4587df0 */ /* 0x000fe60008001858 */
[----:B------:R-:W-:Y:S02]  /*3ab0*/  WARPGROUP.DEPBAR.LE gsb0, 0x0 ;  /* 0x00008000000079c5 */ /* 0x000fe40000010000 */
[----:B------:R1:W-:Y:S06]  /*3ac0*/  BAR.SYNC.DEFER_BLOCKING R12, 0xa0 ;  /* 0x0002800c0000751d */ /* 0x0003ec0000010000 */
[----:B------:R1:W-:Y:S04]  /*3ad0*/  STS.128 [R3+0x10000], R152 ;  /* 0x0100009803007388 */ /* 0x0003e80000000c00 */
[----:B------:R1:W-:Y:S04]  /*3ae0*/  STS.128 [R3+0x10800], R156 ;  /* 0x0108009c03007388 */ /* 0x0003e80000000c00 */
[----:B------:R1:W-:Y:S04]  /*3af0*/  STS.128 [R3+0x11000], R160 ;  /* 0x011000a003007388 */ /* 0x0003e80000000c00 */
[----:B------:R1:W-:Y:S04]  /*3b00*/  STS.128 [R3+0x11800], R164 ;  /* 0x011800a403007388 */ /* 0x0003e80000000c00 */
[----:B------:R1:W-:Y:S04]  /*3b10*/  STS.128 [R3+0x12000], R168 ;  /* 0x012000a803007388 */ /* 0x0003e80000000c00 */
[----:B------:R1:W-:Y:S04]  /*3b20*/  STS.128 [R3+0x12800], R172 ;  /* 0x012800ac03007388 */ /* 0x0003e80000000c00 */
[----:B------:R1:W-:Y:S04]  /*3b30*/  STS.128 [R3+0x13000], R176 ;  /* 0x013000b003007388 */ /* 0x0003e80000000c00 */
[----:B------:R1:W-:Y:S01]  /*3b40*/  STS.128 [R3+0x13800], R180 ;  /* 0x013800b403007388 */ /* 0x0003e20000000c00 */
[----:B------:R-:W-:Y:S01]  /*3b50*/  @!PT LDS RZ, [RZ] ;  /* 0x00000000fffff984 */ /* 0x000fe20000000800 */
[----:B------:R-:W-:Y:S01]  /*3b60*/  @!PT LDS RZ, [RZ] ;  /* 0x00000000fffff984 */ /* 0x000fe20000000800 */
[----:B------:R-:W-:Y:S01]  /*3b70*/  @!PT LDS RZ, [RZ] ;  /* 0x00000000fffff984 */ /* 0x000fe20000000800 */
[----:B------:R-:W-:Y:S01]  /*3b80*/  @!PT LDS RZ, [RZ] ;  /* 0x00000000fffff984 */ /* 0x000fe20000000800 */
[----:B------:R2:W-:Y:S06]  /*3b90*/  MEMBAR.ALL.CTA ;  /* 0x0000000000007992 */ /* 0x0005ec0000008000 */
[----:B--2---:R-:W2:Y:S02]  /*3ba0*/  FENCE.VIEW.ASYNC.S ;  /* 0x00000000000073c6 */ /* 0x004ea40000000000 */
[----:B--2---:R1:W-:Y:S06]  /*3bb0*/  BAR.ARV R0, 0xa0 ;  /* 0x000280000000751d */ /* 0x0043ec0000002000 */
[----:B------:R-:W-:Y:S05]  /*3bc0*/  @!P0 BRA `(.L_x_25) ;  /* 0x0000000000048947 */ /* 0x000fea0003800000 */
[----:B------:R-:W-:Y:S01]  /*3bd0*/  BPT.TRAP 0x1 ;  /* 0x000000040000795c */ /* 0x000fe20000300000 */
.L_x_25:
[----:B------:R-:W-:Y:S02]  /*3be0*/  VIADD R6, R6, 0x1 ;  /* 0x0000000106067836 */ /* 0x000fe40000000000 */
[----:B------:R-:W-:Y:S02]  /*3bf0*/  VIADD R4, R4, 0x1 ;  /* 0x0000000104047836 */ /* 0x000fe40000000000 */
[----:B------:R-:W-:Y:S01]  /*3c00*/  VIADD R2, R2, 0x30820 ;  /* 0x0003082002027836 */ /* 0x000fe20000000000 */
[----:B------:R-:W-:Y:S02]  /*3c10*/  ISETP.GE.AND P1, PT, R6, R10, PT ;  /* 0x0000000a0600720c */ /* 0x000fe40003f26270 */
[----:B------:R-:W-:Y:S02]  /*3c20*/  ISETP.NE.AND P0, PT, R4, 0x2, PT ;  /* 0x000000020400780c */ /* 0x000fe40003f05270 */
[----:B------:R-:W-:Y:S02]  /*3c30*/  PRMT R2, RZ, 0x654, R2 ;  /* 0x00000654ff027816 */ /* 0x000fe40000000002 */
[----:B-1----:R-:W-:-:S02]  /*3c40*/  SEL R0, RZ, 0x1, P0 ;  /* 0x00000001ff007807 */ /* 0x002fc40000000000 */
[----:B------:R3:W-:Y:S01]  /*3c50*/  SYNCS.ARRIVE.TRANS64.RED.A1T0 RZ, [R2+URZ], RZ ;  /* 0x000000ff02ff79a7 */ /* 0x0007e2000810043f */
[----:B------:R-:W-:Y:S02]  /*3c60*/  SEL R4, R4, RZ, P0 ;  /* 0x000000ff04047207 */ /* 0x000fe40000000000 */
[----:B------:R-:W-:Y:S02]  /*3c70*/  LOP3.LUT R5, R5, R0, RZ, 0x3c, !PT ;  /* 0x0000000005057212 */ /* 0x000fe400078e3cff */
[----:B------:R-:W-:Y:S05]  /*3c80*/  @!P1 BRA `(.L_x_26) ;  /* 0xffffffd400b09947 */ /* 0x000fea000383ffff */
.L_x_15:
[----:B------:R-:W-:Y:S01]  /*3c90*/  LOP3.LUT P0, RZ, R16, 0x3ff, RZ, 0xc0, !PT ;  /* 0x000003ff10ff7812 */ /* 0x000fe2000780c0ff */
[----:B------:R-:W-:Y:S02]  /*3ca0*/  ULDC UR4, c[0x0][0x740] ;  /* 0x0001d00000047ab9 */ /* 0x000fe40000000800 */
[----:B------:R-:W-:Y:S01]  /*3cb0*/  FMUL.FTZ R88, R88, UR4 ;  /* 0x0000000458587c20 */ /* 0x000fe20008410000 */
        /* <DEDUP_REMOVED lines=63> */
[----:B------:R-:W-:Y:S06]  /*40b0*/  @!P0 BRA `(.L_x_27) ;  /* 0x0000000000408947 */ /* 0x000fec0003800000 */
[----:B------:R-:W-:Y:S01]  /*40c0*/  MOV R0, 0x0 ;  /* 0x0000000000007802 */ /* 0x000fe20000000f00 */
[----:B------:R-:W-:Y:S01]  /*40d0*/  ULDC.64 UR4, c[0x4][0x80] ;  /* 0x0100200000047ab9 */ /* 0x000fe20000000a00 */
[----:B------:R-:W-:Y:S01]  /*40e0*/  ULDC.64 UR6, c[0x4][0x88] ;  /* 0x0100220000067ab9 */ /* 0x000fe20000000a00 */
[----:B------:R-:W-:Y:S01]  /*40f0*/  IMAD.U32 R4, RZ, RZ, UR4 ;  /* 0x00000004ff047e24 */ /* 0x000fe2000f8e00ff */
[----:B---3--:R3:W4:Y:S01]  /*4100*/  LDC.64 R2, c[0x4][R0] ;  /* 0x0100000000027b82 */ /* 0x0087220000000a00 */
        /* <DEDUP_REMOVED lines=8> */
[----:B-1-3--:R-:W-:-:S07]  /*4190*/  IMAD.MOV.U32 R13, RZ, RZ, RZ ;  /* 0x000000ffff0d7224 */ /* 0x00afce00078e00ff */
[----:B------:R-:W-:-:S07]  /*41a0*/  LEPC R20, `(.L_x_27) ;  /* 0x000000001014794e */ /* 0x000fce0000000000 */
[----:B--2-4-:R-:W-:Y:S05]  /*41b0*/  CALL.ABS.NOINC R2 ;  /* 0x0000000002007343 */ /* 0x014fea0003c00000 */
.L_x_27:
[----:B------:R-:W-:-:S05]  /*41c0*/  VIADD R17, R16, 0x8000 ;  /* 0x0000800010117836 */ /* 0x000fca0000000000 */
[----:B------:R-:W-:-:S13]  /*41d0*/  LOP3.LUT P0, RZ, R17, 0x3ff, RZ, 0xc0, !PT ;  /* 0x000003ff11ff7812 */ /* 0x000fda000780c0ff */
[----:B------:R-:W-:Y:S05]  /*41e0*/  @!P0 BRA `(.L_x_28) ;  /* 0x0000000000408947 */ /* 0x000fea0003800000 */
        /* <DEDUP_REMOVED lines=16> */
.L_x_28:
[----:B------:R-:W-:-:S13]  /*42f0*/  LOP3.LUT P6, RZ, R16, 0x3ff, RZ, 0xc0, !PT ;  /* 0x000003ff10ff7812 */ /* 0x000fda00078cc0ff */
[----:B------:R-:W-:Y:S05]  /*4300*/  @!P6 BRA `(.L_x_29) ;  /* 0x000000000040e947 */ /* 0x000fea0003800000 */
[----:B------:R-:W-:Y:S01]  /*4310*/  MOV R0, 0x0 ;  /* 0x0000000000007802 */ /* 0x000fe20000000f00 */
[----:B------:R-:W-:Y:S01]  /*4320*/  ULDC.64 UR4, c[0x4][0x80] ;  /* 0x0100200000047ab9 */ /* 0x000fe20000000a00 */
[----:B------:R-:W-:Y:S01]  /*4330*/  ULDC.64 UR6, c[0x4][0x88] ;  /* 0x0100220000067ab9 */ /* 0x000fe20000000a00 */
[----:B------:R-:W-:Y:S01]  /*4340*/  IMAD.U32 R4, RZ, RZ, UR4 ;  /* 0x00000004ff047e24 */ /* 0x000fe2000f8e00ff */
[----:B---3--:R3:W4:Y:S01]  /*4350*/  LDC.64 R2, c[0x4][R0] ;  /* 0x0100000000027b82 */ /* 0x0087220000000a00 */
[----:B------:R-:W-:Y:S01]  /*4360*/  MOV R5, UR5 ;  /* 0x0000000500057c02 */ /* 0x000fe20008000f00 */
        /* <DEDUP_REMOVED lines=10> */
.L_x_29:
        /* <DEDUP_REMOVED lines=18> */
.L_x_30:
[----:B------:R-:W4:Y:S01]  /*4530*/  S2R R0, SR_TID.X ;  /* 0x0000000000007919 */ /* 0x000f220000002100 */
[----:B------:R-:W-:Y:S02]  /*4540*/  F2FP.BF16.F32.PACK_AB R24, R25, R24 ;  /* 0x000000181918723e */ /* 0x000fe400000010ff */
[----:B------:R-:W-:Y:S01]  /*4550*/  F2FP.BF16.F32.PACK_AB R25, R27, R26 ;  /* 0x0000001a1b19723e */ /* 0x000fe200000010ff */
[----:B------:R-:W5:Y:S01]  /*4560*/  S2R R3, SR_TID.X ;  /* 0x0000000000037919 */ /* 0x000f620000002100 */
[----:B------:R-:W-:Y:S02]  /*4570*/  F2FP.BF16.F32.PACK_AB R32, R33, R32 ;  /* 0x000000202120723e */ /* 0x000fe400000010ff */
[----:B------:R-:W-:Y:S01]  /*4580*/  F2FP.BF16.F32.PACK_AB R26, R29, R28 ;  /* 0x0000001c1d1a723e */ /* 0x000fe200000010ff */
[----:B------:R-:W-:Y:S01]  /*4590*/  BAR.SYNC.DEFER_BLOCKING 0x1, 0x100 ;  /* 0x0044000000007b1d */ /* 0x000fe20000010000 */
[----:B------:R-:W-:Y:S02]  /*45a0*/  F2FP.BF16.F32.PACK_AB R27, R31, R30 ;  /* 0x0000001e1f1b723e */ /* 0x000fe400000010ff */
[----:B------:R-:W-:-:S02]  /*45b0*/  F2FP.BF16.F32.PACK_AB R33, R35, R34 ;  /* 0x000000222321723e */ /* 0x000fc400000010ff */
[----:B------:R-:W-:Y:S02]  /*45c0*/  F2FP.BF16.F32.PACK_AB R40, R41, R40 ;  /* 0x000000282928723e */ /* 0x000fe400000010ff */
[----:B------:R-:W-:Y:S02]  /*45d0*/  F2FP.BF16.F32.PACK_AB R34, R37, R36 ;  /* 0x000000242522723e */ /* 0x000fe400000010ff */
[----:B------:R-:W-:Y:S02]  /*45e0*/  F2FP.BF16.F32.PACK_AB R35, R39, R38 ;  /* 0x000000262723723e */ /* 0x000fe400000010ff */
[----:B------:R-:W-:Y:S02]  /*45f0*/  F2FP.BF16.F32.PACK_AB R41, R43, R42 ;  /* 0x0000002a2b29723e */ /* 0x000fe400000010ff */
[----:B------:R-:W-:Y:S02]  /*4600*/  F2FP.BF16.F32.PACK_AB R48, R49, R48 ;  /* 0x000000303130723e */ /* 0x000fe400000010ff */
[----:B------:R-:W-:-:S02]  /*4610*/  F2FP.BF16.F32.PACK_AB R42, R45, R44 ;  /* 0x0000002c2d2a723e */ /* 0x000fc400000010ff */
[----:B------:R-:W-:Y:S02]  /*4620*/  F2FP.BF16.F32.PACK_AB R43, R47, R46 ;  /* 0x0000002e2f2b723e */ /* 0x000fe400000010ff */
[----:B------:R-:W-:Y:S02]  /*4630*/  F2FP.BF16.F32.PACK_AB R49, R51, R50 ;  /* 0x000000323331723e */ /* 0x000fe400000010ff */
[----:B------:R-:W-:Y:S02]  /*4640*/  F2FP.BF16.F32.PACK_AB R56, R57, R56 ;  /* 0x000000383938723e */ /* 0x000fe400000010ff */
[----:B------:R-:W-:Y:S01]  /*4650*/  F2FP.BF16.F32.PACK_AB R50, R53, R52 ;  /* 0x000000343532723e */ /* 0x000fe200000010ff */
[----:B----4-:R-:W-:Y:S01]  /*4660*/  VIADD R7, R0, 0xffffff80 ;  /* 0xffffff8000077836 */ /* 0x010fe20000000000 */
[----:B------:R-:W-:Y:S02]  /*4670*/  F2FP.BF16.F32.PACK_AB R51, R55, R54 ;  /* 0x000000363733723e */ /* 0x000fe400000010ff */
[----:B------:R-:W-:Y:S01]  /*4680*/  F2FP.BF16.F32.PACK_AB R57, R59, R58 ;  /* 0x0000003a3b39723e */ /* 0x000fe200000010ff */
[----:B-----5:R-:W-:Y:S01]  /*4690*/  VIADD R3, R3, 0xffffff80 ;  /* 0xffffff8003037836 */ /* 0x020fe20000000000 */
[----:B---3--:R-:W-:-:S02]  /*46a0*/  SHF.R.S32.HI R2, RZ, 0x1f, R7 ;  /* 0x0000001fff027819 */ /* 0x008fc40000011407 */
[----:B------:R-:W-:Y:S02]  /*46b0*/  F2FP.BF16.F32.PACK_AB R64, R65, R64 ;  /* 0x000000404140723e */ /* 0x000fe400000010ff */
[----:B------:R-:W-:Y:S02]  /*46c0*/  LEA.HI R0, R2, R7, RZ, 0x4 ;  /* 0x0000000702007211 */ /* 0x000fe400078f20ff */
[----:B------:R-:W-:Y:S02]  /*46d0*/  SHF.R.S32.HI R4, RZ, 0x1f, R3 ;  /* 0x0000001fff047819 */ /* 0x000fe40000011403 */
[----:B------:R-:W-:Y:S02]  /*46e0*/  LOP3.LUT R0, R0, 0xfffffff0, RZ, 0xc0, !PT ;  /* 0xfffffff000007812 */ /* 0x000fe400078ec0ff */
[----:B------:R-:W-:Y:S02]  /*46f0*/  LEA.HI R4, R4, R3, RZ, 0x4 ;  /* 0x0000000304047211 */ /* 0x000fe400078f20ff */
[----:B------:R-:W-:Y:S01]  /*4700*/  LEA.HI R2, R2, R7, RZ, 0x5 ;  /* 0x0000000702027211 */ /* 0x000fe200078f28ff */
[----:B------:R-:W-:Y:S01]  /*4710*/  IMAD.IADD R0, R7, 0x1, -R0 ;  /* 0x0000000107007824 */ /* 0x000fe200078e0a00 */
[----:B--2---:R-:W-:-:S02]  /*4720*/  SHF.R.S32.HI R9, RZ, 0x4, R4 ;  /* 0x00000004ff097819 */ /* 0x004fc40000011404 */
[----:B------:R-:W-:Y:S01]  /*4730*/  SHF.R.S32.HI R6, RZ, 0x5, R2 ;  /* 0x00000005ff067819 */ /* 0x000fe20000011402 */
[----:B------:R-:W-:Y:S01]  /*4740*/  IMAD.MOV.U32 R2, RZ, RZ, 0x40 ;  /* 0x00000040ff027424 */ /* 0x000fe200078e00ff */
[----:B------:R-:W-:Y:S02]  /*4750*/  SHF.R.S32.HI R3, RZ, 0x1f, R0 ;  /* 0x0000001fff037819 */ /* 0x000fe40000011400 */
[----:B------:R-:W-:Y:S02]  /*4760*/  LEA.HI R4, R4, R9, RZ, 0x1 ;  /* 0x0000000904047211 */ /* 0x000fe400078f08ff */
[----:B------:R-:W-:Y:S02]  /*4770*/  LEA.HI R3, R3, R0, RZ, 0x3 ;  /* 0x0000000003037211 */ /* 0x000fe400078f18ff */
[----:B------:R-:W-:Y:S02]  /*4780*/  LOP3.LUT R4, R4, 0xfffffffe, RZ, 0xc0, !PT ;  /* 0xfffffffe04047812 */ /* 0x000fe400078ec0ff */
[C---:B------:R-:W-:Y:S01]  /*4790*/  LOP3.LUT R5, R3.reuse, 0xfffffff8, RZ, 0xc0, !PT ;  /* 0xfffffff803057812 */ /* 0x040fe200078ec0ff */
[----:B------:R-:W-:Y:S01]  /*47a0*/  IMAD.SHL.U32 R3, R3, 0x40, RZ ;  /* 0x0000004003037824 */ /* 0x000fe200078e00ff */
[----:B------:R-:W-:Y:S01]  /*47b0*/  F2FP.BF16.F32.PACK_AB R58, R61, R60 ;  /* 0x0000003c3d3a723e */ /* 0x000fe200000010ff */
[----:B------:R-:W-:Y:S01]  /*47c0*/  IMAD.IADD R4, R9, 0x1, -R4 ;  /* 0x0000000109047824 */ /* 0x000fe200078e0a04 */
[----:B------:R-:W-:Y:S01]  /*47d0*/  F2FP.BF16.F32.PACK_AB R59, R63, R62 ;  /* 0x0000003e3f3b723e */ /* 0x000fe200000010ff */
[----:B------:R-:W-:Y:S01]  /*47e0*/  IMAD.IADD R5, R0, 0x1, -R5 ;  /* 0x0000000100057824 */ /* 0x000fe200078e0a05 */
[----:B------:R-:W-:Y:S01]  /*47f0*/  LOP3.LUT R3, R3, 0x7ffffe00, RZ, 0xc0, !PT ;  /* 0x7ffffe0003037812 */ /* 0x000fe200078ec0ff */
[----:B------:R-:W-:Y:S01]  /*4800*/  IMAD.SHL.U32 R7, R4, 0x8, RZ ;  /* 0x0000000804077824 */ /* 0x000fe200078e00ff */
[----:B------:R-:W-:Y:S01]  /*4810*/  F2FP.BF16.F32.PACK_AB R65, R67, R66 ;  /* 0x000000424341723e */ /* 0x000fe200000010ff */
[C---:B------:R-:W-:Y:S01]  /*4820*/  IMAD.SHL.U32 R0, R5.reuse, 0x40, RZ ;  /* 0x0000004005007824 */ /* 0x040fe200078e00ff */
[----:B------:R-:W-:Y:S01]  /*4830*/  R2P PR, R5, 0x6 ;  /* 0x0000000605007804 */ /* 0x000fe20000000000 */
[----:B------:R-:W-:Y:S01]  /*4840*/  IMAD R3, R6, 0x400, R3 ;  /* 0x0000040006037824 */ /* 0x000fe200078e0203 */
[----:B------:R-:W-:Y:S01]  /*4850*/  F2FP.BF16.F32.PACK_AB R72, R73, R72 ;  /* 0x000000484948723e */ /* 0x000fe200000010ff */
[----:B------:R-:W2:Y:S01]  /*4860*/  SHFL.IDX PT, R5, R6, RZ, 0x1f ;  /* 0x00001fff06057589 */ /* 0x000ea200000e0000 */
[----:B------:R-:W-:-:S02]  /*4870*/  LOP3.LUT R0, R0, 0x1c0, RZ, 0xc0, !PT ;  /* 0x000001c000007812 */ /* 0x000fc400078ec0ff */
[----:B------:R-:W-:Y:S02]  /*4880*/  SEL R2, R2, 0xffffffc0, !P2 ;  /* 0xffffffc002027807 */ /* 0x000fe40005000000 */
[----:B------:R-:W-:Y:S02]  /*4890*/  LOP3.LUT R7, R0, 0x8, R7, 0xf8, !PT ;  /* 0x0000000800077812 */ /* 0x000fe400078ef807 */
[----:B------:R-:W-:Y:S02]  /*48a0*/  SHF.R.U32.HI R0, RZ, 0x3, R0 ;  /* 0x00000003ff007819 */ /* 0x000fe40000011600 */
[----:B------:R-:W-:Y:S02]  /*48b0*/  F2FP.BF16.F32.PACK_AB R66, R69, R68 ;  /* 0x000000444542723e */ /* 0x000fe400000010ff */
[----:B------:R-:W-:Y:S02]  /*48c0*/  LOP3.LUT R0, R7, R0, RZ, 0x3c, !PT ;  /* 0x0000000007007212 */ /* 0x000fe400078e3cff */
[----:B------:R-:W-:-:S02]  /*48d0*/  F2FP.BF16.F32.PACK_AB R67, R71, R70 ;  /* 0x000000464743723e */ /* 0x000fc400000010ff */
[----:B------:R-:W-:Y:S01]  /*48e0*/  F2FP.BF16.F32.PACK_AB R73, R75, R74 ;  /* 0x0000004a4b49723e */ /* 0x000fe200000010ff */
[----:B------:R-:W-:Y:S01]  /*48f0*/  IMAD.IADD R3, R0, 0x1, R3 ;  /* 0x0000000100037824 */ /* 0x000fe200078e0203 */
[----:B------:R-:W-:Y:S01]  /*4900*/  F2FP.BF16.F32.PACK_AB R80, R81, R80 ;  /* 0x000000505150723e */ /* 0x000fe200000010ff */
[----:B------:R-:W-:Y:S01]  /*4910*/  IMAD.MOV.U32 R0, RZ, RZ, 0x20 ;  /* 0x00000020ff007424 */ /* 0x000fe200078e00ff */
[----:B------:R-:W-:Y:S01]  /*4920*/  F2FP.BF16.F32.PACK_AB R74, R77, R76 ;  /* 0x0000004c4d4a723e */ /* 0x000fe200000010ff */
[----:B------:R-:W-:Y:S01]  /*4930*/  IMAD R3, R3, 0x2, R16 ;  /* 0x0000000203037824 */ /* 0x000fe200078e0210 */
[----:B------:R-:W-:Y:S02]  /*4940*/  F2FP.BF16.F32.PACK_AB R75, R79, R78 ;  /* 0x0000004e4f4b723e */ /* 0x000fe400000010ff */
[----:B------:R-:W-:Y:S02]  /*4950*/  SEL R0, R0, 0xffffffe0, !P1 ;  /* 0xffffffe000007807 */ /* 0x000fe40004800000 */
[--C-:B------:R-:W-:Y:S01]  /*4960*/  IADD3 R4, R2, 0x8000, R3.reuse ;  /* 0x0000800002047810 */ /* 0x100fe20007ffe003 */
[----:B------:R3:W-:Y:S01]  /*4970*/  STSM.16.M88.4 [R3+0x8000], R24 ;  /* 0x0080001803007844 */ /* 0x0007e20000000200 */
[----:B------:R-:W-:-:S02]  /*4980*/  IADD3 R0, R0, 0x8000, R3 ;  /* 0x0000800000007810 */ /* 0x000fc40007ffe003 */
[----:B------:R-:W-:Y:S02]  /*4990*/  F2FP.BF16.F32.PACK_AB R81, R83, R82 ;  /* 0x000000525351723e */ /* 0x000fe400000010ff */
[----:B------:R-:W-:Y:S01]  /*49a0*/  F2FP.BF16.F32.PACK_AB R88, R89, R88 ;  /* 0x000000585958723e */ /* 0x000fe200000010ff */
[----:B------:R-:W-:Y:S01]  /*49b0*/  IMAD.IADD R2, R0, 0x1, R2 ;  /* 0x0000000100027824 */ /* 0x000fe200078e0202 */
[----:B------:R3:W-:Y:S01]  /*49c0*/  STSM.16.M88.4 [R0], R32 ;  /* 0x0000002000007844 */ /* 0x0007e20000000200 */
[----:B------:R-:W-:Y:S02]  /*49d0*/  F2FP.BF16.F32.PACK_AB R82, R85, R84 ;  /* 0x000000545552723e */ /* 0x000fe400000010ff */
[----:B------:R-:W-:Y:S01]  /*49e0*/  F2FP.BF16.F32.PACK_AB R83, R87, R86 ;  /* 0x000000565753723e */ /* 0x000fe200000010ff */
[----:B------:R3:W-:Y:S01]  /*49f0*/  STSM.16.M88.4 [R4], R40 ;  /* 0x0000002804007844 */ /* 0x0007e20000000200 */
[----:B------:R-:W-:Y:S02]  /*4a00*/  F2FP.BF16.F32.PACK_AB R89, R91, R90 ;  /* 0x0000005a5b59723e */ /* 0x000fe400000010ff */
[----:B------:R-:W-:Y:S01]  /*4a10*/  F2FP.BF16.F32.PACK_AB R96, R97, R96 ;  /* 0x000000606160723e */ /* 0x000fe200000010ff */
[----:B------:R3:W-:Y:S01]  /*4a20*/  STSM.16.M88.4 [R2], R48 ;  /* 0x0000003002007844 */ /* 0x0007e20000000200 */
[----:B------:R-:W-:-:S02]  /*4a30*/  F2FP.BF16.F32.PACK_AB R90, R93, R92 ;  /* 0x0000005c5d5a723e */ /* 0x000fc400000010ff */
[----:B------:R-:W-:Y:S01]  /*4a40*/  F2FP.BF16.F32.PACK_AB R91, R95, R94 ;  /* 0x0000005e5f5b723e */ /* 0x000fe200000010ff */
[----:B------:R3:W-:Y:S01]  /*4a50*/  STSM.16.M88.4 [R3+0xc000], R56 ;  /* 0x00c0003803007844 */ /* 0x0007e20000000200 */
[----:B------:R-:W-:Y:S02]  /*4a60*/  F2FP.BF16.F32.PACK_AB R97, R99, R98 ;  /* 0x000000626361723e */ /* 0x000fe400000010ff */
[----:B------:R-:W-:Y:S01]  /*4a70*/  F2FP.BF16.F32.PACK_AB R104, R105, R104 ;  /* 0x000000686968723e */ /* 0x000fe200000010ff */
[----:B------:R3:W-:Y:S01]  /*4a80*/  STSM.16.M88.4 [R0+0x4000], R64 ;  /* 0x0040004000007844 */ /* 0x0007e20000000200 */
[----:B------:R-:W-:Y:S02]  /*4a90*/  F2FP.BF16.F32.PACK_AB R98, R101, R100 ;  /* 0x000000646562723e */ /* 0x000fe400000010ff */
[----:B------:R-:W-:Y:S01]  /*4aa0*/  F2FP.BF16.F32.PACK_AB R99, R103, R102 ;  /* 0x000000666763723e */ /* 0x000fe200000010ff */
[----:B------:R3:W-:Y:S01]  /*4ab0*/  STSM.16.M88.4 [R4+0x4000], R72 ;  /* 0x0040004804007844 */ /* 0x0007e20000000200 */
[----:B------:R-:W-:-:S02]  /*4ac0*/  F2FP.BF16.F32.PACK_AB R105, R107, R106 ;  /* 0x0000006a6b69723e */ /* 0x000fc400000010ff */
[----:B------:R-:W-:Y:S01]  /*4ad0*/  F2FP.BF16.F32.PACK_AB R112, R113, R112 ;  /* 0x000000707170723e */ /* 0x000fe200000010ff */
[----:B------:R3:W-:Y:S01]  /*4ae0*/  STSM.16.M88.4 [R2+0x4000], R80 ;  /* 0x0040005002007844 */ /* 0x0007e20000000200 */
[----:B------:R-:W-:Y:S02]  /*4af0*/  F2FP.BF16.F32.PACK_AB R106, R109, R108 ;  /* 0x0000006c6d6a723e */ /* 0x000fe400000010ff */
[----:B------:R-:W-:Y:S01]  /*4b00*/  F2FP.BF16.F32.PACK_AB R107, R111, R110 ;  /* 0x0000006e6f6b723e */ /* 0x000fe200000010ff */
[----:B------:R3:W-:Y:S01]  /*4b10*/  STSM.16.M88.4 [R3], R88 ;  /* 0x0000005803007844 */ /* 0x0007e20000000200 */
[----:B------:R-:W-:Y:S02]  /*4b20*/  F2FP.BF16.F32.PACK_AB R113, R115, R114 ;  /* 0x000000727371723e */ /* 0x000fe400000010ff */
[----:B------:R-:W-:Y:S01]  /*4b30*/  F2FP.BF16.F32.PACK_AB R120, R121, R120 ;  /* 0x000000787978723e */ /* 0x000fe200000010ff */
[----:B------:R3:W-:Y:S01]  /*4b40*/  STSM.16.M88.4 [R0+-0x8000], R96 ;  /* 0xff80006000007844 */ /* 0x0007e20000000200 */
[----:B------:R-:W-:-:S02]  /*4b50*/  F2FP.BF16.F32.PACK_AB R114, R117, R116 ;  /* 0x000000747572723e */ /* 0x000fc400000010ff */
[----:B------:R-:W-:Y:S01]  /*4b60*/  F2FP.BF16.F32.PACK_AB R115, R119, R118 ;  /* 0x000000767773723e */ /* 0x000fe200000010ff */
[----:B------:R3:W-:Y:S01]  /*4b70*/  STSM.16.M88.4 [R4+-0x8000], R104 ;  /* 0xff80006804007844 */ /* 0x0007e20000000200 */
[----:B------:R-:W-:Y:S02]  /*4b80*/  F2FP.BF16.F32.PACK_AB R121, R123, R122 ;  /* 0x0000007a7b79723e */ /* 0x000fe400000010ff */
[----:B------:R-:W-:Y:S01]  /*4b90*/  F2FP.BF16.F32.PACK_AB R128, R129, R128 ;  /* 0x000000808180723e */ /* 0x000fe200000010ff */
[----:B------:R3:W-:Y:S01]  /*4ba0*/  STSM.16.M88.4 [R2+-0x8000], R112 ;  /* 0xff80007002007844 */ /* 0x0007e20000000200 */
[----:B------:R-:W-:Y:S02]  /*4bb0*/  F2FP.BF16.F32.PACK_AB R122, R125, R124 ;  /* 0x0000007c7d7a723e */ /* 0x000fe400000010ff */
[----:B------:R-:W-:Y:S02]  /*4bc0*/  F2FP.BF16.F32.PACK_AB R123, R127, R126 ;  /* 0x0000007e7f7b723e */ /* 0x000fe400000010ff */
[----:B------:R-:W-:-:S02]  /*4bd0*/  F2FP.BF16.F32.PACK_AB R129, R131, R130 ;  /* 0x000000828381723e */ /* 0x000fc400000010ff */
[----:B------:R-:W-:Y:S01]  /*4be0*/  F2FP.BF16.F32.PACK_AB R136, R137, R136 ;  /* 0x000000888988723e */ /* 0x000fe200000010ff */
[----:B------:R3:W-:Y:S01]  /*4bf0*/  STSM.16.M88.4 [R3+0x4000], R120 ;  /* 0x0040007803007844 */ /* 0x0007e20000000200 */
[----:B------:R-:W-:Y:S02]  /*4c00*/  F2FP.BF16.F32.PACK_AB R130, R133, R132 ;  /* 0x000000848582723e */ /* 0x000fe400000010ff */
[----:B------:R-:W-:Y:S02]  /*4c10*/  F2FP.BF16.F32.PACK_AB R131, R135, R134 ;  /* 0x000000868783723e */ /* 0x000fe400000010ff */
[----:B------:R-:W-:Y:S02]  /*4c20*/  F2FP.BF16.F32.PACK_AB R137, R139, R138 ;  /* 0x0000008a8b89723e */ /* 0x000fe400000010ff */
[----:B------:R-:W-:Y:S01]  /*4c30*/  F2FP.BF16.F32.PACK_AB R144, R145, R144 ;  /* 0x000000909190723e */ /* 0x000fe200000010ff */
[----:B------:R3:W-:Y:S01]  /*4c40*/  STSM.16.M88.4 [R0+-0x4000], R128 ;  /* 0xffc0008000007844 */ /* 0x0007e20000000200 */
[----:B------:R-:W-:-:S02]  /*4c50*/  F2FP.BF16.F32.PACK_AB R138, R141, R140 ;  /* 0x0000008c8d8a723e */ /* 0x000fc400000010ff */
[----:B------:R-:W-:Y:S02]  /*4c60*/  F2FP.BF16.F32.PACK_AB R139, R143, R142 ;  /* 0x0000008e8f8b723e */ /* 0x000fe400000010ff */
[----:B------:R-:W-:Y:S02]  /*4c70*/  F2FP.BF16.F32.PACK_AB R145, R147, R146 ;  /* 0x000000929391723e */ /* 0x000fe400000010ff */
[----:B------:R-:W-:Y:S01]  /*4c80*/  F2FP.BF16.F32.PACK_AB R146, R149, R148 ;  /* 0x000000949592723e */ /* 0x000fe200000010ff */
[----:B------:R3:W-:Y:S01]  /*4c90*/  STSM.16.M88.4 [R4+-0x4000], R136 ;  /* 0xffc0008804007844 */ /* 0x0007e20000000200 */
[----:B------:R-:W-:Y:S02]  /*4ca0*/  F2FP.BF16.F32.PACK_AB R147, R151, R150 ;  /* 0x000000969793723e */ /* 0x000fe400000010ff */
[----:B--2---:R-:W-:-:S03]  /*4cb0*/  ISETP.NE.AND P0, PT, R5, 0x7, PT ;  /* 0x000000070500780c */ /* 0x004fc60003f05270 */
[----:B------:R3:W-:Y:S01]  /*4cc0*/  STSM.16.M88.4 [R2+-0x4000], R144 ;  /* 0xffc0009002007844 */ /* 0x0007e20000000200 */
[----:B------:R-:W-:Y:S01]  /*4cd0*/  @!PT LDS RZ, [RZ] ;  /* 0x00000000fffff984 */ /* 0x000fe20000000800 */
[----:B------:R-:W-:Y:S01]  /*4ce0*/  @!PT LDS RZ, [RZ] ;  /* 0x00000000fffff984 */ /* 0x000fe20000000800 */
[----:B------:R-:W-:Y:S01]  /*4cf0*/  @!PT LDS RZ, [RZ] ;  /* 0x00000000fffff984 */ /* 0x000fe20000000800 */
[----:B------:R2:W-:Y:S06]  /*4d00*/  MEMBAR.ALL.CTA ;  /* 0x0000000000007992 */ /* 0x0005ec0000008000 */
[----:B--2---:R-:W2:Y:S02]  /*4d10*/  FENCE.VIEW.ASYNC.S ;  /* 0x00000000000073c6 */ /* 0x004ea40000000000 */
[----:B--2---:R-:W-:Y:S06]  /*4d20*/  BAR.ARV 0x1, 0x120 ;  /* 0x0044800000007b1d */ /* 0x004fec0000002000 */
[----:B------:R-:W-:Y:S05]  /*4d30*/  @P0 BRA `(.L_x_31) ;  /* 0x0000000000840947 */ /* 0x000fea0003800000 */
[----:B------:R-:W-:Y:S01]  /*4d40*/  BAR.SYNC.DEFER_BLOCKING 0x1, 0x120 ;  /* 0x0044800000007b1d */ /* 0x000fe20000010000 */
[----:B------:R-:W-:-:S05]  /*4d50*/  ELECT P0, URZ, PT ;  /* 0x00000000003f782f */ /* 0x000fca0003800000 */
[----:B------:R-:W-:Y:S08]  /*4d60*/  BSSY B0, `(.L_x_31) ;  /* 0x000001e000007945 */ /* 0x000ff00003800000 */
[----:B------:R-:W-:Y:S05]  /*4d70*/  @!P0 BRA `(.L_x_32) ;  /* 0x0000000000708947 */ /* 0x000fea0003800000 */
[----:B------:R-:W2:Y:S01]  /*4d80*/  S2UR UR10, SR_CTAID.X ;  /* 0x00000000000a79c3 */ /* 0x000ea20000002500 */
[----:B------:R-:W-:Y:S01]  /*4d90*/  R2UR UR13, R16 ;  /* 0x00000000100d72ca */ /* 0x000fe200000e0000 */
[----:B------:R-:W-:Y:S01]  /*4da0*/  ULDC.64 UR6, c[0x0][0x198] ;  /* 0x0000660000067ab9 */ /* 0x000fe20000000a00 */
[----:B------:R-:W-:Y:S01]  /*4db0*/  UMOV UR9, URZ ;  /* 0x0000003f00097c82 */ /* 0x000fe20008000000 */
[----:B------:R-:W-:Y:S02]  /*4dc0*/  UIADD3 UR4, UP0, UR6, 0x770, URZ ;  /* 0x0000077006047890 */ /* 0x000fe4000ff1e03f */
[----:B------:R-:W-:Y:S02]  /*4dd0*/  UIADD3 UR6, UP1, UR6, 0x670, URZ ;  /* 0x0000067006067890 */ /* 0x000fe4000ff3e03f */
[----:B------:R-:W4:Y:S01]  /*4de0*/  S2UR UR11, SR_CTAID.Y ;  /* 0x00000000000b79c3 */ /* 0x000f220000002600 */
[----:B------:R-:W-:Y:S02]  /*4df0*/  UIADD3.X UR5, URZ, UR7, URZ, UP0, !UPT ;  /* 0x000000073f057290 */ /* 0x000fe400087fe43f */
[----:B------:R-:W-:Y:S01]  /*4e00*/  UIADD3.X UR7, URZ, UR7, URZ, UP1, !UPT ;  /* 0x000000073f077290 */ /* 0x000fe20008ffe43f */
[----:B------:R-:W-:-:S02]  /*4e10*/  UMOV UR25, 0x40 ;  /* 0x0000004000197882 */ /* 0x000fc40000000000 */
[----:B------:R-:W-:Y:S02]  /*4e20*/  UIADD3 UR8, UR13, 0x8000, URZ ;  /* 0x000080000d087890 */ /* 0x000fe4000fffe03f */
[----:B------:R-:W5:Y:S01]  /*4e30*/  S2UR UR12, SR_CTAID.Z ;  /* 0x00000000000c79c3 */ /* 0x000f620000002700 */
[----:B------:R-:W-:Y:S02]  /*4e40*/  UIADD3 UR24, UR13, 0xc000, URZ ;  /* 0x0000c0000d187890 */ /* 0x000fe4000fffe03f */
[----:B------:R-:W-:Y:S01]  /*4e50*/  UIADD3 UR16, UR13, 0x4000, URZ ;  /* 0x000040000d107890 */ /* 0x000fe2000fffe03f */
[----:B------:R-:W-:Y:S01]  /*4e60*/  UMOV UR17, 0x40 ;  /* 0x0000004000117882 */ /* 0x000fe20000000000 */
[----:B--2---:R-:W-:-:S07]  /*4e70*/  USHF.L.U32 UR10, UR10, 0x7, URZ ;  /* 0x000000070a0a7899 */ /* 0x004fce000800063f */
[----:B------:R-:W-:Y:S01]  /*4e80*/  UMOV UR26, UR10 ;  /* 0x0000000a001a7c82 */ /* 0x000fe20008000000 */
[----:B----4-:R-:W-:Y:S01]  /*4e90*/  UMOV UR27, UR11 ;  /* 0x0000000b001b7c82 */ /* 0x010fe20008000000 */
[----:B------:R-:W-:Y:S01]  /*4ea0*/  UMOV UR19, UR11 ;  /* 0x0000000b00137c82 */ /* 0x000fe20008000000 */
[----:B------:R-:W-:Y:S01]  /*4eb0*/  UMOV UR18, UR10 ;  /* 0x0000000a00127c82 */ /* 0x000fe20008000000 */
[----:B-----5:R-:W-:Y:S01]  /*4ec0*/  UMOV UR28, UR12 ;  /* 0x0000000c001c7c82 */ /* 0x020fe20008000000 */
[----:B------:R2:W-:Y:S01]  /*4ed0*/  UTMASTG.4D [UR8], [UR4] ;  /* 0x00000008040073b5 */ /* 0x0005e20008018000 */
[----:B------:R-:W-:Y:S01]  /*4ee0*/  UMOV UR20, UR12 ;  /* 0x0000000c00147c82 */ /* 0x000fe20008000000 */
[----:B------:R4:W-:Y:S01]  /*4ef0*/  UTMASTG.4D [UR24], [UR4] ;  /* 0x00000018040073b5 */ /* 0x0009e20008018000 */
[----:B--2---:R-:W-:Y:S02]  /*4f00*/  UMOV UR8, UR13 ;  /* 0x0000000d00087c82 */ /* 0x004fe40008000000 */
[----:B------:R4:W-:Y:S01]  /*4f10*/  UTMASTG.4D [UR8], [UR6] ;  /* 0x00000008060073b5 */ /* 0x0009e20008018000 */
[----:B------:R4:W-:Y:S02]  /*4f20*/  UTMASTG.4D [UR16], [UR6] ;  /* 0x00000010060073b5 */ /* 0x0009e40008018000 */
[----:B----4-:R0:W-:Y:S02]  /*4f30*/  UTMACMDFLUSH ;  /* 0x00000000000079b7 */ /* 0x0101e40000000000 */
.L_x_32:
[----:B------:R-:W-:Y:S05]  /*4f40*/  BSYNC B0 ;  /* 0x0000000000007941 */ /* 0x000fea0003800000 */
.L_x_31:
[----:B------:R-:W-:-:S04]  /*4f50*/  DEPBAR.LE SB0, 0x0 ;  /* 0x000080000000791a */ /* 0x000fc80000000000 */
[----:B------:R-:W-:Y:S05]  /*4f60*/  BRA `(.L_x_7) ;  /* 0x00000028001c7947 */ /* 0x000fea0003800000 */
.L_x_5:
[----:B------:R-:W-:-:S08]  /*4f70*/  NOP ;  /* 0x0000000000007918 */ /* 0x000fd00000000000 */
[----:B------:R-:W1:-:S00]  /*4f80*/  USETMAXREG.DEALLOC.CTAPOOL 0x18 ;  /* 0x00000018000079c8 */ /* 0x000e4000080e0500 */
[----:B-1----:R-:W-:Y:S01]  /*4f90*/  LOP3.LUT R2, R0, 0x3, RZ, 0xc0, !PT ;  /* 0x0000000300027812 */ /* 0x002fe200078ec0ff */
[----:B------:R-:W-:-:S05]  /*4fa0*/  IMAD.MOV.U32 R0, RZ, RZ, RZ ;  /* 0x000000ffff007224 */ /* 0x000fca00078e00ff */
[----:B------:R-:W1:Y:S02]  /*4fb0*/  SHFL.IDX PT, R2, R2, RZ, 0x1f ;  /* 0x00001fff02027589 */ /* 0x000e6400000e0000 */
[----:B-1----:R-:W-:-:S13]  /*4fc0*/  ISETP.NE.AND P0, PT, R2, RZ, PT ;  /* 0x000000ff0200720c */ /* 0x002fda0003f05270 */
[----:B------:R-:W-:Y:S05]  /*4fd0*/  @!P0 BRA `(.L_x_33) ;  /* 0x0000000800b08947 */ /* 0x000fea0003800000 */
[----:B------:R-:W-:-:S13]  /*4fe0*/  ISETP.NE.AND P0, PT, R2, 0x1, PT ;  /* 0x000000010200780c */ /* 0x000fda0003f05270 */
[----:B------:R-:W-:Y:S05]  /*4ff0*/  @P0 BRA `(.L_x_7) ;  /* 0x0000002400f80947 */ /* 0x000fea0003800000 */
[----:B------:R-:W1:Y:S02]  /*5000*/  S2UR UR11, SR_CTAID.Z ;  /* 0x00000000000b79c3 */ /* 0x000e640000002700 */
[----:B-1----:R-:W-:-:S13]  /*5010*/  ISETP.LE.AND P0, PT, RZ, UR11, PT ;  /* 0x0000000bff007c0c */ /* 0x002fda000bf03270 */
[----:B------:R-:W-:Y:S05]  /*5020*/  @!P0 BRA `(.L_x_7) ;  /* 0x0000002400ec8947 */ /* 0x000fea0003800000 */
[----:B------:R-:W1:Y:S01]  /*5030*/  S2UR UR7, SR_CTAID.Y ;  /* 0x00000000000779c3 */ /* 0x000e620000002600 */
[----:B------:R-:W-:Y:S01]  /*5040*/  ULDC.64 UR8, c[0x0][0x2d8] ;  /* 0x0000b60000087ab9 */ /* 0x000fe20000000a00 */
[----:B------:R-:W-:-:S06]  /*5050*/  ELECT P0, URZ, PT ;  /* 0x00000000003f782f */ /* 0x000fcc0003800000 */
[----:B------:R-:W2:Y:S01]  /*5060*/  LDC R2, c[0x0][0x280] ;  /* 0x0000a000ff027b82 */ /* 0x000ea20000000800 */
[----:B-1----:R-:W-:-:S04]  /*5070*/  USHF.R.S32.HI UR4, URZ, 0x1f, UR7 ;  /* 0x0000001f3f047899 */ /* 0x002fc80008011407 */
[----:B------:R-:W-:Y:S02]  /*5080*/  UIMAD UR6, UR4, UR8, URZ ;  /* 0x00000008040672a4 */ /* 0x000fe4000f8e023f */
[----:B------:R-:W-:Y:S01]  /*5090*/  UIMAD.WIDE.U32 UR4, UR7, UR8, URZ ;  /* 0x00000008070472a5 */ /* 0x000fe2000f8e003f */
[----:B--2---:R-:W-:Y:S01]  /*50a0*/  ISETP.GE.AND P1, PT, R2, 0x1, PT ;  /* 0x000000010200780c */ /* 0x004fe20003f26270 */
[----:B------:R-:W-:Y:S02]  /*50b0*/  UIMAD UR7, UR7, UR9, UR6 ;  /* 0x00000009070772a4 */ /* 0x000fe4000f8e0206 */
[----:B------:R-:W-:Y:S01]  /*50c0*/  USHF.R.S32.HI UR6, URZ, 0x1f, UR11 ;  /* 0x0000001f3f067899 */ /* 0x000fe2000801140b */
[----:B------:R-:W-:Y:S01]  /*50d0*/  ULDC.64 UR8, c[0x0][0x2e0] ;  /* 0x0000b80000087ab9 */ /* 0x000fe20000000a00 */
[----:B------:R-:W-:Y:S02]  /*50e0*/  UIADD3 UR5, UR5, UR7, URZ ;  /* 0x0000000705057290 */ /* 0x000fe4000fffe03f */
[----:B------:R-:W-:-:S04]  /*50f0*/  UIMAD UR6, UR6, UR8, URZ ;  /* 0x00000008060672a4 */ /* 0x000fc8000f8e023f */
[----:B------:R-:W-:Y:S02]  /*5100*/  UIMAD UR10, UR11, UR9, UR6 ;  /* 0x000000090b0a72a4 */ /* 0x000fe4000f8e0206 */
[----:B------:R-:W-:Y:S01]  /*5110*/  UIMAD.WIDE.U32 UR6, UR11, UR8, UR4 ;  /* 0x000000080b0672a5 */ /* 0x000fe2000f8e0004 */
[----:B------:R-:W-:Y:S11]  /*5120*/  @!P1 BRA `(.L_x_7) ;  /* 0x0000002400ac9947 */ /* 0x000ff60003800000 */
[C---:B------:R-:W-:Y:S01]  /*5130*/  VIADD R0, R2.reuse, 0x3f ;  /* 0x0000003f02007836 */ /* 0x040fe20000000000 */
[----:B------:R-:W-:Y:S01]  /*5140*/  ISETP.GE.AND P1, PT, R2, 0x41, PT ;  /* 0x000000410200780c */ /* 0x000fe20003f26270 */
[----:B------:R-:W-:Y:S01]  /*5150*/  UIADD3 UR10, UR7, UR10, URZ ;  /* 0x0000000a070a7290 */ /* 0x000fe2000fffe03f */
[----:B------:R-:W-:Y:S02]  /*5160*/  UMOV UR5, URZ ;  /* 0x0000003f00057c82 */ /* 0x000fe40008000000 */
[----:B------:R-:W-:-:S04]  /*5170*/  SHF.R.S32.HI R3, RZ, 0x1f, R0 ;  /* 0x0000001fff037819 */ /* 0x000fc80000011400 */
[----:B------:R-:W-:-:S04]  /*5180*/  LEA.HI R3, R3, R0, RZ, 0x6 ;  /* 0x0000000003037211 */ /* 0x000fc800078f30ff */
[----:B------:R-:W-:-:S04]  /*5190*/  SHF.R.S32.HI R0, RZ, 0x6, R3 ;  /* 0x00000006ff007819 */ /* 0x000fc80000011403 */
[----:B------:R-:W-:-:S04]  /*51a0*/  VIMNMX R0, R0, 0x1, !PT ;  /* 0x0000000100007848 */ /* 0x000fc80007fe0100 */
[----:B------:R-:W-:Y:S01]  /*51b0*/  LOP3.LUT R3, R0, 0x1, RZ, 0xc0, !PT ;  /* 0x0000000100037812 */ /* 0x000fe200078ec0ff */
[----:B------:R-:W-:Y:S06]  /*51c0*/  @!P1 BRA `(.L_x_34) ;  /* 0x0000000400789947 */ /* 0x000fec0003800000 */
[----:B------:R-:W-:Y:S01]  /*51d0*/  ULDC.64 UR16, c[0x0][0x2c0] ;  /* 0x0000b00000107ab9 */ /* 0x000fe20000000a00 */
[----:B------:R-:W-:Y:S01]  /*51e0*/  IMAD.IADD R0, R0, 0x1, -R3 ;  /* 0x0000000100007824 */ /* 0x000fe200078e0a03 */
[----:B------:R-:W-:Y:S01]  /*51f0*/  ULEA UR16, UP0, UR6, UR16, 0x2 ;  /* 0x0000001006107291 */ /* 0x000fe2000f80103f */
[----:B------:R-:W-:Y:S01]  /*5200*/  UMOV UR4, URZ ;  /* 0x0000003f00047c82 */ /* 0x000fe20008000000 */
[----:B------:R-:W-:Y:S02]  /*5210*/  UMOV UR5, URZ ;  /* 0x0000003f00057c82 */ /* 0x000fe40008000000 */
[----:B------:R-:W-:Y:S02]  /*5220*/  ULEA.HI.X UR17, UR6, UR17, UR10, 0x2, UP0 ;  /* 0x0000001106117291 */ /* 0x000fe400080f140a */
[----:B------:R-:W-:Y:S02]  /*5230*/  UIADD3 UR12, UP0, UR16, 0x4000, URZ ;  /* 0x00004000100c7890 */ /* 0x000fe4000ff1e03f */
[----:B------:R-:W-:-:S02]  /*5240*/  UIADD3 UR14, UP1, UR16, 0x8000, URZ ;  /* 0x00008000100e7890 */ /* 0x000fc4000ff3e03f */
[----:B------:R-:W-:Y:S02]  /*5250*/  UIADD3 UR16, UP2, UR16, 0xc000, URZ ;  /* 0x0000c00010107890 */ /* 0x000fe4000ff5e03f */
[----:B------:R-:W-:Y:S02]  /*5260*/  UIADD3.X UR13, URZ, UR17, URZ, UP0, !UPT ;  /* 0x000000113f0d7290 */ /* 0x000fe400087fe43f */
[----:B------:R-:W-:Y:S02]  /*5270*/  UIADD3.X UR15, URZ, UR17, URZ, UP1, !UPT ;  /* 0x000000113f0f7290 */ /* 0x000fe40008ffe43f */
[----:B------:R-:W-:Y:S01]  /*5280*/  UIADD3.X UR17, URZ, UR17, URZ, UP2, !UPT ;  /* 0x000000113f117290 */ /* 0x000fe200097fe43f */
[----:B------:R-:W-:-:S11]  /*5290*/  ULDC.64 UR20, c[0x0][0x2c0] ;  /* 0x0000b00000147ab9 */ /* 0x000fd60000000a00 */
.L_x_47:
[----:B------:R-:W-:Y:S01]  /*52a0*/  USHF.L.U32 UR8, UR4, 0xe, URZ ;  /* 0x0000000e04087899 */ /* 0x000fe2000800063f */
[----:B------:R-:W-:Y:S03]  /*52b0*/  BAR.SYNC.DEFER_BLOCKING 0xd, 0xa0 ;  /* 0x0342800000007b1d */ /* 0x000fe60000010000 */
[----:B------:R-:W-:Y:S02]  /*52c0*/  UIMAD.WIDE UR24, UR8, 0x4, UR12 ;  /* 0x00000004081878a5 */ /* 0x000fe4000f8e020c */
[----:B------:R-:W-:Y:S01]  /*52d0*/  UIMAD.WIDE UR22, UR8, 0x4, UR14 ;  /* 0x00000004081678a5 */ /* 0x000fe2000f8e020e */
[----:B------:R-:W-:Y:S01]  /*52e0*/  BSSY B0, `(.L_x_35) ;  /* 0x0000011000007945 */ /* 0x000fe20003800000 */
[----:B------:R-:W-:-:S03]  /*52f0*/  UIMAD.WIDE UR8, UR8, 0x4, UR16 ;  /* 0x00000004080878a5 */ /* 0x000fc6000f8e0210 */
[----:B------:R-:W-:Y:S09]  /*5300*/  @!P0 BRA `(.L_x_36) ;  /* 0x0000000000388947 */ /* 0x000ff20003800000 */
[----:B------:R-:W1:Y:S01]  /*5310*/  S2UR UR19, SR_CgaCtaId ;  /* 0x00000000001379c3 */ /* 0x000e620000008800 */
[----:B------:R-:W-:Y:S01]  /*5320*/  USHF.L.U32 UR11, UR5, 0xd, URZ ;  /* 0x0000000d050b7899 */ /* 0x000fe2000800063f */
[----:B------:R-:W-:Y:S01]  /*5330*/  UMOV UR18, 0x400 ;  /* 0x0000040000127882 */ /* 0x000fe20000000000 */
[----:B------:R-:W-:Y:S02]  /*5340*/  UMOV UR27, 0x14f00000 ;  /* 0x14f00000001b7882 */ /* 0x000fe40000000000 */
[----:B------:R-:W-:-:S04]  /*5350*/  UIADD3 UR26, UP0, UR11, UR6, URZ ;  /* 0x000000060b1a7290 */ /* 0x000fc8000ff1e03f */
[----:B------:R-:W-:Y:S02]  /*5360*/  ULEA.HI.X.SX32 UR11, UR11, UR10, 0x1, UP0 ;  /* 0x0000000a0b0b7291 */ /* 0x000fe400080f0e3f */
[----:B------:R-:W-:-:S04]  /*5370*/  ULEA UR28, UP0, UR26, UR20, 0x2 ;  /* 0x000000141a1c7291 */ /* 0x000fc8000f80103f */
[----:B------:R-:W-:-:S03]  /*5380*/  ULEA.HI.X UR29, UR26, UR21, UR11, 0x2, UP0 ;  /* 0x000000151a1d7291 */ /* 0x000fc600080f140b */
[----:B------:R-:W-:Y:S01]  /*5390*/  UMOV UR11, 0x400 ;  /* 0x00000400000b7882 */ /* 0x000fe20000000000 */
[----:B------:R-:W-:Y:S01]  /*53a0*/  UMOV UR26, 0x0 ;  /* 0x00000000001a7882 */ /* 0x000fe20000000000 */
[----:B-1----:R-:W-:-:S04]  /*53b0*/  ULEA UR18, UR19, UR18, 0x18 ;  /* 0x0000001213127291 */ /* 0x002fc8000f8ec03f */
[----:B------:R-:W-:-:S09]  /*53c0*/  UIADD3 UR18, UR18, 0x10000, URZ ;  /* 0x0001000012127890 */ /* 0x000fd2000fffe03f */
[----:B------:R1:W-:Y:S02]  /*53d0*/  UBLKRED.G.S.ADD.F32.RN [UR28], [UR18], UR11, desc[UR26] ;  /* 0x00001a1c120073bb */ /* 0x0003e400080a140b */
[----:B-1----:R0:W-:Y:S02]  /*53e0*/  UTMACMDFLUSH ;  /* 0x00000000000079b7 */ /* 0x0021e40000000000 */
.L_x_36:
[----:B------:R-:W-:Y:S05]  /*53f0*/  BSYNC B0 ;  /* 0x0000000000007941 */ /* 0x000fea0003800000 */
.L_x_35:
[----:B------:R-:W-:Y:S06]  /*5400*/  BAR.SYNC.DEFER_BLOCKING 0xe, 0xa0 ;  /* 0x0382800000007b1d */ /* 0x000fec0000010000 */
[----:B------:R-:W-:Y:S04]  /*5410*/  BSSY B0, `(.L_x_37) ;  /* 0x000000c000007945 */ /* 0x000fe80003800000 */
[----:B------:R-:W-:Y:S05]  /*5420*/  @!P0 BRA `(.L_x_38) ;  /* 0x0000000000288947 */ /* 0x000fea0003800000 */
[----:B------:R-:W1:Y:S01]  /*5430*/  S2UR UR18, SR_CgaCtaId ;  /* 0x00000000001279c3 */ /* 0x000e620000008800 */
[----:B------:R-:W-:Y:S01]  /*5440*/  UMOV UR11, 0x400 ;  /* 0x00000400000b7882 */ /* 0x000fe20000000000 */
[----:B------:R-:W-:Y:S01]  /*5450*/  UMOV UR26, 0x0 ;  /* 0x00000000001a7882 */ /* 0x000fe20000000000 */
[----:B------:R-:W-:Y:S01]  /*5460*/  UMOV UR27, 0x14f00000 ;  /* 0x14f00000001b7882 */ /* 0x000fe20000000000 */
[----:B-1----:R-:W-:-:S03]  /*5470*/  ULEA UR11, UR18, UR11, 0x18 ;  /* 0x0000000b120b7291 */ /* 0x002fc6000f8ec03f */
[----:B------:R-:W-:Y:S01]  /*5480*/  UMOV UR18, 0x400 ;  /* 0x0000040000127882 */ /* 0x000fe20000000000 */
[----:B------:R-:W-:-:S09]  /*5490*/  UIADD3 UR11, UR11, 0x14000, URZ ;  /* 0x000140000b0b7890 */ /* 0x000fd2000fffe03f */
[----:B------:R1:W-:Y:S01]  /*54a0*/  UBLKRED.G.S.ADD.F32.RN [UR24], [UR11], UR18, desc[UR26] ;  /* 0x00001a180b0073bb */ /* 0x0003e200080a1412 */
[----:B------:R0:W-:Y:S01]  /*54b0*/  UTMACMDFLUSH ;  /* 0x00000000000079b7 */ /* 0x0001e20000000000 */
[----:B-1----:R-:W-:-:S04]  /*54c0*/  DEPBAR.LE SB0, 0x1 ;  /* 0x000080400000791a */ /* 0x002fc80000000000 */
.L_x_38:
[----:B------:R-:W-:Y:S05]  /*54d0*/  BSYNC B0 ;  /* 0x0000000000007941 */ /* 0x000fea0003800000 */
.L_x_37:
[----:B------:R-:W-:Y:S06]  /*54e0*/  BAR.ARV 0xa, 0xa0 ;  /* 0x0282800000007b1d */ /* 0x000fec0000002000 */
[----:B------:R-:W-:Y:S04]  /*54f0*/  BSSY B0, `(.L_x_39) ;  /* 0x0000003000007945 */ /* 0x000fe80003800000 */
[----:B------:R-:W-:Y:S05]  /*5500*/  @!P0 BRA `(.L_x_40) ;  /* 0x0000000000048947 */ /* 0x000fea0003800000 */
[----:B------:R-:W-:-:S04]  /*5510*/  DEPBAR.LE SB0, 0x0 ;  /* 0x000080000000791a */ /* 0x000fc80000000000 */
.L_x_40:
[----:B------:R-:W-:Y:S05]  /*5520*/  BSYNC B0 ;  /* 0x0000000000007941 */ /* 0x000fea0003800000 */
.L_x_39:
[----:B------:R-:W-:Y:S06]  /*5530*/  BAR.ARV 0xb, 0xa0 ;  /* 0x02c2800000007b1d */ /* 0x000fec0000002000 */
[----:B------:R-:W-:Y:S02]  /*5540*/  BSSY B0, `(.L_x_41) ;  /* 0x000000c000007945 */ /* 0x000fe40003800000 */
[----:B------:R-:W-:Y:S06]  /*5550*/  BAR.SYNC.DEFER_BLOCKING 0xd, 0xa0 ;  /* 0x0342800000007b1d */ /* 0x000fec0000010000 */
        /* <DEDUP_REMOVED lines=8> */
[----:B------:R1:W-:Y:S02]  /*55e0*/  UBLKRED.G.S.ADD.F32.RN [UR22], [UR11], UR18, desc[UR24] ;  /* 0x000018160b0073bb */ /* 0x0003e400080a1412 */
[----:B-1----:R0:W-:Y:S02]  /*55f0*/  UTMACMDFLUSH ;  /* 0x00000000000079b7 */ /* 0x0021e40000000000 */
.L_x_42:
[----:B------:R-:W-:Y:S05]  /*5600*/  BSYNC B0 ;  /* 0x0000000000007941 */ /* 0x000fea0003800000 */
.L_x_41:
        /* <DEDUP_REMOVED lines=13> */
.L_x_44:
[----:B------:R-:W-:Y:S05]  /*56e0*/  BSYNC B0 ;  /* 0x0000000000007941 */ /* 0x000fea0003800000 */
.L_x_43:
[----:B------:R-:W-:Y:S01]  /*56f0*/  VIADD R0, R0, 0xfffffffe ;  /* 0xfffffffe00007836 */ /* 0x000fe20000000000 */
[----:B------:R-:W-:Y:S06]  /*5700*/  BAR.ARV 0xa, 0xa0 ;  /* 0x0282800000007b1d */ /* 0x000fec0000002000 */
[----:B------:R-:W-:Y:S01]  /*5710*/  BSSY B0, `(.L_x_45) ;  /* 0x0000004000007945 */ /* 0x000fe20003800000 */
[----:B------:R-:W-:-:S03]  /*5720*/  ISETP.NE.AND P1, PT, R0, RZ, PT ;  /* 0x000000ff0000720c */ /* 0x000fc60003f25270 */
[----:B------:R-:W-:Y:S10]  /*5730*/  @!P0 BRA `(.L_x_46) ;  /* 0x0000000000048947 */ /* 0x000ff40003800000 */
[----:B------:R-:W-:-:S04]  /*5740*/  DEPBAR.LE SB0, 0x0 ;  /* 0x000080000000791a */ /* 0x000fc80000000000 */
.L_x_46:
[----:B------:R-:W-:Y:S05]  /*5750*/  BSYNC B0 ;  /* 0x0000000000007941 */ /* 0x000fea0003800000 */
.L_x_45:
[----:B------:R-:W-:Y:S06]  /*5760*/  BAR.ARV 0xb, 0xa0 ;  /* 0x02c2800000007b1d */ /* 0x000fec0000002000 */
[----:B------:R-:W-:Y:S02]  /*5770*/  UIADD3 UR5, UR5, 0x2, URZ ;  /* 0x0000000205057890 */ /* 0x000fe4000fffe03f */
[----:B------:R-:W-:Y:S01]  /*5780*/  UIADD3 UR4, UR4, 0x1, URZ ;  /* 0x0000000104047890 */ /* 0x000fe2000fffe03f */
[----:B------:R-:W-:Y:S11]  /*5790*/  @P1 BRA `(.L_x_47) ;  /* 0xfffffff800c01947 */ /* 0x000ff6000383ffff */
[----:B------:R-:W-:-:S12]  /*57a0*/  USHF.L.U32 UR5, UR5, 0xd, URZ ;  /* 0x0000000d05057899 */ /* 0x000fd8000800063f */
.L_x_34:
[----:B------:R-:W-:-:S13]  /*57b0*/  ISETP.NE.AND P1, PT, R3, RZ, PT ;  /* 0x000000ff0300720c */ /* 0x000fda0003f25270 */
[----:B------:R-:W-:Y:S05]  /*57c0*/  @!P1 BRA `(.L_x_7) ;  /* 0x0000002000049947 */ /* 0x000fea0003800000 */
[----:B------:R-:W-:Y:S06]  /*57d0*/  BAR.SYNC.DEFER_BLOCKING 0xd, 0xa0 ;  /* 0x0342800000007b1d */ /* 0x000fec0000010000 */
[----:B------:R-:W-:Y:S04]  /*57e0*/  BSSY B0, `(.L_x_48) ;  /* 0x0000010000007945 */ /* 0x000fe80003800000 */
[----:B------:R-:W-:Y:S05]  /*57f0*/  @!P0 BRA `(.L_x_49) ;  /* 0x0000000000388947 */ /* 0x000fea0003800000 */
[----:B------:R-:W1:Y:S01]  /*5800*/  S2UR UR11, SR_CgaCtaId ;  /* 0x00000000000b79c3 */ /* 0x000e620000008800 */
[----:B------:R-:W-:Y:S01]  /*5810*/  UIADD3 UR12, UP0, UR5, UR6, URZ ;  /* 0x00000006050c7290 */ /* 0x000fe2000ff1e03f */
[----:B------:R-:W-:Y:S01]  /*5820*/  UMOV UR4, 0x400 ;  /* 0x0000040000047882 */ /* 0x000fe20000000000 */
[----:B------:R-:W-:Y:S02]  /*5830*/  ULDC.64 UR8, c[0x0][0x2c0] ;  /* 0x0000b00000087ab9 */ /* 0x000fe40000000a00 */
[----:B------:R-:W-:Y:S02]  /*5840*/  ULEA.HI.X.SX32 UR13, UR5, UR10, 0x1, UP0 ;  /* 0x0000000a050d7291 */ /* 0x000fe400080f0e3f */
[----:B------:R-:W-:-:S04]  /*5850*/  ULEA UR8, UP0, UR12, UR8, 0x2 ;  /* 0x000000080c087291 */ /* 0x000fc8000f80103f */
[----:B------:R-:W-:-:S03]  /*5860*/  ULEA.HI.X UR9, UR12, UR9, UR13, 0x2, UP0 ;  /* 0x000000090c097291 */ /* 0x000fc600080f140d */
[----:B------:R-:W-:Y:S01]  /*5870*/  UMOV UR12, 0x0 ;  /* 0x00000000000c7882 */ /* 0x000fe20000000000 */
[----:B------:R-:W-:Y:S01]  /*5880*/  UMOV UR13, 0x14f00000 ;  /* 0x14f00000000d7882 */ /* 0x000fe20000000000 */
[----:B-1----:R-:W-:-:S03]  /*5890*/  ULEA UR4, UR11, UR4, 0x18 ;  /* 0x000000040b047291 */ /* 0x002fc6000f8ec03f */
[----:B------:R-:W-:Y:S01]  /*58a0*/  UMOV UR11, 0x400 ;  /* 0x00000400000b7882 */ /* 0x000fe20000000000 */
[----:B------:R-:W-:-:S09]  /*58b0*/  UIADD3 UR4, UR4, 0x10000, URZ ;  /* 0x0001000004047890 */ /* 0x000fd2000fffe03f */
[----:B------:R1:W-:Y:S02]  /*58c0*/  UBLKRED.G.S.ADD.F32.RN [UR8], [UR4], UR11, desc[UR12] ;  /* 0x00000c08040073bb */ /* 0x0003e400080a140b */
[----:B-1----:R0:W-:Y:S02]  /*58d0*/  UTMACMDFLUSH ;  /* 0x00000000000079b7 */ /* 0x0021e40000000000 */
.L_x_49:
[----:B------:R-:W-:Y:S05]  /*58e0*/  BSYNC B0 ;  /* 0x0000000000007941 */ /* 0x000fea0003800000 */
.L_x_48:
[----:B------:R-:W-:Y:S06]  /*58f0*/  BAR.SYNC.DEFER_BLOCKING 0xe, 0xa0 ;  /* 0x0382800000007b1d */ /* 0x000fec0000010000 */
[----:B------:R-:W-:Y:S04]  /*5900*/  BSSY B0, `(.L_x_50) ;  /* 0x0000012000007945 */ /* 0x000fe80003800000 */
[----:B------:R-:W-:Y:S05]  /*5910*/  @!P0 BRA `(.L_x_51) ;  /* 0x0000000000408947 */ /* 0x000fea0003800000 */
[----:B------:R-:W1:Y:S01]  /*5920*/  S2UR UR12, SR_CgaCtaId ;  /* 0x00000000000c79c3 */ /* 0x000e620000008800 */
[----:B------:R-:W-:Y:S01]  /*5930*/  UIADD3 UR4, UR5, 0x1000, URZ ;  /* 0x0000100005047890 */ /* 0x000fe2000fffe03f */
[----:B------:R-:W-:Y:S01]  /*5940*/  UMOV UR11, 0x400 ;  /* 0x00000400000b7882 */ /* 0x000fe20000000000 */
[----:B------:R-:W-:Y:S02]  /*5950*/  ULDC.64 UR8, c[0x0][0x2c0] ;  /* 0x0000b00000087ab9 */ /* 0x000fe40000000a00 */
[----:B------:R-:W-:-:S04]  /*5960*/  UIADD3 UR13, UP0, UR4, UR6, URZ ;  /* 0x00000006040d7290 */ /* 0x000fc8000ff1e03f */
        /* <DEDUP_REMOVED lines=11> */
.L_x_51:
[----:B------:R-:W-:Y:S05]  /*5a20*/  BSYNC B0 ;  /* 0x0000000000007941 */ /* 0x000fea0003800000 */
.L_x_50:
[----:B------:R-:W-:Y:S06]  /*5a30*/  BAR.ARV 0xa, 0xa0 ;  /* 0x0282800000007b1d */ /* 0x000fec0000002000 */
[----:B------:R-:W-:Y:S04]  /*5a40*/  BSSY B0, `(.L_x_52) ;  /* 0x0000003000007945 */ /* 0x000fe80003800000 */
[----:B------:R-:W-:Y:S05]  /*5a50*/  @!P0 BRA `(.L_x_53) ;  /* 0x0000000000048947 */ /* 0x000fea0003800000 */
[----:B------:R-:W-:-:S04]  /*5a60*/  DEPBAR.LE SB0, 0x0 ;  /* 0x000080000000791a */ /* 0x000fc80000000000 */
.L_x_53:
[----:B------:R-:W-:Y:S05]  /*5a70*/  BSYNC B0 ;  /* 0x0000000000007941 */ /* 0x000fea0003800000 */
.L_x_52:
[----:B------:R-:W-:Y:S06]  /*5a80*/  BAR.ARV 0xb, 0xa0 ;  /* 0x02c2800000007b1d */ /* 0x000fec0000002000 */
[----:B------:R-:W-:Y:S05]  /*5a90*/  BRA `(.L_x_7) ;  /* 0x0000001c00507947 */ /* 0x000fea0003800000 */
.L_x_33:
[----:B------:R-:W1:Y:S01]  /*5aa0*/  S2UR UR21, SR_CTAID.Z ;  /* 0x00000000001579c3 */ /* 0x000e620000002700 */
[----:B------:R-:W-:Y:S01]  /*5ab0*/  IMAD.MOV.U32 R9, RZ, RZ, 0x1 ;  /* 0x00000001ff097424 */ /* 0x000fe200078e00ff */
[----:B-1----:R-:W-:-:S13]  /*5ac0*/  ISETP.LE.AND P0, PT, RZ, UR21, PT ;  /* 0x00000015ff007c0c */ /* 0x002fda000bf03270 */
[----:B------:R-:W-:Y:S05]  /*5ad0*/  @!P0 BRA `(.L_x_54) ;  /* 0x0000001800b08947 */ /* 0x000fea0003800000 */
[----:B------:R-:W1:Y:S01]  /*5ae0*/  S2R R15, SR_CTAID.Y ;  /* 0x00000000000f7919 */ /* 0x000e620000002600 */
[----:B------:R-:W2:Y:S01]  /*5af0*/  LDC.64 R2, c[0x0][0x718] ;  /* 0x0001c600ff027b82 */ /* 0x000ea20000000a00 */
[----:B------:R-:W-:Y:S01]  /*5b00*/  ULDC UR4, c[0x0][0x2e8] ;  /* 0x0000ba0000047ab9 */ /* 0x000fe20000000800 */
[----:B------:R-:W-:Y:S01]  /*5b10*/  BSSY B0, `(.L_x_54) ;  /* 0x00001a8000007945 */ /* 0x000fe20003800000 */
[----:B------:R-:W3:Y:S01]  /*5b20*/  S2R R13, SR_CTAID.Z ;  /* 0x00000000000d7919 */ /* 0x000ee20000002700 */
[----:B------:R-:W-:-:S04]  /*5b30*/  UISETP.NE.AND UP0, UPT, UR4, 0x1, UPT ;  /* 0x000000010400788c */ /* 0x000fc8000bf05270 */
[----:B------:R-:W4:Y:S07]  /*5b40*/  S2UR UR20, SR_CTAID.Y ;  /* 0x00000000001479c3 */ /* 0x000f2e0000002600 */
[----:B------:R-:W-:Y:S01]  /*5b50*/  @UP0 ULDC UR6, c[0x0][0x2ec] ;  /* 0x0000bb0000060ab9 */ /* 0x000fe20000000800 */
[----:B------:R-:W5:Y:S01]  /*5b60*/  LDC.64 R10, c[0x0][0x720] ;  /* 0x0001c800ff0a7b82 */ /* 0x000f620000000a00 */
[----:B------:R-:W-:-:S07]  /*5b70*/  @UP0 ULDC UR8, c[0x0][0x2f0] ;  /* 0x0000bc0000080ab9 */ /* 0x000fce0000000800 */
[----:B------:R-:W5:Y:S01]  /*5b80*/  LDC.64 R4, c[0x0][0x700] ;  /* 0x0001c000ff047b82 */ /* 0x000f620000000a00 */
[----:B-1----:R-:W-:Y:S01]  /*5b90*/  SHF.R.S32.HI R15, RZ, 0x1f, R15 ;  /* 0x0000001fff0f7819 */ /* 0x002fe2000001140f */
[----:B----4-:R-:W-:Y:S02]  /*5ba0*/  UIMAD.WIDE.U32 UR6, UR20, UR6, URZ ;  /* 0x00000006140672a5 */ /* 0x010fe4000f8e003f */
[----:B------:R-:W-:Y:S01]  /*5bb0*/  UMOV UR12, UR20 ;  /* 0x00000014000c7c82 */ /* 0x000fe20008000000 */
[----:B---3--:R-:W-:Y:S01]  /*5bc0*/  SHF.R.S32.HI R13, RZ, 0x1f, R13 ;  /* 0x0000001fff0d7819 */ /* 0x008fe2000001140d */
[----:B--2---:R-:W-:Y:S01]  /*5bd0*/  IMAD R0, R15, R2, RZ ;  /* 0x000000020f007224 */ /* 0x004fe200078e02ff */
[----:B------:R-:W-:-:S03]  /*5be0*/  @UP0 USHF.R.U32.HI UR12, URZ, UR8, UR7 ;  /* 0x000000083f0c0299 */ /* 0x000fc60008011607 */
[----:B------:R-:W-:Y:S02]  /*5bf0*/  IMAD R7, R3, UR20, R0 ;  /* 0x0000001403077c24 */ /* 0x000fe4000f8e0200 */
[----:B------:R-:W-:-:S04]  /*5c00*/  IMAD.WIDE.U32 R2, R2, UR20, RZ ;  /* 0x0000001402027c25 */ /* 0x000fc8000f8e00ff */
[----:B------:R-:W-:Y:S02]  /*5c10*/  IMAD.IADD R3, R3, 0x1, R7 ;  /* 0x0000000103037824 */ /* 0x000fe400078e0207 */
[----:B------:R-:W1:Y:S01]  /*5c20*/  LDC.64 R6, c[0x0][0x730] ;  /* 0x0001cc00ff067b82 */ /* 0x000e620000000a00 */
[----:B-----5:R-:W-:Y:S02]  /*5c30*/  IMAD R0, R13, R10, RZ ;  /* 0x0000000a0d007224 */ /* 0x020fe400078e02ff */
[----:B------:R-:W-:-:S04]  /*5c40*/  IMAD.WIDE.U32 R2, R10, UR21, R2 ;  /* 0x000000150a027c25 */ /* 0x000fc8000f8e0002 */
[----:B------:R-:W-:Y:S01]  /*5c50*/  IMAD R11, R11, UR21, R0 ;  /* 0x000000150b0b7c24 */ /* 0x000fe2000f8e0200 */
[----:B------:R-:W-:-:S03]  /*5c60*/  LEA R4, P0, R2, R4, 0x2 ;  /* 0x0000000402047211 */ /* 0x000fc600078010ff */
[----:B------:R-:W-:Y:S01]  /*5c70*/  IMAD.IADD R0, R3, 0x1, R11 ;  /* 0x0000000103007824 */ /* 0x000fe200078e020b */
[----:B------:R-:W-:-:S04]  /*5c80*/  R2UR UR4, R4 ;  /* 0x00000000040472ca */ /* 0x000fc800000e0000 */
[----:B------:R-:W-:Y:S02]  /*5c90*/  LEA.HI.X R0, R2, R5, R0, 0x2, P0 ;  /* 0x0000000502007211 */ /* 0x000fe400000f1400 */
[----:B------:R-:W-:Y:S02]  /*5ca0*/  ELECT P0, URZ, PT ;  /* 0x00000000003f782f */ /* 0x000fe40003800000 */
[----:B------:R-:W-:Y:S01]  /*5cb0*/  R2UR UR5, R0 ;  /* 0x00000000000572ca */ /* 0x000fe200000e0000 */
[----:B-1----:R-:W-:-:S04]  /*5cc0*/  IMAD R2, R15, R6, RZ ;  /* 0x000000060f027224 */ /* 0x002fc800078e02ff */
[----:B------:R-:W-:Y:S02]  /*5cd0*/  IMAD R5, R7, UR20, R2 ;  /* 0x0000001407057c24 */ /* 0x000fe4000f8e0202 */
[----:B------:R-:W1:Y:S01]  /*5ce0*/  LDC.64 R2, c[0x0][0x738] ;  /* 0x0001ce00ff027b82 */ /* 0x000e620000000a00 */
[----:B------:R-:W-:-:S04]  /*5cf0*/  IMAD.WIDE.U32 R6, R6, UR20, RZ ;  /* 0x0000001406067c25 */ /* 0x000fc8000f8e00ff */
[----:B------:R-:W-:Y:S02]  /*5d00*/  IMAD.IADD R7, R7, 0x1, R5 ;  /* 0x0000000107077824 */ /* 0x000fe400078e0205 */
[----:B-1----:R-:W-:Y:S02]  /*5d10*/  IMAD R0, R13, R2, RZ ;  /* 0x000000020d007224 */ /* 0x002fe400078e02ff */
[----:B------:R-:W-:-:S04]  /*5d20*/  IMAD.WIDE.U32 R6, R2, UR21, R6 ;  /* 0x0000001502067c25 */ /* 0x000fc8000f8e0006 */
[----:B------:R-:W-:Y:S02]  /*5d30*/  IMAD R3, R3, UR21, R0 ;  /* 0x0000001503037c24 */ /* 0x000fe4000f8e0200 */
[----:B------:R-:W-:Y:S01]  /*5d40*/  IMAD.MOV.U32 R0, RZ, RZ, RZ ;  /* 0x000000ffff007224 */ /* 0x000fe200078e00ff */
[----:B------:R-:W-:Y:S06]  /*5d50*/  @!P0 BRA `(.L_x_55) ;  /* 0x00000018000c8947 */ /* 0x000fec0003800000 */
[----:B------:R-:W1:Y:S01]  /*5d60*/  S2R R0, SR_CgaCtaId ;  /* 0x0000000000007919 */ /* 0x000e620000008800 */
[----:B------:R-:W-:Y:S01]  /*5d70*/  MOV R11, 0x400 ;  /* 0x00000400000b7802 */ /* 0x000fe20000000f00 */
[----:B------:R-:W2:Y:S01]  /*5d80*/  S2R R8, SR_TID.X ;  /* 0x0000000000087919 */ /* 0x000ea20000002100 */
[----:B------:R-:W3:Y:S02]  /*5d90*/  S2R R2, SR_CTAID.X ;  /* 0x0000000000027919 */ /* 0x000ee40000002500 */
[----:B-1----:R-:W-:Y:S01]  /*5da0*/  LEA R11, R0, R11, 0x18 ;  /* 0x0000000b000b7211 */ /* 0x002fe200078ec0ff */
[----:B------:R-:W-:Y:S01]  /*5db0*/  IMAD.MOV.U32 R0, RZ, RZ, 0x1 ;  /* 0x00000001ff007424 */ /* 0x000fe200078e00ff */
[----:B--2---:R-:W-:-:S04]  /*5dc0*/  LOP3.LUT R8, R8, 0x7f, RZ, 0xc0, !PT ;  /* 0x0000007f08087812 */ /* 0x004fc800078ec0ff */
[----:B------:R-:W-:Y:S02]  /*5dd0*/  SHF.L.U32 R0, R0, 0x1f, RZ ;  /* 0x0000001f00007819 */ /* 0x000fe400000006ff */
[----:B------:R-:W-:Y:S02]  /*5de0*/  ISETP.NE.AND P0, PT, R8, RZ, PT ;  /* 0x000000ff0800720c */ /* 0x000fe40003f05270 */
[----:B------:R-:W1:Y:S02]  /*5df0*/  SYNCS.PHASECHK.TRANS64.TRYWAIT P1, [R11+URZ+0x30820], R0 ;  /* 0x030820000b0075a7 */ /* 0x000e64000802017f */
[----:B-1-3--:R-:W-:Y:S09]  /*5e00*/  @!P1 BRA `(.L_x_56) ;  /* 0x0000001800d49947 */ /* 0x00aff20003800000 */
.L_x_84:
[----:B------:R-:W-:Y:S02]  /*5e10*/  IMAD.IADD R10, R7, 0x1, R3 ;  /* 0x00000001070a7824 */ /* 0x000fe400078e0203 */
[----:B------:R-:W-:Y:S02]  /*5e20*/  IMAD.SHL.U32 R2, R2, 0x80, RZ ;  /* 0x0000008002027824 */ /* 0x000fe400078e00ff */
[----:B------:R-:W-:Y:S01]  /*5e30*/  IMAD.MOV.U32 R9, RZ, RZ, 0x1 ;  /* 0x00000001ff097424 */ /* 0x000fe200078e00ff */
[----:B------:R-:W-:Y:S06]  /*5e40*/  @P0 BRA `(.L_x_57) ;  /* 0x0000000000180947 */ /* 0x000fec0003800000 */
[----:B------:R-:W2:Y:S01]  /*5e50*/  S2R R4, SR_TID.X ;  /* 0x0000000000047919 */ /* 0x000ea20000002100 */
[----:B-1----:R-:W-:-:S04]  /*5e60*/  IMAD.MOV.U32 R0, RZ, RZ, 0x4100 ;  /* 0x00004100ff007424 */ /* 0x002fc800078e00ff */
[----:B------:R3:W-:Y:S01]  /*5e70*/  SYNCS.ARRIVE.TRANS64 RZ, [R11+URZ+0x30810], R0 ;  /* 0x030810000bff79a7 */ /* 0x0007e2000800003f */
[----:B--2---:R-:W-:-:S13]  /*5e80*/  LOP3.LUT P1, RZ, R4, 0x1f, RZ, 0xc0, !PT ;  /* 0x0000001f04ff7812 */ /* 0x004fda000782c0ff */
[----:B---3--:R-:W-:Y:S05]  /*5e90*/  @!P1 BRA `(.L_x_57) ;  /* 0x0000000000049947 */ /* 0x008fea0003800000 */
[----:B------:R-:W-:Y:S01]  /*5ea0*/  BPT.TRAP 0x1 ;  /* 0x000000040000795c */ /* 0x000fe20000300000 */
.L_x_57:
[----:B------:R-:W2:Y:S01]  /*5eb0*/  LDC.64 R4, c[0x0][0x198] ;  /* 0x00006600ff047b82 */ /* 0x000ea20000000a00 */
[----:B------:R-:W-:Y:S01]  /*5ec0*/  R2UR UR11, R2 ;  /* 0x00000000020b72ca */ /* 0x000fe200000e0000 */
[----:B------:R-:W-:Y:S01]  /*5ed0*/  UMOV UR19, URZ ;  /* 0x0000003f00137c82 */ /* 0x000fe20008000000 */
[----:B------:R-:W-:Y:S01]  /*5ee0*/  R2UR UR8, R11 ;  /* 0x000000000b0872ca */ /* 0x000fe200000e0000 */
[----:B------:R-:W-:Y:S01]  /*5ef0*/  UMOV UR22, 0x0 ;  /* 0x0000000000167882 */ /* 0x000fe20000000000 */
[----:B------:R-:W-:Y:S01]  /*5f00*/  UMOV UR23, 0x14f00000 ;  /* 0x14f0000000177882 */ /* 0x000fe20000000000 */
[----:B------:R-:W-:Y:S01]  /*5f10*/  UMOV UR18, URZ ;  /* 0x0000003f00127c82 */ /* 0x000fe20008000000 */
[----:B------:R-:W-:Y:S01]  /*5f20*/  UMOV UR26, 0x40 ;  /* 0x00000040001a7882 */ /* 0x000fe20000000000 */
[----:B------:R-:W3:Y:S01]  /*5f30*/  LDC R12, c[0x0][0x280] ;  /* 0x0000a000ff0c7b82 */ /* 0x000ee20000000800 */
[----:B------:R-:W-:Y:S01]  /*5f40*/  UMOV UR28, UR20 ;  /* 0x00000014001c7c82 */ /* 0x000fe20008000000 */
[----:B------:R-:W-:Y:S01]  /*5f50*/  UMOV UR29, UR21 ;  /* 0x00000015001d7c82 */ /* 0x000fe20008000000 */
[----:B------:R-:W-:Y:S01]  /*5f60*/  UMOV UR27, UR19 ;  /* 0x00000013001b7c82 */ /* 0x000fe20008000000 */
[----:B------:R-:W-:Y:S01]  /*5f70*/  UMOV UR10, 0x10 ;  /* 0x00000010000a7882 */ /* 0x000fe20000000000 */
[----:B------:R-:W-:Y:S01]  /*5f80*/  UMOV UR30, 0x0 ;  /* 0x00000000001e7882 */ /* 0x000fe20000000000 */
[----:B------:R-:W-:Y:S01]  /*5f90*/  UMOV UR31, 0x10000000 ;  /* 0x10000000001f7882 */ /* 0x000fe20000000000 */
[----:B------:R-:W-:Y:S01]  /*5fa0*/  UMOV UR13, UR21 ;  /* 0x00000015000d7c82 */ /* 0x000fe20008000000 */
[----:B------:R-:W-:Y:S01]  /*5fb0*/  UIADD3 UR16, UR8, 0x18000, URZ ;  /* 0x0001800008107890 */ /* 0x000fe2000fffe03f */
[----:B------:R-:W-:Y:S01]  /*5fc0*/  IMAD.MOV.U32 R20, RZ, RZ, RZ ;  /* 0x000000ffff147224 */ /* 0x000fe200078e00ff */
[----:B------:R-:W-:-:S02]  /*5fd0*/  UIADD3 UR17, UR8, 0x30810, URZ ;  /* 0x0003081008117890 */ /* 0x000fc4000fffe03f */
[----:B------:R-:W-:Y:S02]  /*5fe0*/  UIADD3 UR24, UR8, 0x1a000, URZ ;  /* 0x0001a00008187890 */ /* 0x000fe4000fffe03f */
[----:B------:R-:W-:Y:S01]  /*5ff0*/  UIADD3 UR32, UR8, 0x28000, URZ ;  /* 0x0002800008207890 */ /* 0x000fe2000fffe03f */
[----:B--2---:R-:W-:Y:S02]  /*6000*/  IMAD.MOV.U32 R8, RZ, RZ, R4 ;  /* 0x000000ffff087224 */ /* 0x004fe400078e0004 */
[----:B------:R-:W-:Y:S01]  /*6010*/  UMOV UR25, UR17 ;  /* 0x0000001100197c82 */ /* 0x000fe20008000000 */
[----:B------:R-:W-:Y:S01]  /*6020*/  UMOV UR33, UR17 ;  /* 0x0000001100217c82 */ /* 0x000fe20008000000 */
[----:B------:R-:W-:Y:S01]  /*6030*/  UIADD3 UR9, UR8, 0x30800, URZ ;  /* 0x0003080008097890 */ /* 0x000fe2000fffe03f */
[----:B------:R-:W-:Y:S01]  /*6040*/  IMAD.MOV.U32 R4, RZ, RZ, 0x10000 ;  /* 0x00010000ff047424 */ /* 0x000fe200078e00ff */
[----:B-1----:R-:W-:Y:S01]  /*6050*/  IADD3 R0, P1, R8, 0x2f0, RZ ;  /* 0x000002f008007810 */ /* 0x002fe20007f3e0ff */
[----:B------:R-:W-:Y:S01]  /*6060*/  UIADD3 UR40, UR8, 0x4000, URZ ;  /* 0x0000400008287890 */ /* 0x000fe2000fffe03f */
[----:B------:R-:W-:-:S02]  /*6070*/  UMOV UR42, 0x40 ;  /* 0x00000040002a7882 */ /* 0x000fc40000000000 */
[----:B------:R-:W-:Y:S01]  /*6080*/  R2UR UR6, R0 ;  /* 0x00000000000672ca */ /* 0x000fe200000e0000 */
[----:B------:R-:W-:Y:S01]  /*6090*/  UMOV UR44, UR12 ;  /* 0x0000000c002c7c82 */ /* 0x000fe20008000000 */
[----:B------:R-:W-:Y:S01]  /*60a0*/  IADD3 R0, P2, R8, 0x3f0, RZ ;  /* 0x000003f008007810 */ /* 0x000fe20007f5e0ff */
[----:B------:R-:W-:Y:S01]  /*60b0*/  UMOV UR45, UR21 ;  /* 0x00000015002d7c82 */ /* 0x000fe20008000000 */
[----:B------:R-:W-:Y:S01]  /*60c0*/  UMOV UR43, UR11 ;  /* 0x0000000b002b7c82 */ /* 0x000fe20008000000 */
[----:B------:R-:W-:Y:S01]  /*60d0*/  UMOV UR41, UR9 ;  /* 0x0000000900297c82 */ /* 0x000fe20008000000 */
[----:B------:R-:W-:Y:S01]  /*60e0*/  R2UR UR38, R0 ;  /* 0x00000000002672ca */ /* 0x000fe200000e0000 */
[----:B------:R-:W-:Y:S01]  /*60f0*/  IMAD.MOV.U32 R0, RZ, RZ, R5 ;  /* 0x000000ffff007224 */ /* 0x000fe200078e0005 */
[----:B------:R-:W-:Y:S01]  /*6100*/  UMOV UR36, UR12 ;  /* 0x0000000c00247c82 */ /* 0x000fe20008000000 */
[----:B------:R-:W-:Y:S01]  /*6110*/  UMOV UR37, UR21 ;  /* 0x0000001500257c82 */ /* 0x000fe20008000000 */
[----:B------:R-:W-:Y:S01]  /*6120*/  UMOV UR35, UR11 ;  /* 0x0000000b00237c82 */ /* 0x000fe20008000000 */
[----:B------:R-:W-:Y:S01]  /*6130*/  IMAD.X R2, RZ, RZ, R0, P1 ;  /* 0x000000ffff027224 */ /* 0x000fe200008e0600 */
[----:B------:R-:W-:Y:S01]  /*6140*/  UMOV UR34, UR18 ;  /* 0x0000001200227c82 */ /* 0x000fe20008000000 */
[----:B------:R-:W-:-:S03]  /*6150*/  IMAD.MOV.U32 R5, RZ, RZ, RZ ;  /* 0x000000ffff057224 */ /* 0x000fc600078e00ff */
[----:B------:R-:W-:Y:S01]  /*6160*/  R2UR UR7, R2 ;  /* 0x00000000020772ca */ /* 0x000fe200000e0000 */
[----:B------:R-:W-:-:S05]  /*6170*/  IMAD.X R2, RZ, RZ, R0, P2 ;  /* 0x000000ffff027224 */ /* 0x000fca00010e0600 */
[----:B------:R-:W-:Y:S02]  /*6180*/  R2UR UR39, R2 ;  /* 0x00000000022772ca */ /* 0x000fe400000e0000 */
[----:B------:R-:W-:-:S04]  /*6190*/  IADD3 R2, P1, R8, 0xf0, RZ ;  /* 0x000000f008027810 */ /* 0x000fc80007f3e0ff */
[----:B------:R-:W-:Y:S02]  /*61a0*/  IADD3.X R3, RZ, R0, RZ, P1, !PT ;  /* 0x00000000ff037210 */ /* 0x000fe40000ffe4ff */
[----:B------:R-:W-:Y:S02]  /*61b0*/  R2UR UR14, R2 ;  /* 0x00000000020e72ca */ /* 0x000fe400000e0000 */
[----:B------:R-:W-:Y:S02]  /*61c0*/  R2UR UR15, R3 ;  /* 0x00000000030f72ca */ /* 0x000fe400000e0000 */
[----:B---3--:R-:W-:-:S11]  /*61d0*/  ISETP.GE.AND P1, PT, R12, 0x41, PT ;  /* 0x000000410c00780c */ /* 0x008fd60003f26270 */
[----:B------:R-:W-:Y:S01]  /*61e0*/  UTMALDG.4D [UR16], [UR14], desc[UR22] ;  /* 0x000016100e0075b4 */ /* 0x000fe20008019000 */
[----:B------:R-:W-:Y:S01]  /*61f0*/  UTMALDG.4D [UR24], [UR14], desc[UR22] ;  /* 0x000016180e0075b4 */ /* 0x000fe20008019000 */
[----:B------:R1:W-:Y:S01]  /*6200*/  UBLKCP.S.G [UR32], [UR4], UR10 ;  /* 0x00000020040073ba */ /* 0x0003e2000800020a */
[----:B------:R2:W-:Y:S01]  /*6210*/  SYNCS.ARRIVE.TRANS64 RZ, [R11+URZ+0x30800], R4 ;  /* 0x030800040bff79a7 */ /* 0x0005e2000800003f */
[----:B-1----:R-:W-:Y:S02]  /*6220*/  UIADD3 UR32, UR8, 0x8000, URZ ;  /* 0x0000800008207890 */ /* 0x002fe4000fffe03f */
[----:B------:R-:W-:Y:S01]  /*6230*/  UIADD3 UR24, UR8, 0xc000, URZ ;  /* 0x0000c00008187890 */ /* 0x000fe2000fffe03f */
[----:B------:R-:W-:Y:S01]  /*6240*/  UMOV UR10, UR18 ;  /* 0x00000012000a7c82 */ /* 0x000fe20008000000 */
[----:B------:R-:W-:Y:S01]  /*6250*/  UMOV UR33, UR9 ;  /* 0x0000000900217c82 */ /* 0x000fe20008000000 */
[----:B------:R2:W-:Y:S01]  /*6260*/  UTMALDG.4D [UR8], [UR6], desc[UR30] ;  /* 0x00001e08060075b4 */ /* 0x0005e20008019000 */
[----:B------:R-:W-:Y:S01]  /*6270*/  UMOV UR28, UR12 ;  /* 0x0000000c001c7c82 */ /* 0x000fe20008000000 */
[----:B------:R-:W-:Y:S01]  /*6280*/  UMOV UR27, UR11 ;  /* 0x0000000b001b7c82 */ /* 0x000fe20008000000 */
[----:B------:R-:W-:Y:S01]  /*6290*/  UMOV UR25, UR9 ;  /* 0x0000000900197c82 */ /* 0x000fe20008000000 */
[----:B------:R2:W-:Y:S01]  /*62a0*/  UTMALDG.4D [UR40], [UR6], desc[UR30] ;  /* 0x00001e28060075b4 */ /* 0x0005e20008019000 */
[----:B------:R2:W-:Y:S01]  /*62b0*/  UTMALDG.4D [UR32], [UR38], desc[UR30] ;  /* 0x00001e20260075b4 */ /* 0x0005e20008019000 */
[----:B------:R2:W-:Y:S02]  /*62c0*/  UTMALDG.4D [UR24], [UR38], desc[UR30] ;  /* 0x00001e18260075b4 */ /* 0x0005e40008019000 */
[----:B--2---:R-:W-:Y:S05]  /*62d0*/  @!P1 BRA `(.L_x_58) ;  /* 0x0000000c00d49947 */ /* 0x004fea0003800000 */
[----:B------:R-:W1:Y:S01]  /*62e0*/  S2R R13, SR_TID.X ;  /* 0x00000000000d7919 */ /* 0x000e620000002100 */
[C---:B------:R-:W-:Y:S01]  /*62f0*/  VIADD R4, R12.reuse, 0x3f ;  /* 0x0000003f0c047836 */ /* 0x040fe20000000000 */
[----:B------:R-:W-:Y:S01]  /*6300*/  ISETP.GE.AND P1, PT, R12, 0x81, PT ;  /* 0x000000810c00780c */ /* 0x000fe20003f26270 */
[----:B------:R-:W-:Y:S02]  /*6310*/  IMAD.MOV.U32 R20, RZ, RZ, RZ ;  /* 0x000000ffff147224 */ /* 0x000fe400078e00ff */
[----:B------:R-:W-:Y:S01]  /*6320*/  IMAD.MOV.U32 R15, RZ, RZ, RZ ;  /* 0x000000ffff0f7224 */ /* 0x000fe200078e00ff */
[----:B------:R-:W-:-:S04]  /*6330*/  SHF.R.S32.HI R9, RZ, 0x1f, R4 ;  /* 0x0000001fff097819 */ /* 0x000fc80000011404 */
[----:B------:R-:W-:Y:S01]  /*6340*/  LEA.HI R4, R9, R4, RZ, 0x6 ;  /* 0x0000000409047211 */ /* 0x000fe200078f30ff */
[----:B------:R-:W-:-:S03]  /*6350*/  IMAD.MOV.U32 R9, RZ, RZ, 0x1 ;  /* 0x00000001ff097424 */ /* 0x000fc600078e00ff */
[----:B------:R-:W-:-:S04]  /*6360*/  LEA.HI.SX32 R4, R4, 0xffffffff, 0x1a ;  /* 0xffffffff04047811 */ /* 0x000fc800078fd2ff */
[----:B------:R-:W-:-:S04]  /*6370*/  VIMNMX R4, R4, 0x1, !PT ;  /* 0x0000000104047848 */ /* 0x000fc80007fe0100 */
[----:B------:R-:W-:Y:S02]  /*6380*/  LOP3.LUT R19, R4, 0x1, RZ, 0xc0, !PT ;  /* 0x0000000104137812 */ /* 0x000fe400078ec0ff */
[----:B-1----:R-:W-:Y:S01]  /*6390*/  LOP3.LUT R14, R13, 0x1f, RZ, 0xc0, !PT ;  /* 0x0000001f0d0e7812 */ /* 0x002fe200078ec0ff */
[----:B------:R-:W-:Y:S06]  /*63a0*/  @!P1 BRA `(.L_x_59) ;  /* 0x0000000800709947 */ /* 0x000fec0003800000 */
[----:B------:R-:W-:Y:S02]  /*63b0*/  IMAD.IADD R18, R4, 0x1, -R19 ;  /* 0x0000000104127824 */ /* 0x000fe400078e0a13 */
[----:B------:R-:W-:Y:S02]  /*63c0*/  IMAD.MOV.U32 R9, RZ, RZ, 0x1 ;  /* 0x00000001ff097424 */ /* 0x000fe400078e00ff */
[----:B------:R-:W-:-:S07]  /*63d0*/  IMAD.MOV.U32 R15, RZ, RZ, RZ ;  /* 0x000000ffff0f7224 */ /* 0x000fce00078e00ff */
.L_x_68:
[----:B------:R-:W-:-:S04]  /*63e0*/  SHF.L.U32 R21, R9, 0x1f, RZ ;  /* 0x0000001f09157819 */ /* 0x000fc800000006ff */
[----:B-1----:R-:W1:Y:S02]  /*63f0*/  SYNCS.PHASECHK.TRANS64.TRYWAIT P1, [R11+URZ+0x30840], R21 ;  /* 0x030840150b0075a7 */ /* 0x002e64000802017f */
[----:B-12---:R-:W-:Y:S05]  /*6400*/  @!P1 BRA `(.L_x_60) ;  /* 0x0000001400689947 */ /* 0x006fea0003800000 */
.L_x_85:
[----:B------:R-:W-:Y:S05]  /*6410*/  @P0 BRA `(.L_x_61) ;  /* 0x0000000000140947 */ /* 0x000fea0003800000 */
[----:B------:R-:W-:Y:S01]  /*6420*/  ISETP.NE.AND P1, PT, R14, RZ, PT ;  /* 0x000000ff0e00720c */ /* 0x000fe20003f25270 */
[----:B------:R-:W-:-:S04]  /*6430*/  IMAD.MOV.U32 R0, RZ, RZ, 0x4100 ;  /* 0x00004100ff007424 */ /* 0x000fc800078e00ff */
[----:B------:R2:W-:Y:S08]  /*6440*/  SYNCS.ARRIVE.TRANS64 RZ, [R11+URZ+0x30830], R0 ;  /* 0x030830000bff79a7 */ /* 0x0005f0000800003f */
[----:B------:R-:W-:Y:S05]  /*6450*/  @!P1 BRA `(.L_x_61) ;  /* 0x0000000000049947 */ /* 0x000fea0003800000 */
[----:B------:R-:W-:Y:S01]  /*6460*/  BPT.TRAP 0x1 ;  /* 0x000000040000795c */ /* 0x000fe20000300000 */
.L_x_61:
[----:B------:R-:W3:Y:S01]  /*6470*/  LDC.64 R12, c[0x0][0x728] ;  /* 0x0001ca00ff0c7b82 */ /* 0x000ee20000000a00 */
[----:B------:R-:W-:Y:S01]  /*6480*/  IMAD.SHL.U32 R16, R15, 0x40, RZ ;  /* 0x000000400f107824 */ /* 0x000fe200078e00ff */
[----:B------:R-:W-:Y:S01]  /*6490*/  R2UR UR10, R11 ;  /* 0x000000000b0a72ca */ /* 0x000fe200000e0000 */
[----:B------:R-:W-:Y:S01]  /*64a0*/  UMOV UR8, 0x0 ;  /* 0x0000000000087882 */ /* 0x000fe20000000000 */
[----:B------:R-:W-:Y:S01]  /*64b0*/  UMOV UR9, 0x14f00000 ;  /* 0x14f0000000097882 */ /* 0x000fe20000000000 */
[----:B------:R-:W-:Y:S01]  /*64c0*/  UMOV UR18, URZ ;  /* 0x0000003f00127c82 */ /* 0x000fe20008000000 */
[C---:B--2---:R-:W-:Y:S01]  /*64d0*/  IADD3 R0, P1, R16.reuse, R6, RZ ;  /* 0x0000000610007210 */ /* 0x044fe20007f3e0ff */
[----:B------:R-:W-:Y:S01]  /*64e0*/  UMOV UR26, 0x40 ;  /* 0x00000040001a7882 */ /* 0x000fe20000000000 */
[----:B------:R-:W2:Y:S01]  /*64f0*/  LDC.64 R4, c[0x0][0x198] ;  /* 0x00006600ff047b82 */ /* 0x000ea20000000a00 */
[----:B------:R-:W-:Y:S01]  /*6500*/  R2UR UR19, R16 ;  /* 0x00000000101372ca */ /* 0x000fe200000e0000 */
[----:B------:R-:W-:Y:S01]  /*6510*/  UMOV UR28, UR20 ;  /* 0x00000014001c7c82 */ /* 0x000fe20008000000 */
[----:B------:R-:W-:Y:S01]  /*6520*/  UMOV UR29, UR21 ;  /* 0x00000015001d7c82 */ /* 0x000fe20008000000 */
[----:B------:R-:W-:-:S03]  /*6530*/  UMOV UR13, 0x10 ;  /* 0x00000010000d7882 */ /* 0x000fc60000000000 */
[----:B------:R-:W-:Y:S02]  /*6540*/  UIADD3 UR16, UR10, 0x20000, URZ ;  /* 0x000200000a107890 */ /* 0x000fe4000fffe03f */
[----:B------:R-:W-:Y:S02]  /*6550*/  UIADD3 UR17, UR10, 0x30830, URZ ;  /* 0x000308300a117890 */ /* 0x000fe4000fffe03f */
[----:B------:R-:W-:Y:S02]  /*6560*/  UIADD3 UR24, UR10, 0x22000, URZ ;  /* 0x000220000a187890 */ /* 0x000fe4000fffe03f */
[----:B------:R-:W-:Y:S01]  /*6570*/  UIADD3 UR10, UR10, 0x28200, URZ ;  /* 0x000282000a0a7890 */ /* 0x000fe2000fffe03f */
[----:B------:R-:W-:Y:S01]  /*6580*/  UMOV UR27, UR19 ;  /* 0x00000013001b7c82 */ /* 0x000fe20008000000 */
[----:B---3--:R-:W-:Y:S01]  /*6590*/  LEA R2, P2, R0, R12, 0x2 ;  /* 0x0000000c00027211 */ /* 0x008fe200078410ff */
[----:B------:R-:W-:Y:S01]  /*65a0*/  UMOV UR25, UR17 ;  /* 0x0000001100197c82 */ /* 0x000fe20008000000 */
[----:B------:R-:W-:-:S02]  /*65b0*/  UMOV UR11, UR17 ;  /* 0x00000011000b7c82 */ /* 0x000fc40008000000 */
[----:B------:R-:W-:Y:S02]  /*65c0*/  R2UR UR14, R2 ;  /* 0x00000000020e72ca */ /* 0x000fe400000e0000 */
[----:B------:R-:W-:Y:S01]  /*65d0*/  LEA.HI.X.SX32 R2, R16, R10, 0x1, P1 ;  /* 0x0000000a10027211 */ /* 0x000fe200008f0eff */
[----:B--2---:R-:W-:-:S03]  /*65e0*/  IMAD.MOV.U32 R8, RZ, RZ, R4 ;  /* 0x000000ffff087224 */ /* 0x004fc600078e0004 */
[----:B------:R-:W-:Y:S02]  /*65f0*/  LEA.HI.X R0, R0, R13, R2, 0x2, P2 ;  /* 0x0000000d00007211 */ /* 0x000fe400010f1402 */
[----:B------:R-:W-:Y:S02]  /*6600*/  IADD3 R4, P1, R8, 0x1f0, RZ ;  /* 0x000001f008047810 */ /* 0x000fe40007f3e0ff */
[----:B------:R-:W-:Y:S01]  /*6610*/  R2UR UR15, R0 ;  /* 0x00000000000f72ca */ /* 0x000fe200000e0000 */
[----:B------:R-:W-:Y:S01]  /*6620*/  IMAD.MOV.U32 R0, RZ, RZ, R5 ;  /* 0x000000ffff007224 */ /* 0x000fe200078e0005 */
[----:B------:R-:W-:-:S03]  /*6630*/  R2UR UR6, R4 ;  /* 0x00000000040672ca */ /* 0x000fc600000e0000 */
[----:B------:R-:W-:-:S05]  /*6640*/  IMAD.X R5, RZ, RZ, R0, P1 ;  /* 0x000000ffff057224 */ /* 0x000fca00008e0600 */
[----:B------:R-:W-:-:S13]  /*6650*/  R2UR UR7, R5 ;  /* 0x00000000050772ca */ /* 0x000fda00000e0000 */
[----:B------:R2:W-:Y:S01]  /*6660*/  UTMALDG.4D [UR16], [UR6], desc[UR8] ;  /* 0x00000810060075b4 */ /* 0x0005e20008019000 */
[----:B------:R2:W-:Y:S01]  /*6670*/  UTMALDG.4D [UR24], [UR6], desc[UR8] ;  /* 0x00000818060075b4 */ /* 0x0005e20008019000 */
[----:B------:R2:W-:Y:S01]  /*6680*/  UBLKCP.S.G [UR10], [UR14], UR13 ;  /* 0x0000000a0e0073ba */ /* 0x0005e2000800020d */
[----:B------:R-:W3:Y:S02]  /*6690*/  SYNCS.PHASECHK.TRANS64.TRYWAIT P1, [R11+URZ+0x30828], R21 ;  /* 0x030828150b0075a7 */ /* 0x000ee4000802017f */
[----:B--23--:R-:W-:Y:S05]  /*66a0*/  @!P1 BRA `(.L_x_62) ;  /* 0x0000001000d49947 */ /* 0x00cfea0003800000 */
.L_x_86:
[----:B------:R-:W-:Y:S05]  /*66b0*/  @P0 BRA `(.L_x_63) ;  /* 0x0000000000140947 */ /* 0x000fea0003800000 */
[----:B------:R-:W-:Y:S01]  /*66c0*/  ISETP.NE.AND P1, PT, R14, RZ, PT ;  /* 0x000000ff0e00720c */ /* 0x000fe20003f25270 */
[----:B------:R-:W-:-:S04]  /*66d0*/  IMAD.MOV.U32 R2, RZ, RZ, 0x4100 ;  /* 0x00004100ff027424 */ /* 0x000fc800078e00ff */
[----:B------:R3:W-:Y:S08]  /*66e0*/  SYNCS.ARRIVE.TRANS64 RZ, [R11+URZ+0x30818], R2 ;  /* 0x030818020bff79a7 */ /* 0x0007f0000800003f */
[----:B------:R-:W-:Y:S05]  /*66f0*/  @!P1 BRA `(.L_x_63) ;  /* 0x0000000000049947 */ /* 0x000fea0003800000 */
[----:B------:R-:W-:Y:S01]  /*6700*/  BPT.TRAP 0x1 ;  /* 0x000000040000795c */ /* 0x000fe20000300000 */
.L_x_63:
[----:B------:R-:W-:Y:S01]  /*6710*/  VIADD R16, R16, 0x40 ;  /* 0x0000004010107836 */ /* 0x000fe20000000000 */
[----:B---3--:R-:W-:Y:S01]  /*6720*/  IADD3 R2, P1, R8, 0xf0, RZ ;  /* 0x000000f008027810 */ /* 0x008fe20007f3e0ff */
[----:B------:R-:W-:Y:S01]  /*6730*/  UMOV UR8, 0x0 ;  /* 0x0000000000087882 */ /* 0x000fe20000000000 */
[----:B------:R-:W-:Y:S01]  /*6740*/  R2UR UR16, R11 ;  /* 0x000000000b1072ca */ /* 0x000fe200000e0000 */
[----:B------:R-:W-:Y:S01]  /*6750*/  UMOV UR9, 0x14f00000 ;  /* 0x14f0000000097882 */ /* 0x000fe20000000000 */
[----:B------:R-:W-:Y:S01]  /*6760*/  R2UR UR27, R16 ;  /* 0x00000000101b72ca */ /* 0x000fe200000e0000 */
[----:B------:R-:W-:Y:S01]  /*6770*/  IMAD.X R3, RZ, RZ, R0, P1 ;  /* 0x000000ffff037224 */ /* 0x000fe200008e0600 */
[----:B------:R-:W-:Y:S01]  /*6780*/  R2UR UR6, R2 ;  /* 0x00000000020672ca */ /* 0x000fe200000e0000 */
[----:B------:R-:W-:Y:S01]  /*6790*/  UMOV UR26, URZ ;  /* 0x0000003f001a7c82 */ /* 0x000fe20008000000 */
[----:B------:R-:W-:Y:S01]  /*67a0*/  UMOV UR28, UR20 ;  /* 0x00000014001c7c82 */ /* 0x000fe20008000000 */
[----:B------:R-:W-:Y:S01]  /*67b0*/  UMOV UR29, UR21 ;  /* 0x00000015001d7c82 */ /* 0x000fe20008000000 */
[----:B------:R-:W-:Y:S01]  /*67c0*/  R2UR UR7, R3 ;  /* 0x00000000030772ca */ /* 0x000fe200000e0000 */
[----:B------:R-:W-:Y:S01]  /*67d0*/  UMOV UR18, 0x40 ;  /* 0x0000004000127882 */ /* 0x000fe20000000000 */
[----:B------:R-:W-:-:S03]  /*67e0*/  UMOV UR10, 0x10 ;  /* 0x00000010000a7882 */ /* 0x000fc60000000000 */
[----:B------:R-:W-:Y:S02]  /*67f0*/  UIADD3 UR24, UR16, 0x1c000, URZ ;  /* 0x0001c00010187890 */ /* 0x000fe4000fffe03f */
[----:B------:R-:W-:Y:S02]  /*6800*/  UIADD3 UR25, UR16, 0x30818, URZ ;  /* 0x0003081810197890 */ /* 0x000fe4000fffe03f */
[----:B------:R-:W-:Y:S02]  /*6810*/  UIADD3 UR22, UR16, 0x28100, URZ ;  /* 0x0002810010167890 */ /* 0x000fe4000fffe03f */
[----:B------:R-:W-:Y:S02]  /*6820*/  UIADD3 UR16, UR16, 0x1e000, URZ ;  /* 0x0001e00010107890 */ /* 0x000fe4000fffe03f */
[----:B------:R-:W-:Y:S01]  /*6830*/  UIMAD.WIDE UR14, UR27, 0x4, UR4 ;  /* 0x000000041b0e78a5 */ /* 0x000fe2000f8e0204 */
[----:B------:R-:W-:Y:S01]  /*6840*/  UMOV UR17, UR25 ;  /* 0x0000001900117c82 */ /* 0x000fe20008000000 */
[----:B------:R-:W-:Y:S01]  /*6850*/  UMOV UR19, UR27 ;  /* 0x0000001b00137c82 */ /* 0x000fe20008000000 */
[----:B------:R-:W-:Y:S01]  /*6860*/  UMOV UR23, UR25 ;  /* 0x0000001900177c82 */ /* 0x000fe20008000000 */
[----:B------:R3:W-:Y:S03]  /*6870*/  UTMALDG.4D [UR24], [UR6], desc[UR8] ;  /* 0x00000818060075b4 */ /* 0x0007e60008019000 */
[----:B------:R3:W-:Y:S02]  /*6880*/  UTMALDG.4D [UR16], [UR6], desc[UR8] ;  /* 0x00000810060075b4 */ /* 0x0007e40008019000 */
[----:B------:R3:W-:Y:S01]  /*6890*/  UBLKCP.S.G [UR22], [UR14], UR10 ;  /* 0x000000160e0073ba */ /* 0x0007e2000800020a */
[----:B------:R-:W4:Y:S02]  /*68a0*/  SYNCS.PHASECHK.TRANS64.TRYWAIT P1, [R11+URZ+0x30848], R21 ;  /* 0x030848150b0075a7 */ /* 0x000f24000802017f */
[----:B---34-:R-:W-:Y:S05]  /*68b0*/  @!P1 BRA `(.L_x_64) ;  /* 0x0000001000649947 */ /* 0x018fea0003800000 */
.L_x_87:
[----:B-123--:R-:W-:Y:S01]  /*68c0*/  SHF.R.S32.HI R21, RZ, 0x1f, R16 ;  /* 0x0000001fff157819 */ /* 0x00efe20000011410 */
[----:B------:R-:W-:Y:S06]  /*68d0*/  @P0 BRA `(.L_x_65) ;  /* 0x00000000001c0947 */ /* 0x000fec0003800000 */
[----:B------:R-:W-:-:S04]  /*68e0*/  IMAD.MOV.U32 R14, RZ, RZ, 0x4100 ;  /* 0x00004100ff0e7424 */ /* 0x000fc800078e00ff */
[----:B------:R1:W-:Y:S02]  /*68f0*/  SYNCS.ARRIVE.TRANS64 RZ, [R11+URZ+0x30838], R14 ;  /* 0x0308380e0bff79a7 */ /* 0x0003e4000800003f */
[----:B-1----:R-:W1:Y:S02]  /*6900*/  S2R R14, SR_TID.X ;  /* 0x00000000000e7919 */ /* 0x002e640000002100 */
[----:B-1----:R-:W-:-:S04]  /*6910*/  LOP3.LUT R14, R14, 0x1f, RZ, 0xc0, !PT ;  /* 0x0000001f0e0e7812 */ /* 0x002fc800078ec0ff */
[----:B------:R-:W-:-:S13]  /*6920*/  ISETP.NE.AND P1, PT, R14, RZ, PT ;  /* 0x000000ff0e00720c */ /* 0x000fda0003f25270 */
[----:B------:R-:W-:Y:S05]  /*6930*/  @!P1 BRA `(.L_x_65) ;  /* 0x0000000000049947 */ /* 0x000fea0003800000 */
[----:B------:R-:W-:Y:S01]  /*6940*/  BPT.TRAP 0x1 ;  /* 0x000000040000795c */ /* 0x000fe20000300000 */
.L_x_65:
[C---:B------:R-:W-:Y:S01]  /*6950*/  R2UR UR27, R16.reuse ;  /* 0x00000000101b72ca */ /* 0x040fe200000e0000 */
[----:B------:R-:W-:Y:S01]  /*6960*/  UMOV UR8, 0x0 ;  /* 0x0000000000087882 */ /* 0x000fe20000000000 */
[----:B------:R-:W-:Y:S01]  /*6970*/  IADD3 R16, P1, R16, R6, RZ ;  /* 0x0000000610107210 */ /* 0x000fe20007f3e0ff */
[----:B------:R-:W-:Y:S01]  /*6980*/  UMOV UR9, 0x14f00000 ;  /* 0x14f0000000097882 */ /* 0x000fe20000000000 */
[----:B------:R-:W-:Y:S01]  /*6990*/  R2UR UR10, R11 ;  /* 0x000000000b0a72ca */ /* 0x000fe200000e0000 */
[----:B------:R-:W-:Y:S01]  /*69a0*/  UMOV UR26, URZ ;  /* 0x0000003f001a7c82 */ /* 0x000fe20008000000 */
[----:B------:R-:W-:Y:S01]  /*69b0*/  R2UR UR6, R4 ;  /* 0x00000000040672ca */ /* 0x000fe200000e0000 */
[----:B------:R-:W-:Y:S01]  /*69c0*/  IMAD.X R21, R21, 0x1, R10, P1 ;  /* 0x0000000115157824 */ /* 0x000fe200008e060a */
[C---:B------:R-:W-:Y:S01]  /*69d0*/  LEA R12, P1, R16.reuse, R12, 0x2 ;  /* 0x0000000c100c7211 */ /* 0x040fe200078210ff */
[----:B------:R-:W-:Y:S01]  /*69e0*/  UMOV UR28, UR20 ;  /* 0x00000014001c7c82 */ /* 0x000fe20008000000 */
[----:B------:R-:W-:Y:S01]  /*69f0*/  R2UR UR7, R5 ;  /* 0x00000000050772ca */ /* 0x000fe200000e0000 */
[----:B------:R-:W-:Y:S01]  /*6a00*/  UMOV UR29, UR21 ;  /* 0x00000015001d7c82 */ /* 0x000fe20008000000 */
[----:B------:R-:W-:Y:S01]  /*6a10*/  LEA.HI.X R21, R16, R13, R21, 0x2, P1 ;  /* 0x0000000d10157211 */ /* 0x000fe200008f1415 */
[----:B------:R-:W-:Y:S01]  /*6a20*/  UMOV UR18, 0x40 ;  /* 0x0000004000127882 */ /* 0x000fe20000000000 */
[----:B------:R-:W-:Y:S01]  /*6a30*/  R2UR UR14, R12 ;  /* 0x000000000c0e72ca */ /* 0x000fe200000e0000 */
[----:B------:R-:W-:Y:S01]  /*6a40*/  UMOV UR19, UR27 ;  /* 0x0000001b00137c82 */ /* 0x000fe20008000000 */
[----:B------:R-:W-:Y:S01]  /*6a50*/  R2UR UR15, R21 ;  /* 0x00000000150f72ca */ /* 0x000fe200000e0000 */
[----:B------:R-:W-:Y:S01]  /*6a60*/  UIADD3 UR24, UR10, 0x24000, URZ ;  /* 0x000240000a187890 */ /* 0x000fe2000fffe03f */
[----:B------:R-:W-:Y:S01]  /*6a70*/  LOP3.LUT R9, R9, 0x1, RZ, 0x3c, !PT ;  /* 0x0000000109097812 */ /* 0x000fe200078e3cff */
[----:B------:R-:W-:-:S02]  /*6a80*/  UIADD3 UR25, UR10, 0x30838, URZ ;  /* 0x000308380a197890 */ /* 0x000fc4000fffe03f */
[----:B------:R-:W-:Y:S01]  /*6a90*/  UIADD3 UR16, UR10, 0x26000, URZ ;  /* 0x000260000a107890 */ /* 0x000fe2000fffe03f */
[----:B------:R-:W-:Y:S01]  /*6aa0*/  SHF.L.U32 R4, R9, 0x1f, RZ ;  /* 0x0000001f09047819 */ /* 0x000fe200000006ff */
[----:B------:R-:W-:Y:S01]  /*6ab0*/  UIADD3 UR10, UR10, 0x28300, URZ ;  /* 0x000283000a0a7890 */ /* 0x000fe2000fffe03f */
[----:B------:R-:W-:Y:S02]  /*6ac0*/  UMOV UR13, 0x10 ;  /* 0x00000010000d7882 */ /* 0x000fe40000000000 */
[----:B------:R-:W-:Y:S01]  /*6ad0*/  UMOV UR17, UR25 ;  /* 0x0000001900117c82 */ /* 0x000fe20008000000 */
[----:B------:R-:W-:Y:S01]  /*6ae0*/  UMOV UR11, UR25 ;  /* 0x00000019000b7c82 */ /* 0x000fe20008000000 */
[----:B------:R1:W-:Y:S02]  /*6af0*/  UTMALDG.4D [UR24], [UR6], desc[UR8] ;  /* 0x00000818060075b4 */ /* 0x0003e40008019000 */
[----:B------:R1:W-:Y:S02]  /*6b00*/  UTMALDG.4D [UR16], [UR6], desc[UR8] ;  /* 0x00000810060075b4 */ /* 0x0003e40008019000 */
[----:B------:R1:W-:Y:S01]  /*6b10*/  UBLKCP.S.G [UR10], [UR14], UR13 ;  /* 0x0000000a0e0073ba */ /* 0x0003e2000800020d */
[----:B------:R-:W2:Y:S02]  /*6b20*/  SYNCS.PHASECHK.TRANS64.TRYWAIT P1, [R11+URZ+0x30820], R4 ;  /* 0x030820040b0075a7 */ /* 0x000ea4000802017f */
[----:B-12---:R-:W-:Y:S05]  /*6b30*/  @!P1 BRA `(.L_x_66) ;  /* 0x0000000c00d89947 */ /* 0x006fea0003800000 */
.L_x_89:
[----:B------:R-:W-:Y:S05]  /*6b40*/  @P0 BRA `(.L_x_67) ;  /* 0x0000000000140947 */ /* 0x000fea0003800000 */
[----:B------:R-:W-:Y:S01]  /*6b50*/  ISETP.NE.AND P1, PT, R14, RZ, PT ;  /* 0x000000ff0e00720c */ /* 0x000fe20003f25270 */
[----:B-1----:R-:W-:-:S04]  /*6b60*/  IMAD.MOV.U32 R4, RZ, RZ, 0x4100 ;  /* 0x00004100ff047424 */ /* 0x002fc800078e00ff */
[----:B------:R2:W-:Y:S08]  /*6b70*/  SYNCS.ARRIVE.TRANS64 RZ, [R11+URZ+0x30810], R4 ;  /* 0x030810040bff79a7 */ /* 0x0005f0000800003f */
[----:B------:R-:W-:Y:S05]  /*6b80*/  @!P1 BRA `(.L_x_67) ;  /* 0x0000000000049947 */ /* 0x000fea0003800000 */
[----:B------:R-:W-:Y:S01]  /*6b90*/  BPT.TRAP 0x1 ;  /* 0x000000040000795c */ /* 0x000fe20000300000 */
.L_x_67:
[----:B------:R-:W-:Y:S01]  /*6ba0*/  R2UR UR6, R15 ;  /* 0x000000000f0672ca */ /* 0x000fe200000e0000 */
[----:B------:R-:W-:Y:S01]  /*6bb0*/  VIADD R18, R18, 0xfffffffe ;  /* 0xfffffffe12127836 */ /* 0x000fe20000000000 */
[----:B------:R-:W-:Y:S01]  /*6bc0*/  R2UR UR16, R11 ;  /* 0x000000000b1072ca */ /* 0x000fe200000e0000 */
[----:B------:R-:W-:Y:S01]  /*6bd0*/  UMOV UR22, 0x0 ;  /* 0x0000000000167882 */ /* 0x000fe20000000000 */
[----:B------:R-:W-:Y:S01]  /*6be0*/  R2UR UR14, R2 ;  /* 0x00000000020e72ca */ /* 0x000fe200000e0000 */
[----:B------:R-:W-:Y:S01]  /*6bf0*/  UMOV UR23, 0x14f00000 ;  /* 0x14f0000000177882 */ /* 0x000fe20000000000 */
[----:B------:R-:W-:Y:S01]  /*6c00*/  R2UR UR15, R3 ;  /* 0x00000000030f72ca */ /* 0x000fe200000e0000 */
[----:B------:R-:W-:Y:S01]  /*6c10*/  UMOV UR26, URZ ;  /* 0x0000003f001a7c82 */ /* 0x000fe20008000000 */
[----:B------:R-:W-:Y:S01]  /*6c20*/  ISETP.NE.AND P1, PT, R18, RZ, PT ;  /* 0x000000ff1200720c */ /* 0x000fe20003f25270 */
[----:B------:R-:W-:Y:S01]  /*6c30*/  UMOV UR28, UR20 ;  /* 0x00000014001c7c82 */ /* 0x000fe20008000000 */
[----:B------:R-:W-:Y:S01]  /*6c40*/  UMOV UR29, UR21 ;  /* 0x00000015001d7c82 */ /* 0x000fe20008000000 */
[----:B------:R-:W-:Y:S01]  /*6c50*/  UMOV UR18, 0x40 ;  /* 0x0000004000127882 */ /* 0x000fe20000000000 */
[----:B------:R-:W-:Y:S01]  /*6c60*/  UMOV UR7, 0x10 ;  /* 0x0000001000077882 */ /* 0x000fe20000000000 */
[----:B------:R-:W-:-:S02]  /*6c70*/  UIADD3 UR6, UR6, 0x2, URZ ;  /* 0x0000000206067890 */ /* 0x000fc4000fffe03f */
[----:B------:R-:W-:Y:S02]  /*6c80*/  UIADD3 UR10, UR16, 0x28000, URZ ;  /* 0x00028000100a7890 */ /* 0x000fe4000fffe03f */
[----:B------:R-:W-:Y:S02]  /*6c90*/  USHF.L.U32 UR27, UR6, 0x6, URZ ;  /* 0x00000006061b7899 */ /* 0x000fe4000800063f */
[----:B------:R-:W-:Y:S01]  /*6ca0*/  UIADD3 UR24, UR16, 0x18000, URZ ;  /* 0x0001800010187890 */ /* 0x000fe2000fffe03f */
[----:B------:R-:W-:Y:S01]  /*6cb0*/  IMAD.U32 R15, RZ, RZ, UR6 ;  /* 0x00000006ff0f7e24 */ /* 0x000fe2000f8e00ff */
[----:B------:R-:W-:Y:S02]  /*6cc0*/  UIADD3 UR25, UR16, 0x30810, URZ ;  /* 0x0003081010197890 */ /* 0x000fe4000fffe03f */
[----:B------:R-:W-:Y:S02]  /*6cd0*/  UIADD3 UR16, UR16, 0x1a000, URZ ;  /* 0x0001a00010107890 */ /* 0x000fe4000fffe03f */
[----:B------:R-:W-:-:S02]  /*6ce0*/  UIMAD.WIDE UR8, UR27, 0x4, UR4 ;  /* 0x000000041b0878a5 */ /* 0x000fc4000f8e0204 */
[----:B------:R-:W-:Y:S01]  /*6cf0*/  UMOV UR19, UR27 ;  /* 0x0000001b00137c82 */ /* 0x000fe20008000000 */
[----:B------:R-:W-:Y:S01]  /*6d00*/  UMOV UR17, UR25 ;  /* 0x0000001900117c82 */ /* 0x000fe20008000000 */
[----:B------:R-:W-:Y:S01]  /*6d10*/  UMOV UR11, UR25 ;  /* 0x00000019000b7c82 */ /* 0x000fe20008000000 */
[----:B------:R3:W-:Y:S02]  /*6d20*/  UTMALDG.4D [UR24], [UR14], desc[UR22] ;  /* 0x000016180e0075b4 */ /* 0x0007e40008019000 */
[----:B------:R3:W-:Y:S02]  /*6d30*/  UTMALDG.4D [UR16], [UR14], desc[UR22] ;  /* 0x000016100e0075b4 */ /* 0x0007e40008019000 */
[----:B------:R3:W-:Y:S02]  /*6d40*/  UBLKCP.S.G [UR10], [UR8], UR7 ;  /* 0x0000000a080073ba */ /* 0x0007e40008000207 */
[----:B---3--:R-:W-:Y:S05]  /*6d50*/  @P1 BRA `(.L_x_68) ;  /* 0xfffffff400a01947 */ /* 0x008fea000383ffff */
[----:B------:R-:W-:-:S07]  /*6d60*/  IMAD.U32 R5, RZ, RZ, UR27 ;  /* 0x0000001bff057e24 */ /* 0x000fce000f8e00ff */
.L_x_59:
[----:B------:R-:W-:-:S13]  /*6d70*/  ISETP.NE.AND P1, PT, R19, RZ, PT ;  /* 0x000000ff1300720c */ /* 0x000fda0003f25270 */
[----:B------:R-:W-:Y:S05]  /*6d80*/  @!P1 BRA `(.L_x_58) ;  /* 0x0000000400289947 */ /* 0x000fea0003800000 */
[----:B------:R-:W-:-:S04]  /*6d90*/  SHF.L.U32 R12, R9, 0x1f, RZ ;  /* 0x0000001f090c7819 */ /* 0x000fc800000006ff */
[----:B------:R-:W3:Y:S02]  /*6da0*/  SYNCS.PHASECHK.TRANS64.TRYWAIT P1, [R11+URZ+0x30840], R12 ;  /* 0x0308400c0b0075a7 */ /* 0x000ee4000802017f */
[----:B---3--:R-:W-:Y:S05]  /*6db0*/  @!P1 BRA `(.L_x_69) ;  /* 0x0000000c00509947 */ /* 0x008fea0003800000 */
.L_x_90:
[----:B------:R-:W-:Y:S05]  /*6dc0*/  @P0 BRA `(.L_x_70) ;  /* 0x0000000000140947 */ /* 0x000fea0003800000 */
[----:B------:R-:W-:Y:S01]  /*6dd0*/  ISETP.NE.AND P1, PT, R14, RZ, PT ;  /* 0x000000ff0e00720c */ /* 0x000fe20003f25270 */
[----:B-12---:R-:W-:-:S04]  /*6de0*/  IMAD.MOV.U32 R4, RZ, RZ, 0x4100 ;  /* 0x00004100ff047424 */ /* 0x006fc800078e00ff */
[----:B------:R4:W-:Y:S08]  /*6df0*/  SYNCS.ARRIVE.TRANS64 RZ, [R11+URZ+0x30830], R4 ;  /* 0x030830040bff79a7 */ /* 0x0009f0000800003f */
[----:B------:R-:W-:Y:S05]  /*6e00*/  @!P1 BRA `(.L_x_70) ;  /* 0x0000000000049947 */ /* 0x000fea0003800000 */
[----:B------:R-:W-:Y:S01]  /*6e10*/  BPT.TRAP 0x1 ;  /* 0x000000040000795c */ /* 0x000fe20000300000 */
.L_x_70:
[----:B-12-4-:R-:W1:Y:S01]  /*6e20*/  LDC.64 R4, c[0x0][0x728] ;  /* 0x0001ca00ff047b82 */ /* 0x016e620000000a00 */
[----:B------:R-:W-:Y:S01]  /*6e30*/  IMAD.SHL.U32 R15, R15, 0x40, RZ ;  /* 0x000000400f0f7824 */ /* 0x000fe200078e00ff */
[----:B------:R-:W-:Y:S01]  /*6e40*/  R2UR UR10, R11 ;  /* 0x000000000b0a72ca */ /* 0x000fe200000e0000 */
[----:B------:R-:W-:Y:S01]  /*6e50*/  UMOV UR8, 0x0 ;  /* 0x0000000000087882 */ /* 0x000fe20000000000 */
[----:B------:R-:W-:Y:S01]  /*6e60*/  UMOV UR9, 0x14f00000 ;  /* 0x14f0000000097882 */ /* 0x000fe20000000000 */
[----:B------:R-:W-:Y:S01]  /*6e70*/  UMOV UR26, URZ ;  /* 0x0000003f001a7c82 */ /* 0x000fe20008000000 */
[C---:B------:R-:W-:Y:S01]  /*6e80*/  IADD3 R13, P1, R15.reuse, R6, RZ ;  /* 0x000000060f0d7210 */ /* 0x040fe20007f3e0ff */
[----:B------:R-:W-:Y:S01]  /*6e90*/  UMOV UR28, UR20 ;  /* 0x00000014001c7c82 */ /* 0x000fe20008000000 */
[----:B------:R-:W-:Y:S01]  /*6ea0*/  R2UR UR27, R15 ;  /* 0x000000000f1b72ca */ /* 0x000fe200000e0000 */
[----:B------:R-:W-:Y:S01]  /*6eb0*/  UMOV UR29, UR21 ;  /* 0x00000015001d7c82 */ /* 0x000fe20008000000 */
[----:B------:R-:W-:Y:S01]  /*6ec0*/  UMOV UR18, 0x40 ;  /* 0x0000004000127882 */ /* 0x000fe20000000000 */
[----:B------:R-:W-:-:S04]  /*6ed0*/  UMOV UR13, 0x10 ;  /* 0x00000010000d7882 */ /* 0x000fc80000000000 */
[----:B------:R-:W-:Y:S02]  /*6ee0*/  UIADD3 UR25, UR10, 0x30830, URZ ;  /* 0x000308300a197890 */ /* 0x000fe4000fffe03f */
[----:B------:R-:W-:Y:S02]  /*6ef0*/  UIADD3 UR24, UR10, 0x20000, URZ ;  /* 0x000200000a187890 */ /* 0x000fe4000fffe03f */
[----:B------:R-:W-:Y:S02]  /*6f00*/  UIADD3 UR16, UR10, 0x22000, URZ ;  /* 0x000220000a107890 */ /* 0x000fe4000fffe03f */
[----:B------:R-:W-:Y:S01]  /*6f10*/  UIADD3 UR10, UR10, 0x28200, URZ ;  /* 0x000282000a0a7890 */ /* 0x000fe2000fffe03f */
[----:B------:R-:W-:Y:S01]  /*6f20*/  UMOV UR17, UR25 ;  /* 0x0000001900117c82 */ /* 0x000fe20008000000 */
[----:B-1----:R-:W-:Y:S01]  /*6f30*/  LEA R4, P2, R13, R4, 0x2 ;  /* 0x000000040d047211 */ /* 0x002fe200078410ff */
[----:B------:R-:W-:Y:S01]  /*6f40*/  UMOV UR19, UR27 ;  /* 0x0000001b00137c82 */ /* 0x000fe20008000000 */
[----:B------:R-:W-:-:S02]  /*6f50*/  UMOV UR11, UR25 ;  /* 0x00000019000b7c82 */ /* 0x000fc40008000000 */
[----:B------:R-:W-:Y:S02]  /*6f60*/  R2UR UR14, R4 ;  /* 0x00000000040e72ca */ /* 0x000fe400000e0000 */
[----:B------:R-:W-:-:S04]  /*6f70*/  LEA.HI.X.SX32 R4, R15, R10, 0x1, P1 ;  /* 0x0000000a0f047211 */ /* 0x000fc800008f0eff */
[----:B------:R-:W-:Y:S02]  /*6f80*/  LEA.HI.X R5, R13, R5, R4, 0x2, P2 ;  /* 0x000000050d057211 */ /* 0x000fe400010f1404 */
[----:B------:R-:W-:Y:S02]  /*6f90*/  IADD3 R4, P1, R8, 0x1f0, RZ ;  /* 0x000001f008047810 */ /* 0x000fe40007f3e0ff */
[----:B------:R-:W-:Y:S02]  /*6fa0*/  R2UR UR15, R5 ;  /* 0x00000000050f72ca */ /* 0x000fe400000e0000 */
[----:B------:R-:W-:Y:S01]  /*6fb0*/  R2UR UR6, R4 ;  /* 0x00000000040672ca */ /* 0x000fe200000e0000 */
[----:B------:R-:W-:-:S05]  /*6fc0*/  IMAD.X R4, RZ, RZ, R0, P1 ;  /* 0x000000ffff047224 */ /* 0x000fca00008e0600 */
[----:B------:R-:W-:-:S13]  /*6fd0*/  R2UR UR7, R4 ;  /* 0x00000000040772ca */ /* 0x000fda00000e0000 */
[----:B------:R1:W-:Y:S01]  /*6fe0*/  UTMALDG.4D [UR24], [UR6], desc[UR8] ;  /* 0x00000818060075b4 */ /* 0x0003e20008019000 */
[----:B------:R1:W-:Y:S01]  /*6ff0*/  UTMALDG.4D [UR16], [UR6], desc[UR8] ;  /* 0x00000810060075b4 */ /* 0x0003e20008019000 */
[----:B------:R1:W-:Y:S01]  /*7000*/  UBLKCP.S.G [UR10], [UR14], UR13 ;  /* 0x0000000a0e0073ba */ /* 0x0003e2000800020d */
[----:B------:R-:W2:Y:S02]  /*7010*/  SYNCS.PHASECHK.TRANS64.TRYWAIT P1, [R11+URZ+0x30828], R12 ;  /* 0x0308280c0b0075a7 */ /* 0x000ea4000802017f */
[----:B-12---:R-:W-:Y:S05]  /*7020*/  @!P1 BRA `(.L_x_71) ;  /* 0x0000000800c89947 */ /* 0x006fea0003800000 */
.L_x_91:
[----:B------:R-:W-:Y:S05]  /*7030*/  @P0 BRA `(.L_x_72) ;  /* 0x0000000000140947 */ /* 0x000fea0003800000 */
[----:B------:R-:W-:Y:S01]  /*7040*/  ISETP.NE.AND P0, PT, R14, RZ, PT ;  /* 0x000000ff0e00720c */ /* 0x000fe20003f05270 */
[----:B------:R-:W-:-:S04]  /*7050*/  IMAD.MOV.U32 R4, RZ, RZ, 0x4100 ;  /* 0x00004100ff047424 */ /* 0x000fc800078e00ff */
[----:B------:R2:W-:Y:S08]  /*7060*/  SYNCS.ARRIVE.TRANS64 RZ, [R11+URZ+0x30818], R4 ;  /* 0x030818040bff79a7 */ /* 0x0005f0000800003f */
[----:B------:R-:W-:Y:S05]  /*7070*/  @!P0 BRA `(.L_x_72) ;  /* 0x0000000000048947 */ /* 0x000fea0003800000 */
[----:B------:R-:W-:Y:S01]  /*7080*/  BPT.TRAP 0x1 ;  /* 0x000000040000795c */ /* 0x000fe20000300000 */
.L_x_72:
[----:B------:R-:W-:Y:S01]  /*7090*/  R2UR UR27, R15 ;  /* 0x000000000f1b72ca */ /* 0x000fe200000e0000 */
[----:B------:R-:W-:Y:S01]  /*70a0*/  UMOV UR8, 0x0 ;  /* 0x0000000000087882 */ /* 0x000fe20000000000 */
[----:B------:R-:W-:Y:S01]  /*70b0*/  R2UR UR16, R11 ;  /* 0x000000000b1072ca */ /* 0x000fe200000e0000 */
[----:B------:R-:W-:Y:S01]  /*70c0*/  UMOV UR9, 0x14f00000 ;  /* 0x14f0000000097882 */ /* 0x000fe20000000000 */
[----:B------:R-:W-:Y:S01]  /*70d0*/  R2UR UR6, R2 ;  /* 0x00000000020672ca */ /* 0x000fe200000e0000 */
[----:B------:R-:W-:Y:S01]  /*70e0*/  UMOV UR26, URZ ;  /* 0x0000003f001a7c82 */ /* 0x000fe20008000000 */
[----:B------:R-:W-:Y:S01]  /*70f0*/  R2UR UR7, R3 ;  /* 0x00000000030772ca */ /* 0x000fe200000e0000 */
[----:B------:R-:W-:Y:S01]  /*7100*/  UMOV UR28, UR20 ;  /* 0x00000014001c7c82 */ /* 0x000fe20008000000 */
[----:B------:R-:W-:Y:S01]  /*7110*/  UMOV UR29, UR21 ;  /* 0x00000015001d7c82 */ /* 0x000fe20008000000 */
[----:B------:R-:W-:Y:S01]  /*7120*/  UMOV UR18, 0x40 ;  /* 0x0000004000127882 */ /* 0x000fe20000000000 */
[----:B------:R-:W-:Y:S01]  /*7130*/  UMOV UR13, 0x10 ;  /* 0x00000010000d7882 */ /* 0x000fe20000000000 */
[----:B------:R-:W-:-:S02]  /*7140*/  IMAD.MOV.U32 R20, RZ, RZ, 0x1 ;  /* 0x00000001ff147424 */ /* 0x000fc400078e00ff */
[----:B------:R-:W-:Y:S02]  /*7150*/  UIADD3 UR27, UR27, 0x40, URZ ;  /* 0x000000401b1b7890 */ /* 0x000fe4000fffe03f */
[----:B------:R-:W-:Y:S02]  /*7160*/  UIADD3 UR24, UR16, 0x1c000, URZ ;  /* 0x0001c00010187890 */ /* 0x000fe4000fffe03f */
[----:B------:R-:W-:Y:S02]  /*7170*/  UIADD3 UR25, UR16, 0x30818, URZ ;  /* 0x0003081810197890 */ /* 0x000fe4000fffe03f */
[----:B------:R-:W-:Y:S01]  /*7180*/  UIADD3 UR14, UR16, 0x28100, URZ ;  /* 0x00028100100e7890 */ /* 0x000fe2000fffe03f */
[----:B------:R-:W-:Y:S01]  /*7190*/  IMAD.U32 R5, RZ, RZ, UR27 ;  /* 0x0000001bff057e24 */ /* 0x000fe2000f8e00ff */
[----:B------:R-:W-:Y:S02]  /*71a0*/  UIADD3 UR16, UR16, 0x1e000, URZ ;  /* 0x0001e00010107890 */ /* 0x000fe4000fffe03f */
[----:B------:R-:W-:Y:S01]  /*71b0*/  UIMAD.WIDE UR10, UR27, 0x4, UR4 ;  /* 0x000000041b0a78a5 */ /* 0x000fe2000f8e0204 */
[----:B------:R-:W-:Y:S01]  /*71c0*/  UMOV UR17, UR25 ;  /* 0x0000001900117c82 */ /* 0x000fe20008000000 */
[----:B------:R-:W-:Y:S01]  /*71d0*/  UMOV UR19, UR27 ;  /* 0x0000001b00137c82 */ /* 0x000fe20008000000 */
[----:B------:R4:W-:Y:S01]  /*71e0*/  UTMALDG.4D [UR24], [UR6], desc[UR8] ;  /* 0x00000818060075b4 */ /* 0x0009e20008019000 */
[----:B------:R-:W-:-:S03]  /*71f0*/  UMOV UR15, UR25 ;  /* 0x00000019000f7c82 */ /* 0x000fc60008000000 */
[----:B------:R4:W-:Y:S02]  /*7200*/  UTMALDG.4D [UR16], [UR6], desc[UR8] ;  /* 0x00000810060075b4 */ /* 0x0009e40008019000 */
[----:B------:R4:W-:Y:S02]  /*7210*/  UBLKCP.S.G [UR14], [UR10], UR13 ;  /* 0x0000000e0a0073ba */ /* 0x0009e4000800020d */
[----:B----4-:R-:W-:Y:S01]  /*7220*/  NOP ;  /* 0x0000000000007918 */ /* 0x010fe20000000000 */
.L_x_58:
[----:B-12---:R-:W-:Y:S01]  /*7230*/  IMAD R4, R20, 0x8, R11 ;  /* 0x0000000814047824 */ /* 0x006fe200078e020b */
[----:B------:R-:W-:Y:S01]  /*7240*/  SHF.L.U32 R3, R9, 0x1f, RZ ;  /* 0x0000001f09037819 */ /* 0x000fe200000006ff */
[----:B------:R-:W1:Y:S03]  /*7250*/  S2R R2, SR_TID.X ;  /* 0x0000000000027919 */ /* 0x000e660000002100 */
[----:B------:R-:W2:Y:S01]  /*7260*/  SYNCS.PHASECHK.TRANS64.TRYWAIT P0, [R4+URZ+0x30840], R3 ;  /* 0x03084003040075a7 */ /* 0x000ea2000800017f */
[----:B-1----:R-:W-:-:S04]  /*7270*/  LOP3.LUT R2, R2, 0x7f, RZ, 0xc0, !PT ;  /* 0x0000007f02027812 */ /* 0x002fc800078ec0ff */
[----:B------:R-:W-:Y:S01]  /*7280*/  ISETP.NE.AND P1, PT, R2, RZ, PT ;  /* 0x000000ff0200720c */ /* 0x000fe20003f25270 */
[----:B--2---:R-:W-:-:S12]  /*7290*/  @!P0 BRA `(.L_x_73) ;  /* 0x0000000800408947 */ /* 0x004fd80003800000 */
.L_x_92:
[----:B------:R-:W-:Y:S05]  /*72a0*/  @P1 BRA `(.L_x_74) ;  /* 0x0000000000181947 */ /* 0x000fea0003800000 */
[----:B------:R-:W2:Y:S01]  /*72b0*/  S2R R2, SR_TID.X ;  /* 0x0000000000027919 */ /* 0x000ea20000002100 */
[----:B-1----:R-:W-:-:S04]  /*72c0*/  IMAD.MOV.U32 R3, RZ, RZ, 0x4100 ;  /* 0x00004100ff037424 */ /* 0x002fc800078e00ff */
[----:B------:R4:W-:Y:S01]  /*72d0*/  SYNCS.ARRIVE.TRANS64 RZ, [R4+URZ+0x30830], R3 ;  /* 0x0308300304ff79a7 */ /* 0x0009e2000800003f */
[----:B--2---:R-:W-:-:S13]  /*72e0*/  LOP3.LUT P0, RZ, R2, 0x1f, RZ, 0xc0, !PT ;  /* 0x0000001f02ff7812 */ /* 0x004fda000780c0ff */
[----:B----4-:R-:W-:Y:S05]  /*72f0*/  @!P0 BRA `(.L_x_74) ;  /* 0x0000000000048947 */ /* 0x010fea0003800000 */
[----:B------:R-:W-:Y:S01]  /*7300*/  BPT.TRAP 0x1 ;  /* 0x000000040000795c */ /* 0x000fe20000300000 */
.L_x_74:
[----:B-1----:R-:W1:Y:S01]  /*7310*/  LDC.64 R2, c[0x0][0x728] ;  /* 0x0001ca00ff027b82 */ /* 0x002e620000000a00 */
[C---:B------:R-:W-:Y:S01]  /*7320*/  IADD3 R6, P0, R5.reuse, R6, RZ ;  /* 0x0000000605067210 */ /* 0x040fe20007f1e0ff */
[----:B------:R-:W-:Y:S01]  /*7330*/  UMOV UR8, 0x0 ;  /* 0x0000000000087882 */ /* 0x000fe20000000000 */
[----:B------:R-:W-:Y:S01]  /*7340*/  R2UR UR25, R4 ;  /* 0x00000000041972ca */ /* 0x000fe200000e0000 */
[C-C-:B------:R-:W-:Y:S01]  /*7350*/  IMAD R4, R20.reuse, 0x4000, R11.reuse ;  /* 0x0000400014047824 */ /* 0x140fe200078e020b */
[C---:B------:R-:W-:Y:S01]  /*7360*/  LEA.HI.X.SX32 R10, R5.reuse, R10, 0x1, P0 ;  /* 0x0000000a050a7211 */ /* 0x040fe200000f0eff */
[----:B---3--:R-:W-:Y:S01]  /*7370*/  IMAD R11, R20, 0x100, R11 ;  /* 0x00000100140b7824 */ /* 0x008fe200078e020b */
        /* <DEDUP_REMOVED lines=9> */
[----:B------:R-:W-:-:S04]  /*7410*/  UIADD3 UR25, UR25, 0x30830, URZ ;  /* 0x0003083019197890 */ /* 0x000fc8000fffe03f */
[----:B------:R-:W-:Y:S02]  /*7420*/  UMOV UR19, UR27 ;  /* 0x0000001b00137c82 */ /* 0x000fe40008000000 */
[----:B------:R-:W-:Y:S01]  /*7430*/  UIADD3 UR24, UR16, 0x20000, URZ ;  /* 0x0002000010187890 */ /* 0x000fe2000fffe03f */
[C---:B-1----:R-:W-:Y:S01]  /*7440*/  LEA R2, P0, R6.reuse, R2, 0x2 ;  /* 0x0000000206027211 */ /* 0x042fe200078010ff */
[----:B------:R-:W-:Y:S02]  /*7450*/  UIADD3 UR16, UR16, 0x22000, URZ ;  /* 0x0002200010107890 */ /* 0x000fe4000fffe03f */
[----:B------:R-:W-:Y:S01]  /*7460*/  UIADD3 UR10, UR10, 0x28200, URZ ;  /* 0x000282000a0a7890 */ /* 0x000fe2000fffe03f */
[----:B------:R-:W-:Y:S01]  /*7470*/  LEA.HI.X R3, R6, R3, R10, 0x2, P0 ;  /* 0x0000000306037211 */ /* 0x000fe200000f140a */
[----:B------:R-:W-:Y:S01]  /*7480*/  UMOV UR17, UR25 ;  /* 0x0000001900117c82 */ /* 0x000fe20008000000 */
[----:B------:R-:W-:Y:S01]  /*7490*/  IADD3 R8, P0, R8, 0x1f0, RZ ;  /* 0x000001f008087810 */ /* 0x000fe20007f1e0ff */
[----:B------:R-:W-:Y:S01]  /*74a0*/  UMOV UR11, UR25 ;  /* 0x00000019000b7c82 */ /* 0x000fe20008000000 */
[----:B------:R-:W-:-:S02]  /*74b0*/  R2UR UR14, R2 ;  /* 0x00000000020e72ca */ /* 0x000fc400000e0000 */
[----:B------:R-:W-:Y:S01]  /*74c0*/  R2UR UR6, R8 ;  /* 0x00000000080672ca */ /* 0x000fe200000e0000 */
[----:B------:R-:W-:Y:S01]  /*74d0*/  IMAD.X R0, RZ, RZ, R0, P0 ;  /* 0x000000ffff007224 */ /* 0x000fe200000e0600 */
[----:B------:R-:W-:-:S04]  /*74e0*/  R2UR UR15, R3 ;  /* 0x00000000030f72ca */ /* 0x000fc800000e0000 */
[----:B------:R-:W-:Y:S01]  /*74f0*/  R2UR UR7, R0 ;  /* 0x00000000000772ca */ /* 0x000fe200000e0000 */
[----:B------:R-:W-:-:S05]  /*7500*/  VIADD R0, R20, 0x1 ;  /* 0x0000000114007836 */ /* 0x000fca0000000000 */
[----:B------:R-:W-:-:S04]  /*7510*/  ISETP.NE.AND P0, PT, R0, 0x2, PT ;  /* 0x000000020000780c */ /* 0x000fc80003f05270 */
[----:B------:R-:W-:Y:S02]  /*7520*/  SEL R2, RZ, 0x1, P0 ;  /* 0x00000001ff027807 */ /* 0x000fe40000000000 */
[----:B------:R-:W-:Y:S01]  /*7530*/  SEL R0, R0, RZ, P0 ;  /* 0x000000ff00007207 */ /* 0x000fe20000000000 */
[----:B------:R1:W-:Y:S01]  /*7540*/  UTMALDG.4D [UR24], [UR6], desc[UR8] ;  /* 0x00000818060075b4 */ /* 0x0003e20008019000 */
[----:B------:R-:W-:Y:S01]  /*7550*/  LOP3.LUT R9, R9, R2, RZ, 0x3c, !PT ;  /* 0x0000000209097212 */ /* 0x000fe200078e3cff */
[----:B------:R1:W-:Y:S01]  /*7560*/  UTMALDG.4D [UR16], [UR6], desc[UR8] ;  /* 0x00000810060075b4 */ /* 0x0003e20008019000 */
[----:B------:R1:W-:Y:S02]  /*7570*/  UBLKCP.S.G [UR10], [UR14], UR13 ;  /* 0x0000000a0e0073ba */ /* 0x0003e4000800020d */
[----:B-1----:R-:W-:-:S03]  /*7580*/  NOP ;  /* 0x0000000000007918 */ /* 0x002fc60000000000 */
.L_x_55:
[----:B------:R-:W-:Y:S05]  /*7590*/  BSYNC B0 ;  /* 0x0000000000007941 */ /* 0x000fea0003800000 */
.L_x_54:
[----:B------:R-:W-:-:S03]  /*75a0*/  UMOV UR6, 0xffffffff ;  /* 0xffffffff00067882 */ /* 0x000fc60000000000 */
[----:B------:R-:W-:Y:S05]  /*75b0*/  BRA.DIV UR6, `(.L_x_75) ;  /* 0x00000006068c7947 */ /* 0x000fea000b800000 */
[----:B------:R-:W-:-:S13]  /*75c0*/  ELECT P0, URZ, PT ;  /* 0x00000000003f782f */ /* 0x000fda0003800000 */
.L_x_95:
[----:B------:R-:W-:Y:S05]  /*75d0*/  @!P0 BRA `(.L_x_7) ;  /* 0x0000000000808947 */ /* 0x000fea0003800000 */
[----:B------:R-:W-:-:S04]  /*75e0*/  LOP3.LUT R17, R17, 0x2, RZ, 0xfc, !PT ;  /* 0x0000000211117812 */ /* 0x000fc800078efcff */
[----:B------:R-:W-:-:S13]  /*75f0*/  ISETP.NE.AND P0, PT, R17, 0x3, PT ;  /* 0x000000031100780c */ /* 0x000fda0003f05270 */
[----:B------:R-:W-:Y:S05]  /*7600*/  @!P0 BRA `(.L_x_76) ;  /* 0x0000000000048947 */ /* 0x000fea0003800000 */
[----:B------:R-:W-:Y:S01]  /*7610*/  BPT.TRAP 0x1 ;  /* 0x000000040000795c */ /* 0x000fe20000300000 */
.L_x_76:
[----:B------:R-:W1:Y:S01]  /*7620*/  S2R R3, SR_CgaCtaId ;  /* 0x0000000000037919 */ /* 0x000e620000008800 */
[----:B------:R-:W-:Y:S02]  /*7630*/  MOV R2, 0x400 ;  /* 0x0000040000027802 */ /* 0x000fe40000000f00 */
[----:B------:R-:W-:Y:S02]  /*7640*/  SHF.L.U32 R5, R9, 0x1f, RZ ;  /* 0x0000001f09057819 */ /* 0x000fe400000006ff */
[----:B-1----:R-:W-:Y:S01]  /*7650*/  LEA R7, R3, R2, 0x18 ;  /* 0x0000000203077211 */ /* 0x002fe200078ec0ff */
[----:B------:R-:W-:-:S04]  /*7660*/  VIADD R2, R0, 0x1 ;  /* 0x0000000100027836 */ /* 0x000fc80000000000 */
[----:B------:R-:W-:Y:S01]  /*7670*/  VIADD R3, R7, 0x30820 ;  /* 0x0003082007037836 */ /* 0x000fe20000000000 */
[----:B------:R-:W-:-:S03]  /*7680*/  ISETP.NE.AND P2, PT, R2, 0x2, PT ;  /* 0x000000020200780c */ /* 0x000fc60003f45270 */
[----:B------:R-:W-:Y:S01]  /*7690*/  IMAD R6, R0, 0x8, R3 ;  /* 0x0000000800067824 */ /* 0x000fe200078e0203 */
[----:B------:R-:W-:-:S03]  /*76a0*/  SEL R4, RZ, 0x1, P2 ;  /* 0x00000001ff047807 */ /* 0x000fc60001000000 */
[----:B------:R-:W1:Y:S01]  /*76b0*/  SYNCS.PHASECHK.TRANS64.TRYWAIT P1, [R6+URZ], R5 ;  /* 0x00000005060075a7 */ /* 0x000e62000802017f */
[----:B------:R-:W-:Y:S02]  /*76c0*/  LOP3.LUT R9, R9, R4, RZ, 0x3c, !PT ;  /* 0x0000000409097212 */ /* 0x000fe400078e3cff */
[----:B------:R-:W-:Y:S02]  /*76d0*/  SEL R4, R2, RZ, P2 ;  /* 0x000000ff02047207 */ /* 0x000fe40001000000 */
[----:B------:R-:W-:-:S03]  /*76e0*/  SHF.L.U32 R2, R9, 0x1f, RZ ;  /* 0x0000001f09027819 */ /* 0x000fc600000006ff */
[----:B------:R-:W-:Y:S01]  /*76f0*/  IMAD R3, R4, 0x8, R3 ;  /* 0x0000000804037824 */ /* 0x000fe200078e0203 */
[----:B-1----:R-:W-:Y:S06]  /*7700*/  @!P1 BRA `(.L_x_77) ;  /* 0x00000004005c9947 */ /* 0x002fec0003800000 */
.L_x_96:
[----:B------:R-:W2:Y:S02]  /*7710*/  SYNCS.PHASECHK.TRANS64.TRYWAIT P1, [R3+URZ], R2 ;  /* 0x00000002030075a7 */ /* 0x000ea4000802017f */
[----:B--2---:R-:W-:Y:S05]  /*7720*/  @!P1 BRA `(.L_x_78) ;  /* 0x0000000400689947 */ /* 0x004fea0003800000 */
.L_x_97:
[----:B------:R-:W-:Y:S05]  /*7730*/  @!P0 BRA `(.L_x_79) ;  /* 0x0000000000048947 */ /* 0x000fea0003800000 */
[----:B------:R-:W-:Y:S01]  /*7740*/  BPT.TRAP 0x1 ;  /* 0x000000040000795c */ /* 0x000fe20000300000 */
.L_x_79:
[----:B--2---:R-:W-:-:S04]  /*7750*/  VIADD R3, R7, 0x30840 ;  /* 0x0003084007037836 */ /* 0x004fc80000000000 */
[----:B------:R-:W-:-:S04]  /*7760*/  IMAD R0, R0, 0x8, R3 ;  /* 0x0000000800007824 */ /* 0x000fc800078e0203 */
[----:B------:R-:W2:Y:S02]  /*7770*/  SYNCS.PHASECHK.TRANS64.TRYWAIT P0, [R0+URZ], R5 ;  /* 0x00000005000075a7 */ /* 0x000ea4000800017f */
[----:B--2---:R-:W-:Y:S05]  /*7780*/  @!P0 BRA `(.L_x_80) ;  /* 0x0000000400648947 */ /* 0x004fea0003800000 */
.L_x_98:
[----:B------:R-:W-:-:S07]  /*7790*/  IMAD R3, R4, 0x8, R3 ;  /* 0x0000000804037824 */ /* 0x000fce00078e0203 */
.L_x_81:
[----:B---3--:R3:W4:Y:S02]  /*77a0*/  SYNCS.PHASECHK.TRANS64.TRYWAIT P0, [R3+URZ], R2 ;  /* 0x00000002030075a7 */ /* 0x008724000800017f */
[----:B----4-:R-:W-:Y:S05]  /*77b0*/  @!P0 NANOSLEEP.SYNCS 0x989680 ;  /* 0x009896800000895d */ /* 0x010fea0003900000 */
[----:B------:R-:W4:Y:S02]  /*77c0*/  @!P0 SYNCS.PHASECHK.TRANS64 P0, [R3+URZ], R2 ;  /* 0x00000002030085a7 */ /* 0x000f24000800007f */
[----:B----4-:R-:W-:Y:S05]  /*77d0*/  @!P0 BRA `(.L_x_81) ;  /* 0xfffffffc00f08947 */ /* 0x010fea000383ffff */
.L_x_7:
[----:B------:R-:W-:Y:S05]  /*77e0*/  BSYNC B6 ;  /* 0x0000000000067941 */ /* 0x000fea0003800000 */
.L_x_4:
[----:B------:R-:W-:Y:S05]  /*77f0*/  EXIT ;  /* 0x000000000000794d */ /* 0x000fea0003800000 */
.L_x_12:
[----:B------:R-:W-:Y:S02]  /*7800*/  IMAD.MOV.U32 R12, RZ, RZ, RZ ;  /* 0x000000ffff0c7224 */ /* 0x000fe400078e00ff */
[----:B------:R-:W-:Y:S02]  /*7810*/  IMAD.MOV.U32 R11, RZ, RZ, 0x1f ;  /* 0x0000001fff0b7424 */ /* 0x000fe400078e00ff */
[----:B------:R-:W-:-:S07]  /*7820*/  IMAD.MOV.U32 R15, RZ, RZ, -0x1 ;  /* 0xffffffffff0f7424 */ /* 0x000fce00078e00ff */
[----:B------:R-:W-:Y:S05]  /*7830*/  WARPSYNC.COLLECTIVE R15, `(.L_x_82) ;  /* 0x000000000f087348 */ /* 0x000fea0003c00000 */
[----:B------:R1:W2:Y:S02]  /*7840*/  SHFL.IDX P6, R14, R13, R12, R11 ;  /* 0x0000000c0d0e7389 */ /* 0x0002a400000c000b */
[----:B-12---:R-:W-:Y:S01]  /*7850*/  ENDCOLLECTIVE ;  /* 0x000000000000791b */ /* 0x006fe20003800000 */
.L_x_82:
[----:B------:R-:W-:Y:S05]  /*7860*/  BRA `(.L_x_83) ;  /* 0xffffff9000c87947 */ /* 0x000fea000383ffff */
.L_x_14:
[----:B--2---:R2:W3:Y:S02]  /*7870*/  SYNCS.PHASECHK.TRANS64.TRYWAIT P0, [R16+URZ+0x30800], R9 ;  /* 0x03080009100075a7 */ /* 0x0044e4000800017f */
[----:B---3--:R-:W-:Y:S05]  /*7880*/  @!P0 NANOSLEEP.SYNCS 0x989680 ;  /* 0x009896800000895d */ /* 0x008fea0003900000 */
[----:B------:R-:W3:Y:S02]  /*7890*/  @!P0 SYNCS.PHASECHK.TRANS64 P0, [R16+URZ+0x30800], R9 ;  /* 0x03080009100085a7 */ /* 0x000ee4000800007f */
[----:B---3--:R-:W-:Y:S05]  /*78a0*/  @!P0 BRA `(.L_x_14) ;  /* 0xfffffffc00f08947 */ /* 0x008fea000383ffff */
[----:B------:R-:W-:Y:S05]  /*78b0*/  BRA `(.L_x_13) ;  /* 0xffffff9000e87947 */ /* 0x000fea000383ffff */
.L_x_19:
[----:B---3--:R3:W4:Y:S02]  /*78c0*/  SYNCS.PHASECHK.TRANS64.TRYWAIT P1, [R2+URZ+0x30810], R17 ;  /* 0x03081011020075a7 */ /* 0x008724000802017f */
[----:B----4-:R-:W-:Y:S05]  /*78d0*/  @!P1 NANOSLEEP.SYNCS 0x989680 ;  /* 0x009896800000995d */ /* 0x010fea0003900000 */
[----:B------:R-:W4:Y:S02]  /*78e0*/  @!P1 SYNCS.PHASECHK.TRANS64 P1, [R2+URZ+0x30810], R17 ;  /* 0x03081011020095a7 */ /* 0x000f24000802007f */
[----:B----4-:R-:W-:Y:S05]  /*78f0*/  @!P1 BRA `(.L_x_19) ;  /* 0xfffffffc00f09947 */ /* 0x010fea000383ffff */
[----:B------:R-:W-:Y:S05]  /*7900*/  BRA `(.L_x_18) ;  /* 0xffffff9800c07947 */ /* 0x000fea000383ffff */
.L_x_23:
[----:B------:R1:W1:Y:S02]  /*7910*/  SYNCS.PHASECHK.TRANS64.TRYWAIT P1, [R2+URZ+0x30830], R17 ;  /* 0x03083011020075a7 */ /* 0x000264000802017f */
[----:B-1----:R-:W-:Y:S05]  /*7920*/  @!P1 NANOSLEEP.SYNCS 0x989680 ;  /* 0x009896800000995d */ /* 0x002fea0003900000 */
[----:B------:R-:W1:Y:S02]  /*7930*/  @!P1 SYNCS.PHASECHK.TRANS64 P1, [R2+URZ+0x30830], R17 ;  /* 0x03083011020095a7 */ /* 0x000e64000802007f */
[----:B-1----:R-:W-:Y:S05]  /*7940*/  @!P1 BRA `(.L_x_23) ;  /* 0xfffffffc00f09947 */ /* 0x002fea000383ffff */
[----:B------:R-:W-:Y:S05]  /*7950*/  BRA `(.L_x_22) ;  /* 0xffffffa000187947 */ /* 0x000fea000383ffff */
.L_x_56:
[----:B-1----:R1:W2:Y:S02]  /*7960*/  SYNCS.PHASECHK.TRANS64.TRYWAIT P1, [R11+URZ+0x30820], R0 ;  /* 0x030820000b0075a7 */ /* 0x0022a4000802017f */
[----:B--2---:R-:W-:Y:S05]  /*7970*/  @!P1 NANOSLEEP.SYNCS 0x989680 ;  /* 0x009896800000995d */ /* 0x004fea0003900000 */
[----:B------:R-:W2:Y:S02]  /*7980*/  @!P1 SYNCS.PHASECHK.TRANS64 P1, [R11+URZ+0x30820], R0 ;  /* 0x030820000b0095a7 */ /* 0x000ea4000802007f */
[----:B--2---:R-:W-:Y:S05]  /*7990*/  @!P1 BRA `(.L_x_56) ;  /* 0xfffffffc00f09947 */ /* 0x004fea000383ffff */
[----:B------:R-:W-:Y:S05]  /*79a0*/  BRA `(.L_x_84) ;  /* 0xffffffe400187947 */ /* 0x000fea000383ffff */
.L_x_60:
[----:B-1----:R1:W2:Y:S02]  /*79b0*/  SYNCS.PHASECHK.TRANS64.TRYWAIT P1, [R11+URZ+0x30840], R21 ;  /* 0x030840150b0075a7 */ /* 0x0022a4000802017f */
[----:B--2---:R-:W-:Y:S05]  /*79c0*/  @!P1 NANOSLEEP.SYNCS 0x989680 ;  /* 0x009896800000995d */ /* 0x004fea0003900000 */
[----:B------:R-:W2:Y:S02]  /*79d0*/  @!P1 SYNCS.PHASECHK.TRANS64 P1, [R11+URZ+0x30840], R21 ;  /* 0x030840150b0095a7 */ /* 0x000ea4000802007f */
[----:B--2---:R-:W-:Y:S05]  /*79e0*/  @!P1 BRA `(.L_x_60) ;  /* 0xfffffffc00f09947 */ /* 0x004fea000383ffff */
[----:B------:R-:W-:Y:S05]  /*79f0*/  BRA `(.L_x_85) ;  /* 0xffffffe800847947 */ /* 0x000fea000383ffff */
.L_x_62:
[----:B--2---:R2:W3:Y:S02]  /*7a00*/  SYNCS.PHASECHK.TRANS64.TRYWAIT P1, [R11+URZ+0x30828], R21 ;  /* 0x030828150b0075a7 */ /* 0x0044e4000802017f */
[----:B---3--:R-:W-:Y:S05]  /*7a10*/  @!P1 NANOSLEEP.SYNCS 0x989680 ;  /* 0x009896800000995d */ /* 0x008fea0003900000 */
[----:B------:R-:W3:Y:S02]  /*7a20*/  @!P1 SYNCS.PHASECHK.TRANS64 P1, [R11+URZ+0x30828], R21 ;  /* 0x030828150b0095a7 */ /* 0x000ee4000802007f */
[----:B---3--:R-:W-:Y:S05]  /*7a30*/  @!P1 BRA `(.L_x_62) ;  /* 0xfffffffc00f09947 */ /* 0x008fea000383ffff */
[----:B------:R-:W-:Y:S05]  /*7a40*/  BRA `(.L_x_86) ;  /* 0xffffffec00187947 */ /* 0x000fea000383ffff */
.L_x_64:
[----:B---3--:R3:W4:Y:S02]  /*7a50*/  SYNCS.PHASECHK.TRANS64.TRYWAIT P1, [R11+URZ+0x30848], R21 ;  /* 0x030848150b0075a7 */ /* 0x008724000802017f */
[----:B----4-:R-:W-:Y:S05]  /*7a60*/  @!P1 NANOSLEEP.SYNCS 0x989680 ;  /* 0x009896800000995d */ /* 0x010fea0003900000 */
[----:B------:R-:W4:Y:S02]  /*7a70*/  @!P1 SYNCS.PHASECHK.TRANS64 P1, [R11+URZ+0x30848], R21 ;  /* 0x030848150b0095a7 */ /* 0x000f24000802007f */
[----:B----4-:R-:W-:Y:S05]  /*7a80*/  @!P1 BRA `(.L_x_64) ;  /* 0xfffffffc00f09947 */ /* 0x010fea000383ffff */
[----:B------:R-:W-:Y:S05]  /*7a90*/  BRA `(.L_x_87) ;  /* 0xffffffec00887947 */ /* 0x000fea000383ffff */
.L_x_66:
[----:B------:R-:W-:-:S07]  /*7aa0*/  SHF.L.U32 R4, R9, 0x1f, RZ ;  /* 0x0000001f09047819 */ /* 0x000fce00000006ff */
.L_x_88:
[----:B-1----:R1:W2:Y:S02]  /*7ab0*/  SYNCS.PHASECHK.TRANS64.TRYWAIT P1, [R11+URZ+0x30820], R4 ;  /* 0x030820040b0075a7 */ /* 0x0022a4000802017f */
[----:B--2---:R-:W-:Y:S05]  /*7ac0*/  @!P1 NANOSLEEP.SYNCS 0x989680 ;  /* 0x009896800000995d */ /* 0x004fea0003900000 */
[----:B------:R-:W2:Y:S02]  /*7ad0*/  @!P1 SYNCS.PHASECHK.TRANS64 P1, [R11+URZ+0x30820], R4 ;  /* 0x030820040b0095a7 */ /* 0x000ea4000802007f */
[----:B--2---:R-:W-:Y:S05]  /*7ae0*/  @!P1 BRA `(.L_x_88) ;  /* 0xfffffffc00f09947 */ /* 0x004fea000383ffff */
[----:B------:R-:W-:Y:S05]  /*7af0*/  BRA `(.L_x_89) ;  /* 0xfffffff000107947 */ /* 0x000fea000383ffff */
.L_x_69:
[----:B---3--:R3:W4:Y:S02]  /*7b00*/  SYNCS.PHASECHK.TRANS64.TRYWAIT P1, [R11+URZ+0x30840], R12 ;  /* 0x0308400c0b0075a7 */ /* 0x008724000802017f */
[----:B----4-:R-:W-:Y:S05]  /*7b10*/  @!P1 NANOSLEEP.SYNCS 0x989680 ;  /* 0x009896800000995d */ /* 0x010fea0003900000 */
[----:B------:R-:W4:Y:S02]  /*7b20*/  @!P1 SYNCS.PHASECHK.TRANS64 P1, [R11+URZ+0x30840], R12 ;  /* 0x0308400c0b0095a7 */ /* 0x000f24000802007f */
[----:B----4-:R-:W-:Y:S05]  /*7b30*/  @!P1 BRA `(.L_x_69) ;  /* 0xfffffffc00f09947 */ /* 0x010fea000383ffff */
[----:B------:R-:W-:Y:S05]  /*7b40*/  BRA `(.L_x_90) ;  /* 0xfffffff0009c7947 */ /* 0x000fea000383ffff */
.L_x_71:
[----:B-1----:R1:W2:Y:S02]  /*7b50*/  SYNCS.PHASECHK.TRANS64.TRYWAIT P1, [R11+URZ+0x30828], R12 ;  /* 0x0308280c0b0075a7 */ /* 0x0022a4000802017f */
[----:B--2---:R-:W-:Y:S05]  /*7b60*/  @!P1 NANOSLEEP.SYNCS 0x989680 ;  /* 0x009896800000995d */ /* 0x004fea0003900000 */
[----:B------:R-:W2:Y:S02]  /*7b70*/  @!P1 SYNCS.PHASECHK.TRANS64 P1, [R11+URZ+0x30828], R12 ;  /* 0x0308280c0b0095a7 */ /* 0x000ea4000802007f */
[----:B--2---:R-:W-:Y:S05]  /*7b80*/  @!P1 BRA `(.L_x_71) ;  /* 0xfffffffc00f09947 */ /* 0x004fea000383ffff */
[----:B------:R-:W-:Y:S05]  /*7b90*/  BRA `(.L_x_91) ;  /* 0xfffffff400247947 */ /* 0x000fea000383ffff */
.L_x_73:
[----:B-1----:R1:W2:Y:S02]  /*7ba0*/  SYNCS.PHASECHK.TRANS64.TRYWAIT P0, [R4+URZ+0x30840], R3 ;  /* 0x03084003040075a7 */ /* 0x0022a4000800017f */
[----:B--2---:R-:W-:Y:S05]  /*7bb0*/  @!P0 NANOSLEEP.SYNCS 0x989680 ;  /* 0x009896800000895d */ /* 0x004fea0003900000 */
[----:B------:R-:W2:Y:S02]  /*7bc0*/  @!P0 SYNCS.PHASECHK.TRANS64 P0, [R4+URZ+0x30840], R3 ;  /* 0x03084003040085a7 */ /* 0x000ea4000800007f */
[----:B--2---:R-:W-:Y:S05]  /*7bd0*/  @!P0 BRA `(.L_x_73) ;  /* 0xfffffffc00f08947 */ /* 0x004fea000383ffff */
[----:B------:R-:W-:Y:S05]  /*7be0*/  BRA `(.L_x_92) ;  /* 0xfffffff400ac7947 */ /* 0x000fea000383ffff */
.L_x_75:
[----:B------:R-:W-:Y:S01]  /*7bf0*/  BSSY B0, `(.L_x_93) ;  /* 0x0000006000007945 */ /* 0x000fe20003800000 */
[----:B------:R-:W-:-:S07]  /*7c00*/  IMAD.MOV.U32 R15, RZ, RZ, -0x1 ;  /* 0xffffffffff0f7424 */ /* 0x000fce00078e00ff */
[----:B------:R-:W-:Y:S05]  /*7c10*/  WARPSYNC.COLLECTIVE R15, `(.L_x_94) ;  /* 0x000000000f0c7348 */ /* 0x000fea0003c00000 */
[----:B------:R-:W-:Y:S02]  /*7c20*/  ELECT P6, UR62, PT ;  /* 0x00000000003e782f */ /* 0x000fe400038c0000 */
[----:B------:R-:W-:Y:S01]  /*7c30*/  MOV R14, UR62 ;  /* 0x0000003e000e7c02 */ /* 0x000fe20008000f00 */
[----:B------:R-:W-:Y:S10]  /*7c40*/  ENDCOLLECTIVE ;  /* 0x000000000000791b */ /* 0x000ff40003800000 */
.L_x_94:
[----:B------:R-:W-:Y:S05]  /*7c50*/  BSYNC B0 ;  /* 0x0000000000007941 */ /* 0x000fea0003800000 */
.L_x_93:
[----:B------:R-:W-:Y:S01]  /*7c60*/  PLOP3.LUT P0, PT, P6, PT, PT, 0x80, 0x0 ;  /* 0x000000000000781c */ /* 0x000fe2000370f070 */
[----:B------:R-:W-:-:S12]  /*7c70*/  BRA `(.L_x_95) ;  /* 0xfffffff800547947 */ /* 0x000fd8000383ffff */
.L_x_77:
[----:B-1----:R1:W2:Y:S02]  /*7c80*/  SYNCS.PHASECHK.TRANS64.TRYWAIT P1, [R6+URZ], R5 ;  /* 0x00000005060075a7 */ /* 0x0022a4000802017f */
[----:B--2---:R-:W-:Y:S05]  /*7c90*/  @!P1 NANOSLEEP.SYNCS 0x989680 ;  /* 0x009896800000995d */ /* 0x004fea0003900000 */
[----:B------:R-:W2:Y:S02]  /*7ca0*/  @!P1 SYNCS.PHASECHK.TRANS64 P1, [R6+URZ], R5 ;  /* 0x00000005060095a7 */ /* 0x000ea4000802007f */
[----:B--2---:R-:W-:Y:S05]  /*7cb0*/  @!P1 BRA `(.L_x_77) ;  /* 0xfffffffc00f09947 */ /* 0x004fea000383ffff */
[----:B------:R-:W-:Y:S05]  /*7cc0*/  BRA `(.L_x_96) ;  /* 0xfffffff800907947 */ /* 0x000fea000383ffff */
.L_x_78:
[----:B--2---:R2:W3:Y:S02]  /*7cd0*/  SYNCS.PHASECHK.TRANS64.TRYWAIT P1, [R3+URZ], R2 ;  /* 0x00000002030075a7 */ /* 0x0044e4000802017f */
[----:B---3--:R-:W-:Y:S05]  /*7ce0*/  @!P1 NANOSLEEP.SYNCS 0x989680 ;  /* 0x009896800000995d */ /* 0x008fea0003900000 */
[----:B------:R-:W3:Y:S02]  /*7cf0*/  @!P1 SYNCS.PHASECHK.TRANS64 P1, [R3+URZ], R2 ;  /* 0x00000002030095a7 */ /* 0x000ee4000802007f */
[----:B---3--:R-:W-:Y:S05]  /*7d00*/  @!P1 BRA `(.L_x_78) ;  /* 0xfffffffc00f09947 */ /* 0x008fea000383ffff */
[----:B------:R-:W-:Y:S05]  /*7d10*/  BRA `(.L_x_97) ;  /* 0xfffffff800847947 */ /* 0x000fea000383ffff */
.L_x_80:
[----:B--2---:R2:W3:Y:S02]  /*7d20*/  SYNCS.PHASECHK.TRANS64.TRYWAIT P0, [R0+URZ], R5 ;  /* 0x00000005000075a7 */ /* 0x0044e4000800017f */
[----:B---3--:R-:W-:Y:S05]  /*7d30*/  @!P0 NANOSLEEP.SYNCS 0x989680 ;  /* 0x009896800000895d */ /* 0x008fea0003900000 */
[----:B------:R-:W3:Y:S02]  /*7d40*/  @!P0 SYNCS.PHASECHK.TRANS64 P0, [R0+URZ], R5 ;  /* 0x00000005000085a7 */ /* 0x000ee4000800007f */
[----:B---3--:R-:W-:Y:S05]  /*7d50*/  @!P0 BRA `(.L_x_80) ;  /* 0xfffffffc00f08947 */ /* 0x008fea000383ffff */
[----:B------:R-:W-:Y:S05]  /*7d60*/  BRA `(.L_x_98) ;  /* 0xfffffff800887947 */ /* 0x000fea000383ffff */
.L_x_99:
[----:B------:R-:W-:-:S00]  /*7d70*/  BRA `(.L_x_99) ;  /* 0xfffffffc00fc7947 */ /* 0x000fc0000383ffff */
[----:B------:R-:W-:-:S00]  /*7d80*/  NOP ;  /* 0x0000000000007918 */ /* 0x000fc00000000000 */
[----:B------:R-:W-:-:S00]  /*7d90*/  NOP ;  /* 0x0000000000007918 */ /* 0x000fc00000000000 */
[----:B------:R-:W-:-:S00]  /*7da0*/  NOP ;  /* 0x0000000000007918 */ /* 0x000fc00000000000 */
[----:B------:R-:W-:-:S00]  /*7db0*/  NOP ;  /* 0x0000000000007918 */ /* 0x000fc00000000000 */
[----:B------:R-:W-:-:S00]  /*7dc0*/  NOP ;  /* 0x0000000000007918 */ /* 0x000fc00000000000 */
[----:B------:R-:W-:-:S00]  /*7dd0*/  NOP ;  /* 0x0000000000007918 */ /* 0x000fc00000000000 */
[----:B------:R-:W-:-:S00]  /*7de0*/  NOP ;  /* 0x0000000000007918 */ /* 0x000fc00000000000 */
[----:B------:R-:W-:-:S00]  /*7df0*/  NOP ;  /* 0x0000000000007918 */ /* 0x000fc00000000000 */
.L_x_3653:


//--------------------- .text._ZN7cutlass13device_kernelIN5flash11enable_sm90INS1_16FlashAttnBwdSm90INS1_25CollectiveMainloopBwdSm90ILi2ELi2ELi2EN4cute5tupleIJNS5_1CILi1EEES8_S8_EEENS6_IJNS7_ILi64EEENS7_ILi128EEESB_EEENS_10bfloat16_tEfNS_4arch4Sm90ELb0ELb0ELb1ELb0ELb1ELb1ELb0ELb0ELi2ELi1ELi2ELi1ELb0EEENS1_21CollectiveEpilogueBwdISC_SD_SF_Li256ELb0ELb0ELi1EEENS1_19SingleTileSchedulerILb0ELb0ELb0ELi128EEEEEEEEEvNT_6ParamsE --------------------------
	.section	.text._ZN7cutlass13device_kernelIN5flash11enable_sm90INS1_16FlashAttnBwdSm90INS1_25CollectiveMainloopBwdSm90ILi2ELi2ELi2EN4cute5tupleIJNS5_1CILi1EEES8_S8_EEENS6_IJNS7_ILi64EEENS7_ILi128EEESB_EEENS_10bfloat16_tEfNS_4arch4Sm90ELb0ELb0ELb1ELb0ELb1ELb1ELb0ELb0ELi2ELi1ELi2ELi1ELb0EEENS1_21CollectiveEpilogueBwdISC_SD_SF_Li256ELb0ELb0ELi1EEENS1_19SingleTileSchedulerILb0ELb0ELb0ELi128EEEEEEEEEvNT_6ParamsE,"ax",@progbits
	.align	128
.text._ZN7cutlass13device_kernelIN5flash11enable_sm90INS1_16FlashAttnBwdSm90INS1_25CollectiveMainloopBwdSm90ILi2ELi2ELi2EN4cute5tupleIJNS5_1CILi1EEES8_S8_EEENS6_IJNS7_ILi64EEENS7_ILi128EEESB_EEENS_10bfloat16_tEfNS_4arch4Sm90ELb0ELb0ELb1ELb0ELb1ELb1ELb0ELb0ELi2ELi1ELi2ELi1ELb0EEENS1_21CollectiveEpilogueBwdISC_SD_SF_Li256ELb0ELb0ELi1EEENS1_19SingleTileSchedulerILb0ELb0ELb0ELi128EEEEEEEEEvNT_6ParamsE:
        .type           _ZN7cutlass13device_kernelIN5flash11enable_sm90INS1_16FlashAttnBwdSm90INS1_25CollectiveMainloopBwdSm90ILi2ELi2ELi2EN4cute5tupleIJNS5_1CILi1EEES8_S8_EEENS6_IJNS7_ILi64EEENS7_ILi128EEESB_EEENS_10bfloat16_tEfNS_4arch4Sm90ELb0ELb0ELb1ELb0ELb1ELb1ELb0ELb0ELi2ELi1ELi2ELi1ELb0EEENS1_21CollectiveEpilogueBwdISC_SD_SF_Li256ELb0ELb0ELi1EEENS1_19SingleTileSchedulerILb0ELb0ELb0ELi128EEEEEEEEEvNT_6ParamsE,@function
        .size           _ZN7cutlass13device_kernelIN5flash11enable_sm90INS1_16FlashAttnBwdSm90INS1_25CollectiveMainloopBwdSm90ILi2ELi2ELi2EN4cute5tupleIJNS5_1CILi1EEES8_S8_EEENS6_IJNS7_ILi64EEENS7_ILi128EEESB_EEENS_10bfloat16_tEfNS_4arch4Sm90ELb0ELb0ELb1ELb0ELb1ELb1ELb0ELb0ELi2ELi1ELi2ELi1ELb0EEENS1_21CollectiveEpilogueBwdISC_SD_SF_Li256ELb0ELb0ELi1EEENS1_19SingleTileSchedulerILb0ELb0ELb0ELi128EEEEEEEEEvNT_6ParamsE,(.L_x_3654 - _ZN7cutlass13device_kernelIN5flash11enable_sm90INS1_16FlashAttnBwdSm90INS1_25CollectiveMainloopBwdSm90ILi2ELi2ELi2EN4cute5tupleIJNS5_1CILi1EEES8_S8_EEENS6_IJNS7_ILi64EEENS7_ILi128EEESB_EEENS_10bfloat16_tEfNS_4arch4Sm90ELb0ELb0ELb1ELb0ELb1ELb1ELb0ELb0ELi2ELi1ELi2ELi1ELb0EEENS1_21CollectiveEpilogueBwdISC_SD_SF_Li256ELb0ELb0ELi1EEENS1_19SingleTileSchedulerILb0ELb0ELb0ELi128EEEEEEEEEvNT_6ParamsE)
        .other          _ZN7cutlass13device_kernelIN5flash11enable_sm90INS1_16FlashAttnBwdSm90INS1_25CollectiveMainloopBwdSm90ILi2ELi2ELi2EN4cute5tupleIJNS5_1CILi1EEES8_S8_EEENS6_IJNS7_ILi64EEENS7_ILi128EEESB_EEENS_10bfloat16_tEfNS_4arch4Sm90ELb0ELb0ELb1ELb0ELb1ELb1ELb0ELb0ELi2ELi1ELi2ELi1ELb0EEENS1_21CollectiveEpilogueBwdISC_SD_SF_Li256ELb0ELb0ELi1EEENS1_19SingleTileSchedulerILb0ELb0ELb0ELi128EEEEEEEEEvNT_6ParamsE,@"STO_CUDA_ENTRY STV_DEFAULT"
_ZN7cutlass13device_kernelIN5flash11enable_sm90INS1_16FlashAttnBwdSm90INS1_25CollectiveMainloopBwdSm90ILi2ELi2ELi2EN4cute5tupleIJNS5_1CILi1EEES8_S8_EEENS6_IJNS7_ILi64EEENS7_ILi128EEESB_EEENS_10bfloat16_tEfNS_4arch4Sm90ELb0ELb0ELb1ELb0ELb1ELb1ELb0ELb0ELi2ELi1ELi2ELi1ELb0EEENS1_21CollectiveEpilogueBwdISC_SD_SF_Li256ELb0ELb0ELi1EEENS1_19SingleTileSchedulerILb0ELb0ELb0ELi128EEEEEEEEEvNT_6ParamsE:
        /* <DEDUP_REMOVED lines=28> */
.L_x_101:
[----:B------:R-:W-:Y:S05]  /*01c0*/  BSYNC B0 ;  /* 0x0000000000007941 */ /* 0x000fea0003800000 */
.L_x_100:
        /* <DEDUP_REMOVED lines=30> */
[----:B------:R1:W1:Y:S01]  /*03b0*/  SYNCS.EXCH.64 URZ, [UR8+0x30820], UR4 ;  /* 0x03082004083f75b2 */ /* 0x0002620008000100 */
[----:B------:R1:W1:Y:S01]  /*03c0*/  SYNCS.EXCH.64 URZ, [UR8+0x30818], UR6 ;  /* 0x03081806083f75b2 */ /* 0x0002620008000100 */
[----:B------:R1:W1:Y:S01]  /*03d0*/  SYNCS.EXCH.64 URZ, [UR8+0x30828], UR4 ;  /* 0x03082804083f75b2 */ /* 0x0002620008000100 */
[----:B------:R-:W-:Y:S01]  /*03e0*/  NOP ;  /* 0x0000000000007918 */ /* 0x000fe20000000000 */
.L_x_102:
[----:B------:R-:W5:Y:S01]  /*03f0*/  SHFL.IDX PT, R3, R0, RZ, 0x1f ;  /* 0x00001fff00037589 */ /* 0x000f6200000e0000 */
[----:B------:R-:W-:Y:S01]  /*0400*/  NOP ;  /* 0x0000000000007918 */ /* 0x000fe20000000000 */
[----:B-----5:R-:W-:-:S13]  /*0410*/  ISETP.NE.AND P0, PT, R3, RZ, PT ;  /* 0x000000ff0300720c */ /* 0x020fda0003f05270 */
        /* <DEDUP_REMOVED lines=17> */
[----:B------:R1:W1:Y:S01]  /*0530*/  SYNCS.EXCH.64 URZ, [UR8+0x30848], UR6 ;  /* 0x03084806083f75b2 */ /* 0x0002620008000100 */
[----:B------:R-:W-:Y:S01]  /*0540*/  NOP ;  /* 0x0000000000007918 */ /* 0x000fe20000000000 */
.L_x_103:
[----:B---3--:R-:W-:Y:S01]  /*0550*/  ISETP.NE.AND P0, PT, R2, RZ, PT ;  /* 0x000000ff0200720c */ /* 0x008fe20003f05270 */
[----:B------:R-:W-:Y:S01]  /*0560*/  IMAD.MOV.U32 R17, RZ, RZ, 0x1 ;  /* 0x00000001ff117424 */ /* 0x000fe200078e00ff */
[----:B------:R-:W-:Y:S01]  /*0570*/  NOP ;  /* 0x0000000000007918 */ /* 0x000fe20000000000 */
[----:B------:R-:W-:Y:S03]  /*0580*/  BSSY B6, `(.L_x_104) ;  /* 0x00007a8000067945 */ /* 0x000fe60003800000 */
[----:B------:R-:W-:Y:S01]  /*0590*/  SEL R17, R17, 0x2, !P0 ;  /* 0x0000000211117807 */ /* 0x000fe20004000000 */
[----:B-12-4-:R-:W-:Y:S06]  /*05a0*/  BAR.SYNC.DEFER_BLOCKING 0x0 ;  /* 0x0000000000007b1d */ /* 0x016fec0000010000 */
[----:B------:R-:W-:Y:S05]  /*05b0*/  @!P0 BRA `(.L_x_105) ;  /* 0x00000048006c8947 */ /* 0x000fea0003800000 */
.L_x_106:
        /* <DEDUP_REMOVED lines=33> */
.L_x_109:
        /* <DEDUP_REMOVED lines=15> */
.L_x_108:
        /* <DEDUP_REMOVED lines=22> */
.L_x_111:
        /* <DEDUP_REMOVED lines=15> */
.L_x_110:
        /* <DEDUP_REMOVED lines=8> */
.L_x_199:
        /* <DEDUP_REMOVED lines=13> */
.L_x_113:
        /* <DEDUP_REMOVED lines=111> */
.L_x_126:
[----:B------:R-:W-:Y:S01]  /*1350*/  ISETP.NE.AND P0, PT, R7, 0x3, PT ;  /* 0x000000030700780c */ /* 0x000fe20003f05270 */
[----:B------:R-:W-:-:S12]  /*1360*/  YIELD ;  /* 0x0000000000007946 */ /* 0x000fd80003800000 */
[----:B---3--:R-:W-:Y:S05]  /*1370*/  @!P0 BRA `(.L_x_116) ;  /* 0x0000000000048947 */ /* 0x008fea0003800000 */
[----:B------:R-:W-:Y:S01]  /*1380*/  BPT.TRAP 0x1 ;  /* 0x000000040000795c */ /* 0x000fe20000300000 */
.L_x_116:
[----:B------:R-:W-:Y:S01]  /*1390*/  IMAD R2, R4, 0x8, R16 ;  /* 0x0000000804027824 */ /* 0x000fe200078e0210 */
[----:B------:R-:W-:-:S04]  /*13a0*/  SHF.L.U32 R17, R5, 0x1f, RZ ;  /* 0x0000001f05117819 */ /* 0x000fc800000006ff */
[----:B------:R2:W3:Y:S01]  /*13b0*/  SYNCS.PHASECHK.TRANS64.TRYWAIT P1, [R2+URZ+0x30810], R17 ;  /* 0x03081011020075a7 */ /* 0x0004e2000802017f */
[----:B------:R-:W-:Y:S05]  /*13c0*/  @!P0 BRA `(.L_x_117) ;  /* 0x0000000000048947 */ /* 0x000fea0003800000 */
[----:B------:R-:W-:Y:S01]  /*13d0*/  BPT.TRAP 0x1 ;  /* 0x000000040000795c */ /* 0x000fe20000300000 */
.L_x_117:
[----:B---3--:R-:W-:Y:S05]  /*13e0*/  @P1 BRA `(.L_x_118) ;  /* 0x0000000000081947 */ /* 0x008fea0003800000 */
[----:B------:R-:W3:Y:S02]  /*13f0*/  SYNCS.PHASECHK.TRANS64.TRYWAIT P1, [R2+URZ+0x30810], R17 ;  /* 0x03081011020075a7 */ /* 0x000ee4000802017f */
[----:B---3--:R-:W-:Y:S05]  /*1400*/  @!P1 BRA `(.L_x_119) ;  /* 0x0000006c00349947 */ /* 0x008fea0003800000 */
.L_x_118:
        /* <DEDUP_REMOVED lines=72> */
[----:B------:R1:W1:Y:S04]  /*1890*/  LDS.64 R220, [R12+0x28020] ;  /* 0x028020000cdc7984 */ /* 0x0002680000000a00 */
        /* <DEDUP_REMOVED lines=8> */
.L_x_120:
[----:B------:R1:W1:Y:S01]  /*1920*/  SYNCS.PHASECHK.TRANS64.TRYWAIT P1, [R2+URZ+0x30830], R17 ;  /* 0x03083011020075a7 */ /* 0x000262000802017f */
[----:B------:R-:W-:Y:S05]  /*1930*/  @!P0 BRA `(.L_x_121) ;  /* 0x0000000000048947 */ /* 0x000fea0003800000 */
[----:B------:R-:W-:Y:S01]  /*1940*/  BPT.TRAP 0x1 ;  /* 0x000000040000795c */ /* 0x000fe20000300000 */
.L_x_121:
[----:B------:R-:W-:-:S05]  /*1950*/  VIADD R13, R16, 0x20000 ;  /* 0x00020000100d7836 */ /* 0x000fca0000000000 */
[----:B------:R-:W-:-:S04]  /*1960*/  SHF.R.U32.HI R13, RZ, 0x4, R13 ;  /* 0x00000004ff0d7819 */ /* 0x000fc8000001160d */
[----:B------:R-:W-:-:S04]  /*1970*/  LOP3.LUT R13, R13, 0x3fff, RZ, 0xc0, !PT ;  /* 0x00003fff0d0d7812 */ /* 0x000fc800078ec0ff */
[----:B------:R-:W-:Y:S01]  /*1980*/  LOP3.LUT R153, R13, 0x10000, RZ, 0xfc, !PT ;  /* 0x000100000d997812 */ /* 0x000fe200078efcff */
[----:B-1----:R-:W-:Y:S06]  /*1990*/  @P1 BRA `(.L_x_122) ;  /* 0x0000000000081947 */ /* 0x002fec0003800000 */
[----:B------:R-:W1:Y:S02]  /*19a0*/  SYNCS.PHASECHK.TRANS64.TRYWAIT P1, [R2+URZ+0x30830], R17 ;  /* 0x03083011020075a7 */ /* 0x000e64000802017f */
[----:B-1----:R-:W-:Y:S05]  /*19b0*/  @!P1 BRA `(.L_x_123) ;  /* 0x0000006400dc9947 */ /* 0x002fea0003800000 */
.L_x_122:
        /* <DEDUP_REMOVED lines=166> */
[----:B------:R-:W-:Y:S01]  /*2420*/  FFMA.FTZ R154, R155, UR5, -R220 ;  /* 0x000000059b9a7c23 */ /* 0x000fe200080108dc */
        /* <DEDUP_REMOVED lines=330> */
.L_x_124:
        /* <DEDUP_REMOVED lines=49> */
.L_x_125:
        /* <DEDUP_REMOVED lines=11> */
.L_x_115:
        /* <DEDUP_REMOVED lines=83> */
.L_x_127:
        /* <DEDUP_REMOVED lines=19> */
.L_x_128:
        /* <DEDUP_REMOVED lines=18> */
.L_x_129:
        /* <DEDUP_REMOVED lines=18> */
.L_x_130:
        /* <DEDUP_REMOVED lines=161> */
.L_x_132:
[----:B------:R-:W-:Y:S05]  /*4f40*/  BSYNC B0 ;  /* 0x0000000000007941 */ /* 0x000fea0003800000 */
.L_x_131:
[----:B------:R-:W-:-:S04]  /*4f50*/  DEPBAR.LE SB0, 0x0 ;  /* 0x000080000000791a */ /* 0x000fc80000000000 */
[----:B------:R-:W-:Y:S05]  /*4f60*/  BRA `(.L_x_107) ;  /* 0x0000003000247947 */ /* 0x000fea0003800000 */
.L_x_105:
        /* <DEDUP_REMOVED lines=14> */
[----:B------:R-:W-:Y:S01]  /*5050*/  ULDC UR13, c[0x0][0x288] ;  /* 0x0000a200000d7ab9 */ /* 0x000fe20000000800 */
[----:B------:R-:W-:Y:S01]  /*5060*/  ULDC.64 UR14, c[0x0][0x2e0] ;  /* 0x0000b800000e7ab9 */ /* 0x000fe20000000a00 */
[----:B------:R-:W-:-:S04]  /*5070*/  ELECT P0, URZ, PT ;  /* 0x00000000003f782f */ /* 0x000fc80003800000 */
[----:B------:R-:W2:Y:S01]  /*5080*/  LDC R4, c[0x0][0x280] ;  /* 0x0000a000ff047b82 */ /* 0x000ea20000000800 */
[----:B-1----:R-:W-:Y:S02]  /*5090*/  USHF.R.S32.HI UR8, URZ, 0x1f, UR16 ;  /* 0x0000001f3f087899 */ /* 0x002fe40008011410 */
[----:B------:R-:W-:Y:S02]  /*50a0*/  UIMAD.WIDE.U32 UR4, UR16, UR10, URZ ;  /* 0x0000000a100472a5 */ /* 0x000fe4000f8e003f */
[----:B------:R-:W-:Y:S01]  /*50b0*/  UIMAD UR6, UR8, UR10, URZ ;  /* 0x0000000a080672a4 */ /* 0x000fe2000f8e023f */
[----:B--2---:R-:W-:-:S03]  /*50c0*/  ISETP.GE.AND P1, PT, R4, 0x1, PT ;  /* 0x000000010400780c */ /* 0x004fc60003f26270 */
[----:B------:R-:W-:Y:S02]  /*50d0*/  UIMAD UR7, UR16, UR11, UR6 ;  /* 0x0000000b100772a4 */ /* 0x000fe4000f8e0206 */
[----:B------:R-:W-:Y:S02]  /*50e0*/  USHF.R.S32.HI UR6, URZ, 0x1f, UR9 ;  /* 0x0000001f3f067899 */ /* 0x000fe40008011409 */
[----:B------:R-:W-:Y:S02]  /*50f0*/  UIMAD UR11, UR9, UR13, URZ ;  /* 0x0000000d090b72a4 */ /* 0x000fe4000f8e023f */
[----:B------:R-:W-:Y:S02]  /*5100*/  UIMAD UR6, UR6, UR14, URZ ;  /* 0x0000000e060672a4 */ /* 0x000fe4000f8e023f */
[----:B------:R-:W-:Y:S02]  /*5110*/  UIADD3 UR5, UR5, UR7, URZ ;  /* 0x0000000705057290 */ /* 0x000fe4000fffe03f */
[----:B------:R-:W-:-:S02]  /*5120*/  UIADD3 UR10, UP0, UR11, UR16, URZ ;  /* 0x000000100b0a7290 */ /* 0x000fc4000ff1e03f */
[----:B------:R-:W-:Y:S02]  /*5130*/  UIMAD UR12, UR9, UR15, UR6 ;  /* 0x0000000f090c72a4 */ /* 0x000fe4000f8e0206 */
[----:B------:R-:W-:Y:S02]  /*5140*/  UIMAD.WIDE.U32 UR6, UR9, UR14, UR4 ;  /* 0x0000000e090672a5 */ /* 0x000fe4000f8e0004 */
[----:B------:R-:W-:Y:S01]  /*5150*/  ULEA.HI.X.SX32 UR11, UR11, UR8, 0x1, UP0 ;  /* 0x000000080b0b7291 */ /* 0x000fe200080f0e3f */
[----:B------:R-:W-:Y:S11]  /*5160*/  @!P1 BRA `(.L_x_107) ;  /* 0x0000002c00a49947 */ /* 0x000ff60003800000 */
[----:B------:R-:W1:Y:S01]  /*5170*/  S2R R5, SR_TID.X ;  /* 0x0000000000057919 */ /* 0x000e620000002100 */
[C---:B------:R-:W-:Y:S01]  /*5180*/  VIADD R0, R4.reuse, 0x3f ;  /* 0x0000003f04007836 */ /* 0x040fe20000000000 */
[----:B------:R-:W-:Y:S01]  /*5190*/  ISETP.GE.AND P1, PT, R4, 0x41, PT ;  /* 0x000000410400780c */ /* 0x000fe20003f26270 */
[----:B------:R-:W-:Y:S01]  /*51a0*/  ULDC UR4, c[0x0][0x760] ;  /* 0x0001d80000047ab9 */ /* 0x000fe20000000800 */
[----:B------:R-:W2:Y:S01]  /*51b0*/  S2UR UR28, SR_CTAID.X ;  /* 0x00000000001c79c3 */ /* 0x000ea20000002500 */
[----:B------:R-:W-:Y:S01]  /*51c0*/  UIMAD UR13, UR13, UR4, URZ ;  /* 0x000000040d0d72a4 */ /* 0x000fe2000f8e023f */
[----:B------:R-:W-:Y:S01]  /*51d0*/  SHF.R.S32.HI R3, RZ, 0x1f, R0 ;  /* 0x0000001fff037819 */ /* 0x000fe20000011400 */
[----:B------:R-:W-:Y:S01]  /*51e0*/  UIADD3 UR12, UR7, UR12, URZ ;  /* 0x0000000c070c7290 */ /* 0x000fe2000fffe03f */
[----:B------:R-:W-:Y:S02]  /*51f0*/  UMOV UR4, URZ ;  /* 0x0000003f00047c82 */ /* 0x000fe40008000000 */
[----:B------:R-:W-:Y:S01]  /*5200*/  LEA.HI R3, R3, R0, RZ, 0x6 ;  /* 0x0000000003037211 */ /* 0x000fe200078f30ff */
[----:B------:R-:W-:-:S03]  /*5210*/  ULDC.64 UR26, c[0x0][0x208] ;  /* 0x00008200001a7ab9 */ /* 0x000fc60000000a00 */
[----:B------:R-:W-:-:S04]  /*5220*/  SHF.R.S32.HI R2, RZ, 0x6, R3 ;  /* 0x00000006ff027819 */ /* 0x000fc80000011403 */
[----:B------:R-:W-:Y:S02]  /*5230*/  VIMNMX R2, R2, 0x1, !PT ;  /* 0x0000000102027848 */ /* 0x000fe40007fe0100 */
[----:B-1----:R-:W-:Y:S02]  /*5240*/  LOP3.LUT R0, R5, 0x1f, RZ, 0xc0, !PT ;  /* 0x0000001f05007812 */ /* 0x002fe400078ec0ff */
[----:B------:R-:W-:Y:S01]  /*5250*/  LOP3.LUT R5, R2, 0x1, RZ, 0xc0, !PT ;  /* 0x0000000102057812 */ /* 0x000fe200078ec0ff */
[----:B--2---:R-:W-:Y:S06]  /*5260*/  @!P1 BRA `(.L_x_134) ;  /* 0x0000000800ac9947 */ /* 0x004fec0003800000 */
        /* <DEDUP_REMOVED lines=11> */
[----:B------:R-:W-:-:S12]  /*5320*/  UIADD3.X UR21, URZ, UR21, URZ, UP2, !UPT ;  /* 0x000000153f157290 */ /* 0x000fd800097fe43f */
.L_x_159:
[----:B------:R-:W-:Y:S01]  /*5330*/  UIMAD UR22, UR13, UR4, URZ ;  /* 0x000000040d1672a4 */ /* 0x000fe2000f8e023f */
[----:B------:R-:W-:Y:S01]  /*5340*/  ISETP.NE.AND P1, PT, R0, RZ, PT ;  /* 0x000000ff0000720c */ /* 0x000fe20003f25270 */
[----:B------:R-:W-:Y:S01]  /*5350*/  ULDC.64 UR8, c[0x0][0x768] ;  /* 0x0001da0000087ab9 */ /* 0x000fe20000000a00 */
[----:B------:R-:W-:Y:S01]  /*5360*/  USHF.L.U32 UR14, UR5, 0xe, URZ ;  /* 0x0000000e050e7899 */ /* 0x000fe2000800063f */
[----:B------:R-:W-:Y:S01]  /*5370*/  VIADD R4, R4, 0xfffffffe ;  /* 0xfffffffe04047836 */ /* 0x000fe20000000000 */
[----:B------:R-:W-:Y:S01]  /*5380*/  UIADD3 UR15, UP0, UR22, UR10, URZ ;  /* 0x0000000a160f7290 */ /* 0x000fe2000ff1e03f */
[----:B------:R-:W-:Y:S01]  /*5390*/  BSSY B0, `(.L_x_135) ;  /* 0x0000010000007945 */ /* 0x000fe20003800000 */
[----:B------:R-:W-:Y:S02]  /*53a0*/  UIMAD.WIDE UR32, UR14, 0x4, UR16 ;  /* 0x000000040e2078a5 */ /* 0x000fe4000f8e0210 */
[----:B------:R-:W-:Y:S01]  /*53b0*/  ULEA.HI.X.SX32 UR23, UR22, UR11, 0x1, UP0 ;  /* 0x0000000b16177291 */ /* 0x000fe200080f0e3f */
[----:B------:R-:W-:Y:S01]  /*53c0*/  ISETP.NE.AND P2, PT, R4, RZ, PT ;  /* 0x000000ff0400720c */ /* 0x000fe20003f45270 */
[----:B------:R-:W-:-:S02]  /*53d0*/  ULEA UR24, UP0, UR15, UR8, 0x2 ;  /* 0x000000080f187291 */ /* 0x000fc4000f80103f */
[----:B------:R-:W-:Y:S02]  /*53e0*/  UIMAD.WIDE UR30, UR14, 0x4, UR18 ;  /* 0x000000040e1e78a5 */ /* 0x000fe4000f8e0212 */
[----:B------:R-:W-:Y:S02]  /*53f0*/  ULEA.HI.X UR23, UR15, UR9, UR23, 0x2, UP0 ;  /* 0x000000090f177291 */ /* 0x000fe400080f1417 */
[----:B-1----:R-:W-:Y:S01]  /*5400*/  IMAD.U32 R2, RZ, RZ, UR24 ;  /* 0x00000018ff027e24 */ /* 0x002fe2000f8e00ff */
[----:B------:R-:W-:-:S03]  /*5410*/  UIMAD.WIDE UR14, UR14, 0x4, UR20 ;  /* 0x000000040e0e78a5 */ /* 0x000fc6000f8e0214 */
[----:B------:R-:W-:Y:S01]  /*5420*/  IMAD.U32 R3, RZ, RZ, UR23 ;  /* 0x00000017ff037e24 */ /* 0x000fe2000f8e00ff */
[----:B------:R-:W-:Y:S08]  /*5430*/  @P1 BRA `(.L_x_136) ;  /* 0x0000000000141947 */ /* 0x000ff00003800000 */
.L_x_137:
[----:B------:R-:W2:Y:S04]  /*5440*/  LDG.E.STRONG.GPU R6, desc[UR26][R2.64] ;  /* 0x0000001a02067981 */ /* 0x000ea8000c1ef900 */
[----:B--2---:R-:W-:Y:S01]  /*5450*/  CCTL.IVALL ;  /* 0x00000000ff00798f */ /* 0x004fe20002000000 */
[----:B------:R-:W-:Y:S05]  /*5460*/  YIELD ;  /* 0x0000000000007946 */ /* 0x000fea0003800000 */
[----:B------:R-:W-:-:S13]  /*5470*/  ISETP.NE.AND P3, PT, R6, UR28, PT ;  /* 0x0000001c06007c0c */ /* 0x000fda000bf65270 */
[----:B------:R-:W-:Y:S05]  /*5480*/  @P3 BRA `(.L_x_137) ;  /* 0xfffffffc00ec3947 */ /* 0x000fea000383ffff */
.L_x_136:
[----:B------:R-:W-:Y:S05]  /*5490*/  BSYNC B0 ;  /* 0x0000000000007941 */ /* 0x000fea0003800000 */
.L_x_135:
[----:B------:R-:W-:-:S03]  /*54a0*/  UMOV UR23, 0xffffffff ;  /* 0xffffffff00177882 */ /* 0x000fc60000000000 */
[----:B------:R-:W-:Y:S05]  /*54b0*/  BRA.DIV UR23, `(.L_x_138) ;  /* 0x0000002e17307947 */ /* 0x000fea000b800000 */
[----:B------:R-:W-:Y:S01]  /*54c0*/  NOP ;  /* 0x0000000000007918 */ /* 0x000fe20000000000 */
.L_x_202:
[----:B------:R-:W-:Y:S05]  /*54d0*/  WARPSYNC.ALL ;  /* 0x0000000000007948 */ /* 0x000fea0003800000 */
[----:B------:R-:W-:Y:S06]  /*54e0*/  BAR.SYNC.DEFER_BLOCKING 0xd, 0xa0 ;  /* 0x0342800000007b1d */ /* 0x000fec0000010000 */
[----:B------:R-:W-:Y:S04]  /*54f0*/  BSSY B0, `(.L_x_139) ;  /* 0x0000011000007945 */ /* 0x000fe80003800000 */
[----:B------:R-:W-:Y:S05]  /*5500*/  @!P0 BRA `(.L_x_140) ;  /* 0x00000000003c8947 */ /* 0x000fea0003800000 */
[----:B------:R-:W1:Y:S01]  /*5510*/  S2UR UR34, SR_CgaCtaId ;  /* 0x00000000002279c3 */ /* 0x000e620000008800 */
[----:B------:R-:W-:Y:S01]  /*5520*/  USHF.L.U32 UR23, UR4, 0xd, URZ ;  /* 0x0000000d04177899 */ /* 0x000fe2000800063f */
        /* <DEDUP_REMOVED lines=13> */
.L_x_140:
[----:B------:R-:W-:Y:S05]  /*5600*/  BSYNC B0 ;  /* 0x0000000000007941 */ /* 0x000fea0003800000 */
.L_x_139:
        /* <DEDUP_REMOVED lines=13> */
.L_x_142:
[----:B------:R-:W-:Y:S05]  /*56e0*/  BSYNC B0 ;  /* 0x0000000000007941 */ /* 0x000fea0003800000 */
.L_x_141:
[----:B------:R-:W-:Y:S06]  /*56f0*/  BAR.ARV 0xa, 0xa0 ;  /* 0x0282800000007b1d */ /* 0x000fec0000002000 */
[----:B------:R-:W-:Y:S04]  /*5700*/  BSSY B0, `(.L_x_143) ;  /* 0x0000003000007945 */ /* 0x000fe80003800000 */
[----:B------:R-:W-:Y:S05]  /*5710*/  @!P0 BRA `(.L_x_144) ;  /* 0x0000000000048947 */ /* 0x000fea0003800000 */
[----:B------:R-:W-:-:S04]  /*5720*/  DEPBAR.LE SB0, 0x0 ;  /* 0x000080000000791a */ /* 0x000fc80000000000 */
.L_x_144:
[----:B------:R-:W-:Y:S05]  /*5730*/  BSYNC B0 ;  /* 0x0000000000007941 */ /* 0x000fea0003800000 */
.L_x_143:
[----:B------:R-:W-:Y:S06]  /*5740*/  BAR.ARV 0xb, 0xa0 ;  /* 0x02c2800000007b1d */ /* 0x000fec0000002000 */
[----:B------:R-:W-:Y:S01]  /*5750*/  NOP ;  /* 0x0000000000007918 */ /* 0x000fe20000000000 */
[----:B------:R-:W-:Y:S04]  /*5760*/  BSSY B0, `(.L_x_145) ;  /* 0x0000011000007945 */ /* 0x000fe80003800000 */
[----:B------:R-:W-:Y:S05]  /*5770*/  @P1 BRA `(.L_x_146) ;  /* 0x00000000003c1947 */ /* 0x000fea0003800000 */
[----:B------:R-:W-:Y:S01]  /*5780*/  @!PT LDS RZ, [RZ] ;  /* 0x00000000fffff984 */ /* 0x000fe20000000800 */
[----:B------:R-:W-:Y:S01]  /*5790*/  @!PT LDS RZ, [RZ] ;  /* 0x00000000fffff984 */ /* 0x000fe20000000800 */
[----:B------:R-:W-:Y:S01]  /*57a0*/  @!PT LDS RZ, [RZ] ;  /* 0x00000000fffff984 */ /* 0x000fe20000000800 */
[----:B------:R-:W-:Y:S01]  /*57b0*/  @!PT LDS RZ, [RZ] ;  /* 0x00000000fffff984 */ /* 0x000fe20000000800 */
[----:B------:R1:W-:Y:S06]  /*57c0*/  MEMBAR.ALL.CTA ;  /* 0x0000000000007992 */ /* 0x0003ec0000008000 */
[----:B-1----:R-:W-:Y:S06]  /*57d0*/  MEMBAR.ALL.GPU ;  /* 0x0000000000007992 */ /* 0x002fec000000a000 */
[----:B------:R-:W-:-:S00]  /*57e0*/  ERRBAR ;  /* 0x00000000000079ab */ /* 0x000fc00000000000 */
[----:B------:R-:W-:Y:S06]  /*57f0*/  CGAERRBAR ;  /* 0x00000000000075ab */ /* 0x000fec0000000000 */
[----:B012345:R-:W-:Y:S01]  /*5800*/  CCTL.IVALL ;  /* 0x00000000ff00798f */ /* 0x03ffe20002000000 */
[----:B------:R-:W1:Y:S01]  /*5810*/  S2R R6, SR_LANEID ;  /* 0x0000000000067919 */ /* 0x000e620000000000 */
[----:B------:R-:W-:Y:S02]  /*5820*/  VOTEU.ANY UR23, UPT, PT ;  /* 0x0000000000177886 */ /* 0x000fe400038e0100 */
[----:B------:R-:W-:-:S02]  /*5830*/  UFLO.U32 UR24, UR23 ;  /* 0x00000017001872bd */ /* 0x000fc400080e0000 */
[----:B------:R-:W2:Y:S04]  /*5840*/  POPC R7, UR23 ;  /* 0x0000001700077d09 */ /* 0x000ea80008000000 */
[----:B-1----:R-:W-:-:S13]  /*5850*/  ISETP.EQ.U32.AND P3, PT, R6, UR24, PT ;  /* 0x0000001806007c0c */ /* 0x002fda000bf62070 */
[----:B--2---:R1:W-:Y:S02]  /*5860*/  @P3 REDG.E.ADD.S32.STRONG.GPU desc[UR26][R2.64], R7 ;  /* 0x000000070200398e */ /* 0x0043e4000c10e39a */
.L_x_146:
[----:B------:R-:W-:Y:S05]  /*5870*/  BSYNC B0 ;  /* 0x0000000000007941 */ /* 0x000fea0003800000 */
.L_x_145:
[----:B------:R-:W-:Y:S01]  /*5880*/  UIADD3 UR22, UR13, UR22, URZ ;  /* 0x000000160d167290 */ /* 0x000fe2000fffe03f */
[----:B------:R-:W-:Y:S03]  /*5890*/  BSSY B0, `(.L_x_147) ;  /* 0x000000d000007945 */ /* 0x000fe60003800000 */
[----:B------:R-:W-:-:S04]  /*58a0*/  UIADD3 UR23, UP0, UR22, UR10, URZ ;  /* 0x0000000a16177290 */ /* 0x000fc8000ff1e03f */
[----:B------:R-:W-:Y:S02]  /*58b0*/  ULEA.HI.X.SX32 UR22, UR22, UR11, 0x1, UP0 ;  /* 0x0000000b16167291 */ /* 0x000fe400080f0e3f */
[----:B------:R-:W-:-:S04]  /*58c0*/  ULEA UR8, UP0, UR23, UR8, 0x2 ;  /* 0x0000000817087291 */ /* 0x000fc8000f80103f */
[----:B------:R-:W-:Y:S02]  /*58d0*/  ULEA.HI.X UR22, UR23, UR9, UR22, 0x2, UP0 ;  /* 0x0000000917167291 */ /* 0x000fe400080f1416 */
[----:B-1----:R-:W-:-:S04]  /*58e0*/  IMAD.U32 R2, RZ, RZ, UR8 ;  /* 0x00000008ff027e24 */ /* 0x002fc8000f8e00ff */
[----:B------:R-:W-:Y:S01]  /*58f0*/  IMAD.U32 R3, RZ, RZ, UR22 ;  /* 0x00000016ff037e24 */ /* 0x000fe2000f8e00ff */
[----:B------:R-:W-:Y:S06]  /*5900*/  @P1 BRA `(.L_x_148) ;  /* 0x0000000000141947 */ /* 0x000fec0003800000 */
.L_x_149:
[----:B------:R-:W2:Y:S04]  /*5910*/  LDG.E.STRONG.GPU R6, desc[UR26][R2.64] ;  /* 0x0000001a02067981 */ /* 0x000ea8000c1ef900 */
[----:B--2---:R-:W-:Y:S01]  /*5920*/  CCTL.IVALL ;  /* 0x00000000ff00798f */ /* 0x004fe20002000000 */
[----:B------:R-:W-:Y:S05]  /*5930*/  YIELD ;  /* 0x0000000000007946 */ /* 0x000fea0003800000 */
[----:B------:R-:W-:-:S13]  /*5940*/  ISETP.NE.AND P3, PT, R6, UR28, PT ;  /* 0x0000001c06007c0c */ /* 0x000fda000bf65270 */
[----:B------:R-:W-:Y:S05]  /*5950*/  @P3 BRA `(.L_x_149) ;  /* 0xfffffffc00ec3947 */ /* 0x000fea000383ffff */
.L_x_148:
[----:B------:R-:W-:Y:S05]  /*5960*/  BSYNC B0 ;  /* 0x0000000000007941 */ /* 0x000fea0003800000 */
.L_x_147:
[----:B------:R-:W-:-:S03]  /*5970*/  UMOV UR8, 0xffffffff ;  /* 0xffffffff00087882 */ /* 0x000fc60000000000 */
[----:B------:R-:W-:Y:S05]  /*5980*/  BRA.DIV UR8, `(.L_x_150) ;  /* 0x0000002a08187947 */ /* 0x000fea000b800000 */
[----:B------:R-:W-:Y:S01]  /*5990*/  NOP ;  /* 0x0000000000007918 */ /* 0x000fe20000000000 */
.L_x_205:
[----:B------:R-:W-:Y:S05]  /*59a0*/  WARPSYNC.ALL ;  /* 0x0000000000007948 */ /* 0x000fea0003800000 */
        /* <DEDUP_REMOVED lines=12> */
.L_x_152:
[----:B------:R-:W-:Y:S05]  /*5a70*/  BSYNC B0 ;  /* 0x0000000000007941 */ /* 0x000fea0003800000 */
.L_x_151:
        /* <DEDUP_REMOVED lines=13> */
.L_x_154:
[----:B------:R-:W-:Y:S05]  /*5b50*/  BSYNC B0 ;  /* 0x0000000000007941 */ /* 0x000fea0003800000 */
.L_x_153:
[----:B------:R-:W-:Y:S06]  /*5b60*/  BAR.ARV 0xa, 0xa0 ;  /* 0x0282800000007b1d */ /* 0x000fec0000002000 */
[----:B------:R-:W-:Y:S04]  /*5b70*/  BSSY B0, `(.L_x_155) ;  /* 0x0000003000007945 */ /* 0x000fe80003800000 */
[----:B------:R-:W-:Y:S05]  /*5b80*/  @!P0 BRA `(.L_x_156) ;  /* 0x0000000000048947 */ /* 0x000fea0003800000 */
[----:B------:R-:W-:-:S04]  /*5b90*/  DEPBAR.LE SB0, 0x0 ;  /* 0x000080000000791a */ /* 0x000fc80000000000 */
.L_x_156:
[----:B------:R-:W-:Y:S05]  /*5ba0*/  BSYNC B0 ;  /* 0x0000000000007941 */ /* 0x000fea0003800000 */
.L_x_155:
[----:B------:R-:W-:Y:S06]  /*5bb0*/  BAR.ARV 0xb, 0xa0 ;  /* 0x02c2800000007b1d */ /* 0x000fec0000002000 */
[----:B------:R-:W-:Y:S01]  /*5bc0*/  NOP ;  /* 0x0000000000007918 */ /* 0x000fe20000000000 */
[----:B------:R-:W-:Y:S04]  /*5bd0*/  BSSY B0, `(.L_x_157) ;  /* 0x0000011000007945 */ /* 0x000fe80003800000 */
[----:B------:R-:W-:Y:S05]  /*5be0*/  @P1 BRA `(.L_x_158) ;  /* 0x00000000003c1947 */ /* 0x000fea0003800000 */
[----:B------:R-:W1:Y:S01]  /*5bf0*/  S2R R6, SR_LANEID ;  /* 0x0000000000067919 */ /* 0x000e620000000000 */
[----:B------:R-:W-:Y:S01]  /*5c00*/  @!PT LDS RZ, [RZ] ;  /* 0x00000000fffff984 */ /* 0x000fe20000000800 */
[----:B------:R-:W-:Y:S01]  /*5c10*/  @!PT LDS RZ, [RZ] ;  /* 0x00000000fffff984 */ /* 0x000fe20000000800 */
[----:B------:R-:W-:Y:S01]  /*5c20*/  @!PT LDS RZ, [RZ] ;  /* 0x00000000fffff984 */ /* 0x000fe20000000800 */
[----:B------:R-:W-:Y:S01]  /*5c30*/  @!PT LDS RZ, [RZ] ;  /* 0x00000000fffff984 */ /* 0x000fe20000000800 */
[----:B------:R2:W-:Y:S06]  /*5c40*/  MEMBAR.ALL.CTA ;  /* 0x0000000000007992 */ /* 0x0005ec0000008000 */
[----:B--2---:R-:W-:Y:S06]  /*5c50*/  MEMBAR.ALL.GPU ;  /* 0x0000000000007992 */ /* 0x004fec000000a000 */
[----:B------:R-:W-:-:S00]  /*5c60*/  ERRBAR ;  /* 0x00000000000079ab */ /* 0x000fc00000000000 */
[----:B------:R-:W-:Y:S06]  /*5c70*/  CGAERRBAR ;  /* 0x00000000000075ab */ /* 0x000fec0000000000 */
[----:B012345:R-:W-:Y:S01]  /*5c80*/  CCTL.IVALL ;  /* 0x00000000ff00798f */ /* 0x03ffe20002000000 */
[----:B------:R-:W-:Y:S02]  /*5c90*/  VOTEU.ANY UR8, UPT, PT ;  /* 0x0000000000087886 */ /* 0x000fe400038e0100 */
[----:B------:R-:W-:Y:S02]  /*5ca0*/  UFLO.U32 UR9, UR8 ;  /* 0x00000008000972bd */ /* 0x000fe400080e0000 */
[----:B------:R-:W2:Y:S04]  /*5cb0*/  POPC R7, UR8 ;  /* 0x0000000800077d09 */ /* 0x000ea80008000000 */
[----:B-1----:R-:W-:-:S13]  /*5cc0*/  ISETP.EQ.U32.AND P1, PT, R6, UR9, PT ;  /* 0x0000000906007c0c */ /* 0x002fda000bf22070 */
[----:B--2---:R1:W-:Y:S02]  /*5cd0*/  @P1 REDG.E.ADD.S32.STRONG.GPU desc[UR26][R2.64], R7 ;  /* 0x000000070200198e */ /* 0x0043e4000c10e39a */
.L_x_158:
[----:B------:R-:W-:Y:S05]  /*5ce0*/  BSYNC B0 ;  /* 0x0000000000007941 */ /* 0x000fea0003800000 */
.L_x_157:
[----:B------:R-:W-:Y:S02]  /*5cf0*/  UIADD3 UR4, UR4, 0x2, URZ ;  /* 0x0000000204047890 */ /* 0x000fe4000fffe03f */
[----:B------:R-:W-:Y:S01]  /*5d00*/  UIADD3 UR5, UR5, 0x1, URZ ;  /* 0x0000000105057890 */ /* 0x000fe2000fffe03f */
[----:B------:R-:W-:Y:S11]  /*5d10*/  @P2 BRA `(.L_x_159) ;  /* 0xfffffff400842947 */ /* 0x000ff6000383ffff */
.L_x_134:
[----:B------:R-:W-:-:S13]  /*5d20*/  ISETP.NE.AND P1, PT, R5, RZ, PT ;  /* 0x000000ff0500720c */ /* 0x000fda0003f25270 */
[----:B------:R-:W-:Y:S05]  /*5d30*/  @!P1 BRA `(.L_x_107) ;  /* 0x0000002000b09947 */ /* 0x000fea0003800000 */
[----:B------:R-:W-:Y:S01]  /*5d40*/  UIMAD UR5, UR13, UR4, URZ ;  /* 0x000000040d0572a4 */ /* 0x000fe2000f8e023f */
[----:B------:R-:W-:Y:S01]  /*5d50*/  ISETP.NE.AND P1, PT, R0, RZ, PT ;  /* 0x000000ff0000720c */ /* 0x000fe20003f25270 */
[----:B------:R-:W-:Y:S01]  /*5d60*/  ULDC.64 UR14, c[0x0][0x768] ;  /* 0x0001da00000e7ab9 */ /* 0x000fe20000000a00 */
[----:B------:R-:W-:Y:S01]  /*5d70*/  BSSY B0, `(.L_x_160) ;  /* 0x000000d000007945 */ /* 0x000fe20003800000 */
[----:B------:R-:W-:-:S04]  /*5d80*/  UIADD3 UR8, UP0, UR5, UR10, URZ ;  /* 0x0000000a05087290 */ /* 0x000fc8000ff1e03f */
[----:B------:R-:W-:Y:S02]  /*5d90*/  ULEA.HI.X.SX32 UR5, UR5, UR11, 0x1, UP0 ;  /* 0x0000000b05057291 */ /* 0x000fe400080f0e3f */
[----:B------:R-:W-:-:S04]  /*5da0*/  ULEA UR9, UP0, UR8, UR14, 0x2 ;  /* 0x0000000e08097291 */ /* 0x000fc8000f80103f */
[----:B------:R-:W-:Y:S02]  /*5db0*/  ULEA.HI.X UR5, UR8, UR15, UR5, 0x2, UP0 ;  /* 0x0000000f08057291 */ /* 0x000fe400080f1405 */
[----:B-1----:R-:W-:-:S04]  /*5dc0*/  IMAD.U32 R2, RZ, RZ, UR9 ;  /* 0x00000009ff027e24 */ /* 0x002fc8000f8e00ff */
[----:B------:R-:W-:Y:S01]  /*5dd0*/  IMAD.U32 R3, RZ, RZ, UR5 ;  /* 0x00000005ff037e24 */ /* 0x000fe2000f8e00ff */
[----:B------:R-:W-:Y:S06]  /*5de0*/  @P1 BRA `(.L_x_161) ;  /* 0x0000000000141947 */ /* 0x000fec0003800000 */
.L_x_162:
[----:B------:R-:W2:Y:S04]  /*5df0*/  LDG.E.STRONG.GPU R0, desc[UR26][R2.64] ;  /* 0x0000001a02007981 */ /* 0x000ea8000c1ef900 */
[----:B--2---:R-:W-:Y:S01]  /*5e00*/  CCTL.IVALL ;  /* 0x00000000ff00798f */ /* 0x004fe20002000000 */
[----:B------:R-:W-:Y:S05]  /*5e10*/  YIELD ;  /* 0x0000000000007946 */ /* 0x000fea0003800000 */
[----:B------:R-:W-:-:S13]  /*5e20*/  ISETP.NE.AND P2, PT, R0, UR28, PT ;  /* 0x0000001c00007c0c */ /* 0x000fda000bf45270 */
[----:B------:R-:W-:Y:S05]  /*5e30*/  @P2 BRA `(.L_x_162) ;  /* 0xfffffffc00ec2947 */ /* 0x000fea000383ffff */
.L_x_161:
[----:B------:R-:W-:Y:S05]  /*5e40*/  BSYNC B0 ;  /* 0x0000000000007941 */ /* 0x000fea0003800000 */
.L_x_160:
[----:B------:R-:W-:-:S03]  /*5e50*/  UMOV UR5, 0xffffffff ;  /* 0xffffffff00057882 */ /* 0x000fc60000000000 */
[----:B------:R-:W-:Y:S05]  /*5e60*/  BRA.DIV UR5, `(.L_x_163) ;  /* 0x0000002205fc7947 */ /* 0x000fea000b800000 */
[----:B------:R-:W-:Y:S01]  /*5e70*/  NOP ;  /* 0x0000000000007918 */ /* 0x000fe20000000000 */
.L_x_208:
[----:B------:R-:W-:Y:S01]  /*5e80*/  IMAD.U32 R6, RZ, RZ, UR4 ;  /* 0x00000004ff067e24 */ /* 0x000fe2000f8e00ff */
[----:B------:R-:W-:Y:S05]  /*5e90*/  WARPSYNC.ALL ;  /* 0x0000000000007948 */ /* 0x000fea0003800000 */
[----:B------:R-:W-:Y:S01]  /*5ea0*/  BAR.SYNC.DEFER_BLOCKING 0xd, 0xa0 ;  /* 0x0342800000007b1d */ /* 0x000fe20000010000 */
[----:B------:R-:W-:-:S05]  /*5eb0*/  IMAD.SHL.U32 R6, R6, 0x2000, RZ ;  /* 0x0000200006067824 */ /* 0x000fca00078e00ff */
[----:B------:R-:W-:Y:S04]  /*5ec0*/  BSSY B0, `(.L_x_164) ;  /* 0x0000012000007945 */ /* 0x000fe80003800000 */
[----:B------:R-:W-:Y:S05]  /*5ed0*/  @!P0 BRA `(.L_x_165) ;  /* 0x0000000000408947 */ /* 0x000fea0003800000 */
[----:B------:R-:W1:Y:S01]  /*5ee0*/  LDC.64 R8, c[0x0][0x2c0] ;  /* 0x0000b000ff087b82 */ /* 0x000e620000000a00 */
[C---:B------:R-:W-:Y:S01]  /*5ef0*/  IADD3 R4, P2, R6.reuse, UR6, RZ ;  /* 0x0000000606047c10 */ /* 0x040fe2000ff5e0ff */
[----:B------:R-:W-:Y:S01]  /*5f00*/  UMOV UR5, 0x400 ;  /* 0x0000040000057882 */ /* 0x000fe20000000000 */
[----:B------:R-:W-:Y:S01]  /*5f10*/  UMOV UR16, 0x0 ;  /* 0x0000000000107882 */ /* 0x000fe20000000000 */
[----:B------:R-:W-:Y:S01]  /*5f20*/  UMOV UR17, 0x14f00000 ;  /* 0x14f0000000117882 */ /* 0x000fe20000000000 */
[----:B------:R-:W-:-:S03]  /*5f30*/  LEA.HI.X.SX32 R5, R6, UR12, 0x1, P2 ;  /* 0x0000000c06057c11 */ /* 0x000fc600090f0eff */
[----:B------:R-:W2:Y:S01]  /*5f40*/  S2UR UR8, SR_CgaCtaId ;  /* 0x00000000000879c3 */ /* 0x000ea20000008800 */
[----:B-1----:R-:W-:-:S04]  /*5f50*/  LEA R0, P3, R4, R8, 0x2 ;  /* 0x0000000804007211 */ /* 0x002fc800078610ff */
[----:B------:R-:W-:Y:S02]  /*5f60*/  LEA.HI.X R4, R4, R9, R5, 0x2, P3 ;  /* 0x0000000904047211 */ /* 0x000fe400018f1405 */
[----:B------:R-:W-:Y:S02]  /*5f70*/  R2UR UR14, R0 ;  /* 0x00000000000e72ca */ /* 0x000fe400000e0000 */
[----:B------:R-:W-:Y:S01]  /*5f80*/  R2UR UR15, R4 ;  /* 0x00000000040f72ca */ /* 0x000fe200000e0000 */
[----:B--2---:R-:W-:-:S03]  /*5f90*/  ULEA UR5, UR8, UR5, 0x18 ;  /* 0x0000000508057291 */ /* 0x004fc6000f8ec03f */
[----:B------:R-:W-:Y:S01]  /*5fa0*/  UMOV UR8, 0x400 ;  /* 0x0000040000087882 */ /* 0x000fe20000000000 */
[----:B------:R-:W-:-:S09]  /*5fb0*/  UIADD3 UR5, UR5, 0x10000, URZ ;  /* 0x0001000005057890 */ /* 0x000fd2000fffe03f */
[----:B------:R1:W-:Y:S02]  /*5fc0*/  UBLKRED.G.S.ADD.F32.RN [UR14], [UR5], UR8, desc[UR16] ;  /* 0x0000100e050073bb */ /* 0x0003e400080a1408 */
[----:B-1----:R0:W-:Y:S02]  /*5fd0*/  UTMACMDFLUSH ;  /* 0x00000000000079b7 */ /* 0x0021e40000000000 */
.L_x_165:
[----:B------:R-:W-:Y:S05]  /*5fe0*/  BSYNC B0 ;  /* 0x0000000000007941 */ /* 0x000fea0003800000 */
.L_x_164:
[----:B------:R-:W-:Y:S06]  /*5ff0*/  BAR.SYNC.DEFER_BLOCKING 0xe, 0xa0 ;  /* 0x0382800000007b1d */ /* 0x000fec0000010000 */
[----:B------:R-:W-:Y:S04]  /*6000*/  BSSY B0, `(.L_x_166) ;  /* 0x0000013000007945 */ /* 0x000fe80003800000 */
[----:B------:R-:W-:Y:S05]  /*6010*/  @!P0 BRA `(.L_x_167) ;  /* 0x0000000000448947 */ /* 0x000fea0003800000 */
[----:B------:R-:W1:Y:S01]  /*6020*/  S2UR UR15, SR_CgaCtaId ;  /* 0x00000000000f79c3 */ /* 0x000e620000008800 */
[----:B------:R-:W-:Y:S01]  /*6030*/  R2UR UR5, R6 ;  /* 0x00000000060572ca */ /* 0x000fe200000e0000 */
[----:B------:R-:W-:Y:S01]  /*6040*/  UMOV UR14, 0x400 ;  /* 0x00000400000e7882 */ /* 0x000fe20000000000 */
[----:B------:R-:W-:Y:S01]  /*6050*/  ULDC.64 UR8, c[0x0][0x2c0] ;  /* 0x0000b00000087ab9 */ /* 0x000fe20000000a00 */
[----:B------:R-:W-:-:S10]  /*6060*/  UMOV UR17, 0x14f00000 ;  /* 0x14f0000000117882 */ /* 0x000fd40000000000 */
[----:B------:R-:W-:-:S04]  /*6070*/  UIADD3 UR5, UR5, 0x1000, URZ ;  /* 0x0000100005057890 */ /* 0x000fc8000fffe03f */
[----:B------:R-:W-:-:S04]  /*6080*/  UIADD3 UR16, UP0, UR5, UR6, URZ ;  /* 0x0000000605107290 */ /* 0x000fc8000ff1e03f */
[----:B------:R-:W-:Y:S02]  /*6090*/  ULEA.HI.X.SX32 UR5, UR5, UR12, 0x1, UP0 ;  /* 0x0000000c05057291 */ /* 0x000fe400080f0e3f */
[----:B-1----:R-:W-:Y:S02]  /*60a0*/  ULEA UR14, UR15, UR14, 0x18 ;  /* 0x0000000e0f0e7291 */ /* 0x002fe4000f8ec03f */
[----:B------:R-:W-:Y:S02]  /*60b0*/  ULEA UR8, UP0, UR16, UR8, 0x2 ;  /* 0x0000000810087291 */ /* 0x000fe4000f80103f */
[----:B------:R-:W-:Y:S02]  /*60c0*/  UIADD3 UR14, UR14, 0x14000, URZ ;  /* 0x000140000e0e7890 */ /* 0x000fe4000fffe03f */
[----:B------:R-:W-:-:S03]  /*60d0*/  ULEA.HI.X UR9, UR16, UR9, UR5, 0x2, UP0 ;  /* 0x0000000910097291 */ /* 0x000fc600080f1405 */
[----:B------:R-:W-:Y:S01]  /*60e0*/  UMOV UR5, 0x400 ;  /* 0x0000040000057882 */ /* 0x000fe20000000000 */
[----:B------:R-:W-:-:S05]  /*60f0*/  UMOV UR16, 0x0 ;  /* 0x0000000000107882 */ /* 0x000fca0000000000 */
[----:B------:R1:W-:Y:S01]  /*6100*/  UBLKRED.G.S.ADD.F32.RN [UR8], [UR14], UR5, desc[UR16] ;  /* 0x000010080e0073bb */ /* 0x0003e200080a1405 */
[----:B------:R0:W-:Y:S01]  /*6110*/  UTMACMDFLUSH ;  /* 0x00000000000079b7 */ /* 0x0001e20000000000 */
[----:B-1----:R-:W-:-:S04]  /*6120*/  DEPBAR.LE SB0, 0x1 ;  /* 0x000080400000791a */ /* 0x002fc80000000000 */
.L_x_167:
[----:B------:R-:W-:Y:S05]  /*6130*/  BSYNC B0 ;  /* 0x0000000000007941 */ /* 0x000fea0003800000 */
.L_x_166:
[----:B------:R-:W-:Y:S06]  /*6140*/  BAR.ARV 0xa, 0xa0 ;  /* 0x0282800000007b1d */ /* 0x000fec0000002000 */
[----:B------:R-:W-:Y:S04]  /*6150*/  BSSY B0, `(.L_x_168) ;  /* 0x0000003000007945 */ /* 0x000fe80003800000 */
[----:B------:R-:W-:Y:S05]  /*6160*/  @!P0 BRA `(.L_x_169) ;  /* 0x0000000000048947 */ /* 0x000fea0003800000 */
[----:B------:R-:W-:-:S04]  /*6170*/  DEPBAR.LE SB0, 0x0 ;  /* 0x000080000000791a */ /* 0x000fc80000000000 */
.L_x_169:
[----:B------:R-:W-:Y:S05]  /*6180*/  BSYNC B0 ;  /* 0x0000000000007941 */ /* 0x000fea0003800000 */
.L_x_168:
[----:B------:R-:W-:Y:S06]  /*6190*/  BAR.ARV 0xb, 0xa0 ;  /* 0x02c2800000007b1d */ /* 0x000fec0000002000 */
[----:B------:R-:W-:Y:S01]  /*61a0*/  NOP ;  /* 0x0000000000007918 */ /* 0x000fe20000000000 */
        /* <DEDUP_REMOVED lines=15> */
[----:B--2---:R4:W-:Y:S01]  /*62a0*/  @P0 REDG.E.ADD.S32.STRONG.GPU desc[UR26][R2.64], R5 ;  /* 0x000000050200098e */ /* 0x0049e2000c10e39a */
[----:B------:R-:W-:Y:S05]  /*62b0*/  BRA `(.L_x_107) ;  /* 0x0000001c00507947 */ /* 0x000fea0003800000 */
.L_x_133:
        /* <DEDUP_REMOVED lines=55> */
.L_x_209:
        /* <DEDUP_REMOVED lines=10> */
.L_x_173:
        /* <DEDUP_REMOVED lines=47> */
[----:B------:R-:W-:Y:S01]  /*69c0*/  R2UR UR14, R2 ;  /* 0x00000000020e72ca */ /* 0x000fe200000e0000 */
[----:B------:R-:W-:Y:S01]  /*69d0*/  IMAD.X R3, RZ, RZ, R0, P1 ;  /* 0x000000ffff037224 */ /* 0x000fe200008e0600 */
[----:B---3--:R-:W-:-:S04]  /*69e0*/  ISETP.GE.AND P1, PT, R12, 0x41, PT ;  /* 0x000000410c00780c */ /* 0x008fc80003f26270 */
[----:B------:R-:W-:-:S13]  /*69f0*/  R2UR UR15, R3 ;  /* 0x00000000030f72ca */ /* 0x000fda00000e0000 */
        /* <DEDUP_REMOVED lines=32> */
.L_x_184:
[----:B------:R-:W-:-:S04]  /*6c00*/  SHF.L.U32 R21, R9, 0x1f, RZ ;  /* 0x0000001f09157819 */ /* 0x000fc800000006ff */
[----:B-1----:R-:W1:Y:S02]  /*6c10*/  SYNCS.PHASECHK.TRANS64.TRYWAIT P1, [R11+URZ+0x30840], R21 ;  /* 0x030840150b0075a7 */ /* 0x002e64000802017f */
[----:B-12---:R-:W-:Y:S05]  /*6c20*/  @!P1 BRA `(.L_x_176) ;  /* 0x0000001400bc9947 */ /* 0x006fea0003800000 */
.L_x_210:
[----:B------:R-:W-:Y:S05]  /*6c30*/  @P0 BRA `(.L_x_177) ;  /* 0x0000000000140947 */ /* 0x000fea0003800000 */
[----:B------:R-:W-:Y:S01]  /*6c40*/  ISETP.NE.AND P1, PT, R14, RZ, PT ;  /* 0x000000ff0e00720c */ /* 0x000fe20003f25270 */
[----:B------:R-:W-:-:S04]  /*6c50*/  IMAD.MOV.U32 R0, RZ, RZ, 0x4100 ;  /* 0x00004100ff007424 */ /* 0x000fc800078e00ff */
[----:B------:R2:W-:Y:S08]  /*6c60*/  SYNCS.ARRIVE.TRANS64 RZ, [R11+URZ+0x30830], R0 ;  /* 0x030830000bff79a7 */ /* 0x0005f0000800003f */
[----:B------:R-:W-:Y:S05]  /*6c70*/  @!P1 BRA `(.L_x_177) ;  /* 0x0000000000049947 */ /* 0x000fea0003800000 */
[----:B------:R-:W-:Y:S01]  /*6c80*/  BPT.TRAP 0x1 ;  /* 0x000000040000795c */ /* 0x000fe20000300000 */
.L_x_177:
        /* <DEDUP_REMOVED lines=36> */
.L_x_211:
[----:B------:R-:W-:Y:S05]  /*6ed0*/  @P0 BRA `(.L_x_179) ;  /* 0x0000000000140947 */ /* 0x000fea0003800000 */
[----:B------:R-:W-:Y:S01]  /*6ee0*/  ISETP.NE.AND P1, PT, R14, RZ, PT ;  /* 0x000000ff0e00720c */ /* 0x000fe20003f25270 */
[----:B------:R-:W-:-:S04]  /*6ef0*/  IMAD.MOV.U32 R2, RZ, RZ, 0x4100 ;  /* 0x00004100ff027424 */ /* 0x000fc800078e00ff */
[----:B------:R3:W-:Y:S08]  /*6f00*/  SYNCS.ARRIVE.TRANS64 RZ, [R11+URZ+0x30818], R2 ;  /* 0x030818020bff79a7 */ /* 0x0007f0000800003f */
[----:B------:R-:W-:Y:S05]  /*6f10*/  @!P1 BRA `(.L_x_179) ;  /* 0x0000000000049947 */ /* 0x000fea0003800000 */
[----:B------:R-:W-:Y:S01]  /*6f20*/  BPT.TRAP 0x1 ;  /* 0x000000040000795c */ /* 0x000fe20000300000 */
.L_x_179:
        /* <DEDUP_REMOVED lines=27> */
.L_x_212:
        /* <DEDUP_REMOVED lines=9> */
.L_x_181:
        /* <DEDUP_REMOVED lines=31> */
.L_x_214:
[----:B------:R-:W-:Y:S05]  /*7360*/  @P0 BRA `(.L_x_183) ;  /* 0x0000000000140947 */ /* 0x000fea0003800000 */
[----:B------:R-:W-:Y:S01]  /*7370*/  ISETP.NE.AND P1, PT, R14, RZ, PT ;  /* 0x000000ff0e00720c */ /* 0x000fe20003f25270 */
[----:B-1----:R-:W-:-:S04]  /*7380*/  IMAD.MOV.U32 R4, RZ, RZ, 0x4100 ;  /* 0x00004100ff047424 */ /* 0x002fc800078e00ff */
[----:B------:R2:W-:Y:S08]  /*7390*/  SYNCS.ARRIVE.TRANS64 RZ, [R11+URZ+0x30810], R4 ;  /* 0x030810040bff79a7 */ /* 0x0005f0000800003f */
[----:B------:R-:W-:Y:S05]  /*73a0*/  @!P1 BRA `(.L_x_183) ;  /* 0x0000000000049947 */ /* 0x000fea0003800000 */
[----:B------:R-:W-:Y:S01]  /*73b0*/  BPT.TRAP 0x1 ;  /* 0x000000040000795c */ /* 0x000fe20000300000 */
.L_x_183:
        /* <DEDUP_REMOVED lines=29> */
.L_x_175:
[----:B------:R-:W-:-:S13]  /*7590*/  ISETP.NE.AND P1, PT, R19, RZ, PT ;  /* 0x000000ff1300720c */ /* 0x000fda0003f25270 */
[----:B------:R-:W-:Y:S05]  /*75a0*/  @!P1 BRA `(.L_x_174) ;  /* 0x0000000400289947 */ /* 0x000fea0003800000 */
[----:B------:R-:W-:-:S04]  /*75b0*/  SHF.L.U32 R12, R9, 0x1f, RZ ;  /* 0x0000001f090c7819 */ /* 0x000fc800000006ff */
[----:B------:R-:W3:Y:S02]  /*75c0*/  SYNCS.PHASECHK.TRANS64.TRYWAIT P1, [R11+URZ+0x30840], R12 ;  /* 0x0308400c0b0075a7 */ /* 0x000ee4000802017f */
[----:B---3--:R-:W-:Y:S05]  /*75d0*/  @!P1 BRA `(.L_x_185) ;  /* 0x0000000c00a49947 */ /* 0x008fea0003800000 */
.L_x_215:
[----:B------:R-:W-:Y:S05]  /*75e0*/  @P0 BRA `(.L_x_186) ;  /* 0x0000000000140947 */ /* 0x000fea0003800000 */
[----:B------:R-:W-:Y:S01]  /*75f0*/  ISETP.NE.AND P1, PT, R14, RZ, PT ;  /* 0x000000ff0e00720c */ /* 0x000fe20003f25270 */
[----:B-12---:R-:W-:-:S04]  /*7600*/  IMAD.MOV.U32 R4, RZ, RZ, 0x4100 ;  /* 0x00004100ff047424 */ /* 0x006fc800078e00ff */
[----:B------:R4:W-:Y:S08]  /*7610*/  SYNCS.ARRIVE.TRANS64 RZ, [R11+URZ+0x30830], R4 ;  /* 0x030830040bff79a7 */ /* 0x0009f0000800003f */
[----:B------:R-:W-:Y:S05]  /*7620*/  @!P1 BRA `(.L_x_186) ;  /* 0x0000000000049947 */ /* 0x000fea0003800000 */
[----:B------:R-:W-:Y:S01]  /*7630*/  BPT.TRAP 0x1 ;  /* 0x000000040000795c */ /* 0x000fe20000300000 */
.L_x_186:
        /* <DEDUP_REMOVED lines=33> */
.L_x_216:
[----:B------:R-:W-:Y:S05]  /*7850*/  @P0 BRA `(.L_x_188) ;  /* 0x0000000000140947 */ /* 0x000fea0003800000 */
[----:B------:R-:W-:Y:S01]  /*7860*/  ISETP.NE.AND P0, PT, R14, RZ, PT ;  /* 0x000000ff0e00720c */ /* 0x000fe20003f05270 */
[----:B------:R-:W-:-:S04]  /*7870*/  IMAD.MOV.U32 R4, RZ, RZ, 0x4100 ;  /* 0x00004100ff047424 */ /* 0x000fc800078e00ff */
[----:B------:R2:W-:Y:S08]  /*7880*/  SYNCS.ARRIVE.TRANS64 RZ, [R11+URZ+0x30818], R4 ;  /* 0x030818040bff79a7 */ /* 0x0005f0000800003f */
[----:B------:R-:W-:Y:S05]  /*7890*/  @!P0 BRA `(.L_x_188) ;  /* 0x0000000000048947 */ /* 0x000fea0003800000 */
[----:B------:R-:W-:Y:S01]  /*78a0*/  BPT.TRAP 0x1 ;  /* 0x000000040000795c */ /* 0x000fe20000300000 */
.L_x_188:
        /* <DEDUP_REMOVED lines=26> */
.L_x_174:
[----:B-12---:R-:W-:Y:S01]  /*7a50*/  IMAD R4, R20, 0x8, R11 ;  /* 0x0000000814047824 */ /* 0x006fe200078e020b */
[----:B------:R-:W-:Y:S01]  /*7a60*/  SHF.L.U32 R3, R9, 0x1f, RZ ;  /* 0x0000001f09037819 */ /* 0x000fe200000006ff */
[----:B------:R-:W1:Y:S03]  /*7a70*/  S2R R2, SR_TID.X ;  /* 0x0000000000027919 */ /* 0x000e660000002100 */
[----:B------:R-:W2:Y:S01]  /*7a80*/  SYNCS.PHASECHK.TRANS64.TRYWAIT P0, [R4+URZ+0x30840], R3 ;  /* 0x03084003040075a7 */ /* 0x000ea2000800017f */
[----:B-1----:R-:W-:-:S04]  /*7a90*/  LOP3.LUT R2, R2, 0x7f, RZ, 0xc0, !PT ;  /* 0x0000007f02027812 */ /* 0x002fc800078ec0ff */
[----:B------:R-:W-:Y:S01]  /*7aa0*/  ISETP.NE.AND P1, PT, R2, RZ, PT ;  /* 0x000000ff0200720c */ /* 0x000fe20003f25270 */
[----:B--2---:R-:W-:-:S12]  /*7ab0*/  @!P0 BRA `(.L_x_189) ;  /* 0x0000000800948947 */ /* 0x004fd80003800000 */
.L_x_217:
[----:B------:R-:W-:Y:S05]  /*7ac0*/  @P1 BRA `(.L_x_190) ;  /* 0x0000000000181947 */ /* 0x000fea0003800000 */
[----:B------:R-:W2:Y:S01]  /*7ad0*/  S2R R2, SR_TID.X ;  /* 0x0000000000027919 */ /* 0x000ea20000002100 */
[----:B-1----:R-:W-:-:S04]  /*7ae0*/  IMAD.MOV.U32 R3, RZ, RZ, 0x4100 ;  /* 0x00004100ff037424 */ /* 0x002fc800078e00ff */
[----:B------:R4:W-:Y:S01]  /*7af0*/  SYNCS.ARRIVE.TRANS64 RZ, [R4+URZ+0x30830], R3 ;  /* 0x0308300304ff79a7 */ /* 0x0009e2000800003f */
[----:B--2---:R-:W-:-:S13]  /*7b00*/  LOP3.LUT P0, RZ, R2, 0x1f, RZ, 0xc0, !PT ;  /* 0x0000001f02ff7812 */ /* 0x004fda000780c0ff */
[----:B----4-:R-:W-:Y:S05]  /*7b10*/  @!P0 BRA `(.L_x_190) ;  /* 0x0000000000048947 */ /* 0x010fea0003800000 */
[----:B------:R-:W-:Y:S01]  /*7b20*/  BPT.TRAP 0x1 ;  /* 0x000000040000795c */ /* 0x000fe20000300000 */
.L_x_190:
        /* <DEDUP_REMOVED lines=40> */
.L_x_171:
[----:B------:R-:W-:Y:S05]  /*7db0*/  BSYNC B0 ;  /* 0x0000000000007941 */ /* 0x000fea0003800000 */
.L_x_170:
[----:B------:R-:W-:-:S03]  /*7dc0*/  UMOV UR6, 0xffffffff ;  /* 0xffffffff00067882 */ /* 0x000fc60000000000 */
[----:B------:R-:W-:Y:S05]  /*7dd0*/  BRA.DIV UR6, `(.L_x_191) ;  /* 0x0000000606e07947 */ /* 0x000fea000b800000 */
[----:B------:R-:W-:-:S13]  /*7de0*/  ELECT P0, URZ, PT ;  /* 0x00000000003f782f */ /* 0x000fda0003800000 */
.L_x_220:
[----:B------:R-:W-:Y:S05]  /*7df0*/  @!P0 BRA `(.L_x_107) ;  /* 0x0000000000808947 */ /* 0x000fea0003800000 */
[----:B------:R-:W-:-:S04]  /*7e00*/  LOP3.LUT R17, R17, 0x2, RZ, 0xfc, !PT ;  /* 0x0000000211117812 */ /* 0x000fc800078efcff */
[----:B------:R-:W-:-:S13]  /*7e10*/  ISETP.NE.AND P0, PT, R17, 0x3, PT ;  /* 0x000000031100780c */ /* 0x000fda0003f05270 */
[----:B------:R-:W-:Y:S05]  /*7e20*/  @!P0 BRA `(.L_x_192) ;  /* 0x0000000000048947 */ /* 0x000fea0003800000 */
[----:B------:R-:W-:Y:S01]  /*7e30*/  BPT.TRAP 0x1 ;  /* 0x000000040000795c */ /* 0x000fe20000300000 */
.L_x_192:
        /* <DEDUP_REMOVED lines=15> */
.L_x_221:
[----:B------:R-:W2:Y:S02]  /*7f30*/  SYNCS.PHASECHK.TRANS64.TRYWAIT P1, [R3+URZ], R2 ;  /* 0x00000002030075a7 */ /* 0x000ea4000802017f */
[----:B--2---:R-:W-:Y:S05]  /*7f40*/  @!P1 BRA `(.L_x_194) ;  /* 0x0000000400bc9947 */ /* 0x004fea0003800000 */
.L_x_222:
[----:B------:R-:W-:Y:S05]  /*7f50*/  @!P0 BRA `(.L_x_195) ;  /* 0x0000000000048947 */ /* 0x000fea0003800000 */
[----:B------:R-:W-:Y:S01]  /*7f60*/  BPT.TRAP 0x1 ;  /* 0x000000040000795c */ /* 0x000fe20000300000 */
.L_x_195:
[----:B--2---:R-:W-:-:S04]  /*7f70*/  VIADD R3, R7, 0x30840 ;  /* 0x0003084007037836 */ /* 0x004fc80000000000 */
[----:B------:R-:W-:-:S04]  /*7f80*/  IMAD R0, R0, 0x8, R3 ;  /* 0x0000000800007824 */ /* 0x000fc800078e0203 */
[----:B------:R-:W2:Y:S02]  /*7f90*/  SYNCS.PHASECHK.TRANS64.TRYWAIT P0, [R0+URZ], R5 ;  /* 0x00000005000075a7 */ /* 0x000ea4000800017f */
[----:B--2---:R-:W-:Y:S05]  /*7fa0*/  @!P0 BRA `(.L_x_196) ;  /* 0x0000000400b88947 */ /* 0x004fea0003800000 */
.L_x_223:
[----:B------:R-:W-:-:S07]  /*7fb0*/  IMAD R3, R4, 0x8, R3 ;  /* 0x0000000804037824 */ /* 0x000fce00078e0203 */
.L_x_197:
[----:B---3--:R3:W4:Y:S02]  /*7fc0*/  SYNCS.PHASECHK.TRANS64.TRYWAIT P0, [R3+URZ], R2 ;  /* 0x00000002030075a7 */ /* 0x008724000800017f */
[----:B----4-:R-:W-:Y:S05]  /*7fd0*/  @!P0 NANOSLEEP.SYNCS 0x989680 ;  /* 0x009896800000895d */ /* 0x010fea0003900000 */
[----:B------:R-:W4:Y:S02]  /*7fe0*/  @!P0 SYNCS.PHASECHK.TRANS64 P0, [R3+URZ], R2 ;  /* 0x00000002030085a7 */ /* 0x000f24000800007f */
[----:B----4-:R-:W-:Y:S05]  /*7ff0*/  @!P0 BRA `(.L_x_197) ;  /* 0xfffffffc00f08947 */ /* 0x010fea000383ffff */
.L_x_107:
[----:B------:R-:W-:Y:S05]  /*8000*/  BSYNC B6 ;  /* 0x0000000000067941 */ /* 0x000fea0003800000 */
.L_x_104:
[----:B------:R-:W-:Y:S05]  /*8010*/  EXIT ;  /* 0x000000000000794d */ /* 0x000fea0003800000 */
.L_x_112:
[----:B------:R-:W-:Y:S02]  /*8020*/  IMAD.MOV.U32 R12, RZ, RZ, RZ ;  /* 0x000000ffff0c7224 */ /* 0x000fe400078e00ff */
[----:B------:R-:W-:Y:S02]  /*8030*/  IMAD.MOV.U32 R11, RZ, RZ, 0x1f ;  /* 0x0000001fff0b7424 */ /* 0x000fe400078e00ff */
[----:B------:R-:W-:-:S07]  /*8040*/  IMAD.MOV.U32 R15, RZ, RZ, -0x1 ;  /* 0xffffffffff0f7424 */ /* 0x000fce00078e00ff */
[----:B------:R-:W-:Y:S05]  /*8050*/  WARPSYNC.COLLECTIVE R15, `(.L_x_198) ;  /* 0x000000000f087348 */ /* 0x000fea0003c00000 */
[----:B------:R1:W2:Y:S02]  /*8060*/  SHFL.IDX P6, R14, R13, R12, R11 ;  /* 0x0000000c0d0e7389 */ /* 0x0002a400000c000b */
[----:B-12---:R-:W-:Y:S01]  /*8070*/  ENDCOLLECTIVE ;  /* 0x000000000000791b */ /* 0x006fe20003800000 */
.L_x_198:
[----:B------:R-:W-:Y:S05]  /*8080*/  BRA `(.L_x_199) ;  /* 0xffffff8800c07947 */ /* 0x000fea000383ffff */
.L_x_114:
[----:B--2---:R2:W3:Y:S02]  /*8090*/  SYNCS.PHASECHK.TRANS64.TRYWAIT P0, [R16+URZ+0x30800], R9 ;  /* 0x03080009100075a7 */ /* 0x0044e4000800017f */
[----:B---3--:R-:W-:Y:S05]  /*80a0*/  @!P0 NANOSLEEP.SYNCS 0x989680 ;  /* 0x009896800000895d */ /* 0x008fea0003900000 */
[----:B------:R-:W3:Y:S02]  /*80b0*/  @!P0 SYNCS.PHASECHK.TRANS64 P0, [R16+URZ+0x30800], R9 ;  /* 0x03080009100085a7 */ /* 0x000ee4000800007f */
[----:B---3--:R-:W-:Y:S05]  /*80c0*/  @!P0 BRA `(.L_x_114) ;  /* 0xfffffffc00f08947 */ /* 0x008fea000383ffff */
[----:B------:R-:W-:Y:S05]  /*80d0*/  BRA `(.L_x_113) ;  /* 0xffffff8800e07947 */ /* 0x000fea000383ffff */
.L_x_119:
[----:B---3--:R3:W4:Y:S02]  /*80e0*/  SYNCS.PHASECHK.TRANS64.TRYWAIT P1, [R2+URZ+0x30810], R17 ;  /* 0x03081011020075a7 */ /* 0x008724000802017f */
[----:B----4-:R-:W-:Y:S05]  /*80f0*/  @!P1 NANOSLEEP.SYNCS 0x989680 ;  /* 0x009896800000995d */ /* 0x010fea0003900000 */
[----:B------:R-:W4:Y:S02]  /*8100*/  @!P1 SYNCS.PHASECHK.TRANS64 P1, [R2+URZ+0x30810], R17 ;  /* 0x03081011020095a7 */ /* 0x000f24000802007f */
[----:B----4-:R-:W-:Y:S05]  /*8110*/  @!P1 BRA `(.L_x_119) ;  /* 0xfffffffc00f09947 */ /* 0x010fea000383ffff */
[----:B------:R-:W-:Y:S05]  /*8120*/  BRA `(.L_x_118) ;  /* 0xffffff9000b87947 */ /* 0x000fea000383ffff */
.L_x_123:
[----:B------:R1:W1:Y:S02]  /*8130*/  SYNCS.PHASECHK.TRANS64.TRYWAIT P1, [R2+URZ+0x30830], R17 ;  /* 0x03083011020075a7 */ /* 0x000264000802017f */
[----:B-1----:R-:W-:Y:S05]  /*8140*/  @!P1 NANOSLEEP.SYNCS 0x989680 ;  /* 0x009896800000995d */ /* 0x002fea0003900000 */
[----:B------:R-:W1:Y:S02]  /*8150*/  @!P1 SYNCS.PHASECHK.TRANS64 P1, [R2+URZ+0x30830], R17 ;  /* 0x03083011020095a7 */ /* 0x000e64000802007f */
[----:B-1----:R-:W-:Y:S05]  /*8160*/  @!P1 BRA `(.L_x_123) ;  /* 0xfffffffc00f09947 */ /* 0x002fea000383ffff */
[----:B------:R-:W-:Y:S05]  /*8170*/  BRA `(.L_x_122) ;  /* 0xffffff9800107947 */ /* 0x000fea000383ffff */
.L_x_138:
[----:B------:R-:W-:Y:S01]  /*8180*/  BSSY B0, `(.L_x_200) ;  /* 0x0000005000007945 */ /* 0x000fe20003800000 */
[----:B------:R-:W-:-:S07]  /*8190*/  IMAD.MOV.U32 R15, RZ, RZ, -0x1 ;  /* 0xffffffffff0f7424 */ /* 0x000fce00078e00ff */
[----:B------:R-:W-:Y:S05]  /*81a0*/  WARPSYNC.COLLECTIVE R15, `(.L_x_201) ;  /* 0x000000000f087348 */ /* 0x000fea0003c00000 */
[----:B------:R-:W-:Y:S01]  /*81b0*/  NOP ;  /* 0x0000000000007918 */ /* 0x000fe20000000000 */
[----:B------:R-:W-:Y:S01]  /*81c0*/  ENDCOLLECTIVE ;  /* 0x000000000000791b */ /* 0x000fe20003800000 */
.L_x_201:
[----:B------:R-:W-:Y:S05]  /*81d0*/  BSYNC B0 ;  /* 0x0000000000007941 */ /* 0x000fea0003800000 */
.L_x_200:
[----:B------:R-:W-:Y:S05]  /*81e0*/  BRA `(.L_x_202) ;  /* 0xffffffd000b87947 */ /* 0x000fea000383ffff */
.L_x_150:
[----:B------:R-:W-:Y:S01]  /*81f0*/  BSSY B0, `(.L_x_203) ;  /* 0x0000005000007945 */ /* 0x000fe20003800000 */
[----:B------:R-:W-:-:S07]  /*8200*/  IMAD.MOV.U32 R15, RZ, RZ, -0x1 ;  /* 0xffffffffff0f7424 */ /* 0x000fce00078e00ff */
[----:B------:R-:W-:Y:S05]  /*8210*/  WARPSYNC.COLLECTIVE R15, `(.L_x_204) ;  /* 0x000000000f087348 */ /* 0x000fea0003c00000 */
[----:B------:R-:W-:Y:S01]  /*8220*/  NOP ;  /* 0x0000000000007918 */ /* 0x000fe20000000000 */
[----:B------:R-:W-:Y:S01]  /*8230*/  ENDCOLLECTIVE ;  /* 0x000000000000791b */ /* 0x000fe20003800000 */
.L_x_204:
[----:B------:R-:W-:Y:S05]  /*8240*/  BSYNC B0 ;  /* 0x0000000000007941 */ /* 0x000fea0003800000 */
.L_x_203:
[----:B------:R-:W-:Y:S05]  /*8250*/  BRA `(.L_x_205) ;  /* 0xffffffd400d07947 */ /* 0x000fea000383ffff */
.L_x_163:
[----:B------:R-:W-:Y:S01]  /*8260*/  BSSY B0, `(.L_x_206) ;  /* 0x0000005000007945 */ /* 0x000fe20003800000 */
[----:B------:R-:W-:-:S07]  /*8270*/  IMAD.MOV.U32 R15, RZ, RZ, -0x1 ;  /* 0xffffffffff0f7424 */ /* 0x000fce00078e00ff */
[----:B------:R-:W-:Y:S05]  /*8280*/  WARPSYNC.COLLECTIVE R15, `(.L_x_207) ;  /* 0x000000000f087348 */ /* 0x000fea0003c00000 */
[----:B------:R-:W-:Y:S01]  /*8290*/  NOP ;  /* 0x0000000000007918 */ /* 0x000fe20000000000 */
[----:B------:R-:W-:Y:S01]  /*82a0*/  ENDCOLLECTIVE ;  /* 0x000000000000791b */ /* 0x000fe20003800000 */
.L_x_207:
[----:B------:R-:W-:Y:S05]  /*82b0*/  BSYNC B0 ;  /* 0x0000000000007941 */ /* 0x000fea0003800000 */
.L_x_206:
[----:B------:R-:W-:Y:S05]  /*82c0*/  BRA `(.L_x_208) ;  /* 0xffffffd800ec7947 */ /* 0x000fea000383ffff */
.L_x_172:
[----:B-1----:R1:W2:Y:S02]  /*82d0*/  SYNCS.PHASECHK.TRANS64.TRYWAIT P1, [R11+URZ+0x30820], R0 ;  /* 0x030820000b0075a7 */ /* 0x0022a4000802017f */
[----:B--2---:R-:W-:Y:S05]  /*82e0*/  @!P1 NANOSLEEP.SYNCS 0x989680 ;  /* 0x009896800000995d */ /* 0x004fea0003900000 */
[----:B------:R-:W2:Y:S02]  /*82f0*/  @!P1 SYNCS.PHASECHK.TRANS64 P1, [R11+URZ+0x30820], R0 ;  /* 0x030820000b0095a7 */ /* 0x000ea4000802007f */
[----:B--2---:R-:W-:Y:S05]  /*8300*/  @!P1 BRA `(.L_x_172) ;  /* 0xfffffffc00f09947 */ /* 0x004fea000383ffff */
[----:B------:R-:W-:Y:S05]  /*8310*/  BRA `(.L_x_209) ;  /* 0xffffffe000c47947 */ /* 0x000fea000383ffff */
.L_x_176:
[----:B-1----:R1:W2:Y:S02]  /*8320*/  SYNCS.PHASECHK.TRANS64.TRYWAIT P1, [R11+URZ+0x30840], R21 ;  /* 0x030840150b0075a7 */ /* 0x0022a4000802017f */
[----:B--2---:R-:W-:Y:S05]  /*8330*/  @!P1 NANOSLEEP.SYNCS 0x989680 ;  /* 0x009896800000995d */ /* 0x004fea0003900000 */
[----:B------:R-:W2:Y:S02]  /*8340*/  @!P1 SYNCS.PHASECHK.TRANS64 P1, [R11+URZ+0x30840], R21 ;  /* 0x030840150b0095a7 */ /* 0x000ea4000802007f */
[----:B--2---:R-:W-:Y:S05]  /*8350*/  @!P1 BRA `(.L_x_176) ;  /* 0xfffffffc00f09947 */ /* 0x004fea000383ffff */
[----:B------:R-:W-:Y:S05]  /*8360*/  BRA `(.L_x_210) ;  /* 0xffffffe800307947 */ /* 0x000fea000383ffff */
.L_x_178:
[----:B--2---:R2:W3:Y:S02]  /*8370*/  SYNCS.PHASECHK.TRANS64.TRYWAIT P1, [R11+URZ+0x30828], R21 ;  /* 0x030828150b0075a7 */ /* 0x0044e4000802017f */
[----:B---3--:R-:W-:Y:S05]  /*8380*/  @!P1 NANOSLEEP.SYNCS 0x989680 ;  /* 0x009896800000995d */ /* 0x008fea0003900000 */
[----:B------:R-:W3:Y:S02]  /*8390*/  @!P1 SYNCS.PHASECHK.TRANS64 P1, [R11+URZ+0x30828], R21 ;  /* 0x030828150b0095a7 */ /* 0x000ee4000802007f */
[----:B---3--:R-:W-:Y:S05]  /*83a0*/  @!P1 BRA `(.L_x_178) ;  /* 0xfffffffc00f09947 */ /* 0x008fea000383ffff */
[----:B------:R-:W-:Y:S05]  /*83b0*/  BRA `(.L_x_211) ;  /* 0xffffffe800c47947 */ /* 0x000fea000383ffff */
.L_x_180:
[----:B---3--:R3:W4:Y:S02]  /*83c0*/  SYNCS.PHASECHK.TRANS64.TRYWAIT P1, [R11+URZ+0x30848], R21 ;  /* 0x030848150b0075a7 */ /* 0x008724000802017f */
[----:B----4-:R-:W-:Y:S05]  /*83d0*/  @!P1 NANOSLEEP.SYNCS 0x989680 ;  /* 0x009896800000995d */ /* 0x010fea0003900000 */
[----:B------:R-:W4:Y:S02]  /*83e0*/  @!P1 SYNCS.PHASECHK.TRANS64 P1, [R11+URZ+0x30848], R21 ;  /* 0x030848150b0095a7 */ /* 0x000f24000802007f */
[----:B----4-:R-:W-:Y:S05]  /*83f0*/  @!P1 BRA `(.L_x_180) ;  /* 0xfffffffc00f09947 */ /* 0x010fea000383ffff */
[----:B------:R-:W-:Y:S05]  /*8400*/  BRA `(.L_x_212) ;  /* 0xffffffec00347947 */ /* 0x000fea000383ffff */
.L_x_182:
[----:B------:R-:W-:-:S07]  /*8410*/  SHF.L.U32 R4, R9, 0x1f, RZ ;  /* 0x0000001f09047819 */ /* 0x000fce00000006ff */
.L_x_213:
[----:B-1----:R1:W2:Y:S02]  /*8420*/  SYNCS.PHASECHK.TRANS64.TRYWAIT P1, [R11+URZ+0x30820], R4 ;  /* 0x030820040b0075a7 */ /* 0x0022a4000802017f */
[----:B--2---:R-:W-:Y:S05]  /*8430*/  @!P1 NANOSLEEP.SYNCS 0x989680 ;  /* 0x009896800000995d */ /* 0x004fea0003900000 */
[----:B------:R-:W2:Y:S02]  /*8440*/  @!P1 SYNCS.PHASECHK.TRANS64 P1, [R11+URZ+0x30820], R4 ;  /* 0x030820040b0095a7 */ /* 0x000ea4000802007f */
[----:B--2---:R-:W-:Y:S05]  /*8450*/  @!P1 BRA `(.L_x_213) ;  /* 0xfffffffc00f09947 */ /* 0x004fea000383ffff */
[----:B------:R-:W-:Y:S05]  /*8460*/  BRA `(.L_x_214) ;  /* 0xffffffec00bc7947 */ /* 0x000fea000383ffff */
.L_x_185:
[----:B---3--:R3:W4:Y:S02]  /*8470*/  SYNCS.PHASECHK.TRANS64.TRYWAIT P1, [R11+URZ+0x30840], R12 ;  /* 0x0308400c0b0075a7 */ /* 0x008724000802017f */
[----:B----4-:R-:W-:Y:S05]  /*8480*/  @!P1 NANOSLEEP.SYNCS 0x989680 ;  /* 0x009896800000995d */ /* 0x010fea0003900000 */
[----:B------:R-:W4:Y:S02]  /*8490*/  @!P1 SYNCS.PHASECHK.TRANS64 P1, [R11+URZ+0x30840], R12 ;  /* 0x0308400c0b0095a7 */ /* 0x000f24000802007f */
[----:B----4-:R-:W-:Y:S05]  /*84a0*/  @!P1 BRA `(.L_x_185) ;  /* 0xfffffffc00f09947 */ /* 0x010fea000383ffff */
[----:B------:R-:W-:Y:S05]  /*84b0*/  BRA `(.L_x_215) ;  /* 0xfffffff000487947 */ /* 0x000fea000383ffff */
.L_x_187:
[----:B-1----:R1:W2:Y:S02]  /*84c0*/  SYNCS.PHASECHK.TRANS64.TRYWAIT P1, [R11+URZ+0x30828], R12 ;  /* 0x0308280c0b0075a7 */ /* 0x0022a4000802017f */
[----:B--2---:R-:W-:Y:S05]  /*84d0*/  @!P1 NANOSLEEP.SYNCS 0x989680 ;  /* 0x009896800000995d */ /* 0x004fea0003900000 */
[----:B------:R-:W2:Y:S02]  /*84e0*/  @!P1 SYNCS.PHASECHK.TRANS64 P1, [R11+URZ+0x30828], R12 ;  /* 0x0308280c0b0095a7 */ /* 0x000ea4000802007f */
[----:B--2---:R-:W-:Y:S05]  /*84f0*/  @!P1 BRA `(.L_x_187) ;  /* 0xfffffffc00f09947 */ /* 0x004fea000383ffff */
[----:B------:R-:W-:Y:S05]  /*8500*/  BRA `(.L_x_216) ;  /* 0xfffffff000d07947 */ /* 0x000fea000383ffff */
.L_x_189:
[----:B-1----:R1:W2:Y:S02]  /*8510*/  SYNCS.PHASECHK.TRANS64.TRYWAIT P0, [R4+URZ+0x30840], R3 ;  /* 0x03084003040075a7 */ /* 0x0022a4000800017f */
[----:B--2---:R-:W-:Y:S05]  /*8520*/  @!P0 NANOSLEEP.SYNCS 0x989680 ;  /* 0x009896800000895d */ /* 0x004fea0003900000 */
[----:B------:R-:W2:Y:S02]  /*8530*/  @!P0 SYNCS.PHASECHK.TRANS64 P0, [R4+URZ+0x30840], R3 ;  /* 0x03084003040085a7 */ /* 0x000ea4000800007f */
[----:B--2---:R-:W-:Y:S05]  /*8540*/  @!P0 BRA `(.L_x_189) ;  /* 0xfffffffc00f08947 */ /* 0x004fea000383ffff */
[----:B------:R-:W-:Y:S05]  /*8550*/  BRA `(.L_x_217) ;  /* 0xfffffff400587947 */ /* 0x000fea000383ffff */
.L_x_191:
[----:B------:R-:W-:Y:S01]  /*8560*/  BSSY B0, `(.L_x_218) ;  /* 0x0000006000007945 */ /* 0x000fe20003800000 */
[----:B------:R-:W-:-:S07]  /*8570*/  IMAD.MOV.U32 R15, RZ, RZ, -0x1 ;  /* 0xffffffffff0f7424 */ /* 0x000fce00078e00ff */
[----:B------:R-:W-:Y:S05]  /*8580*/  WARPSYNC.COLLECTIVE R15, `(.L_x_219) ;  /* 0x000000000f0c7348 */ /* 0x000fea0003c00000 */
[----:B------:R-:W-:Y:S02]  /*8590*/  ELECT P6, UR62, PT ;  /* 0x00000000003e782f */ /* 0x000fe400038c0000 */
[----:B------:R-:W-:Y:S01]  /*85a0*/  MOV R14, UR62 ;  /* 0x0000003e000e7c02 */ /* 0x000fe20008000f00 */
[----:B------:R-:W-:Y:S10]  /*85b0*/  ENDCOLLECTIVE ;  /* 0x000000000000791b */ /* 0x000ff40003800000 */
.L_x_219:
[----:B------:R-:W-:Y:S05]  /*85c0*/  BSYNC B0 ;  /* 0x0000000000007941 */ /* 0x000fea0003800000 */
.L_x_218:
[----:B------:R-:W-:Y:S01]  /*85d0*/  PLOP3.LUT P0, PT, P6, PT, PT, 0x80, 0x0 ;  /* 0x000000000000781c */ /* 0x000fe2000370f070 */
[----:B------:R-:W-:-:S12]  /*85e0*/  BRA `(.L_x_220) ;  /* 0xfffffff800007947 */ /* 0x000fd8000383ffff */
.L_x_193:
[----:B-1----:R1:W2:Y:S02]  /*85f0*/  SYNCS.PHASECHK.TRANS64.TRYWAIT P1, [R6+URZ], R5 ;  /* 0x00000005060075a7 */ /* 0x0022a4000802017f */
[----:B--2---:R-:W-:Y:S05]  /*8600*/  @!P1 NANOSLEEP.SYNCS 0x989680 ;  /* 0x009896800000995d */ /* 0x004fea0003900000 */
[----:B------:R-:W2:Y:S02]  /*8610*/  @!P1 SYNCS.PHASECHK.TRANS64 P1, [R6+URZ], R5 ;  /* 0x00000005060095a7 */ /* 0x000ea4000802007f */
[----:B--2---:R-:W-:Y:S05]  /*8620*/  @!P1 BRA `(.L_x_193) ;  /* 0xfffffffc00f09947 */ /* 0x004fea000383ffff */
[----:B------:R-:W-:Y:S05]  /*8630*/  BRA `(.L_x_221) ;  /* 0xfffffff8003c7947 */ /* 0x000fea000383ffff */
.L_x_194:
[----:B--2---:R2:W3:Y:S02]  /*8640*/  SYNCS.PHASECHK.TRANS64.TRYWAIT P1, [R3+URZ], R2 ;  /* 0x00000002030075a7 */ /* 0x0044e4000802017f */
[----:B---3--:R-:W-:Y:S05]  /*8650*/  @!P1 NANOSLEEP.SYNCS 0x989680 ;  /* 0x009896800000995d */ /* 0x008fea0003900000 */
[----:B------:R-:W3:Y:S02]  /*8660*/  @!P1 SYNCS.PHASECHK.TRANS64 P1, [R3+URZ], R2 ;  /* 0x00000002030095a7 */ /* 0x000ee4000802007f */
[----:B---3--:R-:W-:Y:S05]  /*8670*/  @!P1 BRA `(.L_x_194) ;  /* 0xfffffffc00f09947 */ /* 0x008fea000383ffff */
[----:B------:R-:W-:Y:S05]  /*8680*/  BRA `(.L_x_222) ;  /* 0xfffffff800307947 */ /* 0x000fea000383ffff */
.L_x_196:
[----:B--2---:R2:W3:Y:S02]  /*8690*/  SYNCS.PHASECHK.TRANS64.TRYWAIT P0, [R0+URZ], R5 ;  /* 0x00000005000075a7 */ /* 0x0044e4000800017f */
[----:B---3--:R-:W-:Y:S05]  /*86a0*/  @!P0 NANOSLEEP.SYNCS 0x989680 ;  /* 0x009896800000895d */ /* 0x008fea0003900000 */
[----:B------:R-:W3:Y:S02]  /*86b0*/  @!P0 SYNCS.PHASECHK.TRANS64 P0, [R0+URZ], R5 ;  /* 0x00000005000085a7 */ /* 0x000ee4000800007f */
[----:B---3--:R-:W-:Y:S05]  /*86c0*/  @!P0 BRA `(.L_x_196) ;  /* 0xfffffffc00f08947 */ /* 0x008fea000383ffff */
[----:B------:R-:W-:Y:S05]  /*86d0*/  BRA `(.L_x_223) ;  /* 0xfffffff800347947 */ /* 0x000fea000383ffff */
.L_x_224:
        /* <DEDUP_REMOVED lines=10> */
.L_x_3654:


//--------------------- .text._ZN7cutlass13device_kernelIN5flash11enable_sm90INS1_16FlashAttnBwdSm90INS1_25CollectiveMainloopBwdSm90ILi2ELi2ELi2EN4cute5tupleIJNS5_1CILi1EEES8_S8_EEENS6_IJNS7_ILi64EEENS7_ILi128EEESB_EEENS_10bfloat16_tEfNS_4arch4Sm90ELb0ELb0ELb1ELb0ELb0ELb1ELb0ELb0ELi2ELi1ELi2ELi1ELb0EEENS1_24CollectiveEpilogueBwdGQAISC_fSF_Li256ELb0ELb0EEENS1_19SingleTileSchedulerILb0ELb0ELb0ELi128EEEEEEEEEvNT_6ParamsE --------------------------
	.section	.text._ZN7cutlass13device_kernelIN5flash11enable_sm90INS1_16FlashAttnBwdSm90INS1_25CollectiveMainloopBwdSm90ILi2ELi2ELi2EN4cute5tupleIJNS5_1CILi1EEES8_S8_EEENS6_IJNS7_ILi64EEENS7_ILi128EEESB_EEENS_10bfloat16_tEfNS_4arch4Sm90ELb0ELb0ELb1ELb0ELb0ELb1ELb0ELb0ELi2ELi1ELi2ELi1ELb0EEENS1_24CollectiveEpilogueBwdGQAISC_fSF_Li256ELb0ELb0EEENS1_19SingleTileSchedulerILb0ELb0ELb0ELi128EEEEEEEEEvNT_6ParamsE,"ax",@progbits
	.align	128
.text._ZN7cutlass13device_kernelIN5flash11enable_sm90INS1_16FlashAttnBwdSm90INS1_25CollectiveMainloopBwdSm90ILi2ELi2ELi2EN4cute5tupleIJNS5_1CILi1EEES8_S8_EEENS6_IJNS7_ILi64EEENS7_ILi128EEESB_EEENS_10bfloat16_tEfNS_4arch4Sm90ELb0ELb0ELb1ELb0ELb0ELb1ELb0ELb0ELi2ELi1ELi2ELi1ELb0EEENS1_24CollectiveEpilogueBwdGQAISC_fSF_Li256ELb0ELb0EEENS1_19SingleTileSchedulerILb0ELb0ELb0ELi128EEEEEEEEEvNT_6ParamsE:
        .type           _ZN7cutlass13device_kernelIN5flash11enable_sm90INS1_16FlashAttnBwdSm90INS1_25CollectiveMainloopBwdSm90ILi2ELi2ELi2EN4cute5tupleIJNS5_1CILi1EEES8_S8_EEENS6_IJNS7_ILi64EEENS7_ILi128EEESB_EEENS_10bfloat16_tEfNS_4arch4Sm90ELb0ELb0ELb1ELb0ELb0ELb1ELb0ELb0ELi2ELi1ELi2ELi1ELb0EEENS1_24CollectiveEpilogueBwdGQAISC_fSF_Li256ELb0ELb0EEENS1_19SingleTileSchedulerILb0ELb0ELb0ELi128EEEEEEEEEvNT_6ParamsE,@function
        .size           _ZN7cutlass13device_kernelIN5flash11enable_sm90INS1_16FlashAttnBwdSm90INS1_25CollectiveMainloopBwdSm90ILi2ELi2ELi2EN4cute5tupleIJNS5_1CILi1EEES8_S8_EEENS6_IJNS7_ILi64EEENS7_ILi128EEESB_EEENS_10bfloat16_tEfNS_4arch4Sm90ELb0ELb0ELb1ELb0ELb0ELb1ELb0ELb0ELi2ELi1ELi2ELi1ELb0EEENS1_24CollectiveEpilogueBwdGQAISC_fSF_Li256ELb0ELb0EEENS1_19SingleTileSchedulerILb0ELb0ELb0ELi128EEEEEEEEEvNT_6ParamsE,(.L_x_3655 - _ZN7cutlass13device_kernelIN5flash11enable_sm90INS1_16FlashAttnBwdSm90INS1_25CollectiveMainloopBwdSm90ILi2ELi2ELi2EN4cute5tupleIJNS5_1CILi1EEES8_S8_EEENS6_IJNS7_ILi64EEENS7_ILi128EEESB_EEENS_10bfloat16_tEfNS_4arch4Sm90ELb0ELb0ELb1ELb0ELb0ELb1ELb0ELb0ELi2ELi1ELi2ELi1ELb0EEENS1_24CollectiveEpilogueBwdGQAISC_fSF_Li256ELb0ELb0EEENS1_19SingleTileSchedulerILb0ELb0ELb0ELi128EEEEEEEEEvNT_6ParamsE)
        .other          _ZN7cutlass13device_kernelIN5flash11enable_sm90INS1_16FlashAttnBwdSm90INS1_25CollectiveMainloopBwdSm90ILi2ELi2ELi2EN4cute5tupleIJNS5_1CILi1EEES8_S8_EEENS6_IJNS7_ILi64EEENS7_ILi128EEESB_EEENS_10bfloat16_tEfNS_4arch4Sm90ELb0ELb0ELb1ELb0ELb0ELb1ELb0ELb0ELi2ELi1ELi2ELi1ELb0EEENS1_24CollectiveEpilogueBwdGQAISC_fSF_Li256ELb0ELb0EEENS1_19SingleTileSchedulerILb0ELb0ELb0ELi128EEEEEEEEEvNT_6ParamsE,@"STO_CUDA_ENTRY STV_DEFAULT"
_ZN7cutlass13device_kernelIN5flash11enable_sm90INS1_16FlashAttnBwdSm90INS1_25CollectiveMainloopBwdSm90ILi2ELi2ELi2EN4cute5tupleIJNS5_1CILi1EEES8_S8_EEENS6_IJNS7_ILi64EEENS7_ILi128EEESB_EEENS_10bfloat16_tEfNS_4arch4Sm90ELb0ELb0ELb1ELb0ELb0ELb1ELb0ELb0ELi2ELi1ELi2ELi1ELb0EEENS1_24CollectiveEpilogueBwdGQAISC_fSF_Li256ELb0ELb0EEENS1_19SingleTileSchedulerILb0ELb0ELb0ELi128EEEEEEEEEvNT_6ParamsE:
        /* <DEDUP_REMOVED lines=13> */
[----:B------:R-:W-:-:S02]  /*00d0*/  UIADD3.X UR7, URZ, UR5, URZ, UP0, !UPT ;  /* 0x000000053f077290 */ /* 0x000fc400087fe43f */
[----:B------:R-:W-:Y:S02]  /*00e0*/  UIADD3.X UR9, URZ, UR5, URZ, UP1, !UPT ;  /* 0x000000053f097290 */ /* 0x000fe40008ffe43f */
[----:B------:R-:W-:Y:S02]  /*00f0*/  UIADD3.X UR11, URZ, UR5, URZ, UP2, !UPT ;  /* 0x000000053f0b7290 */ /* 0x000fe400097fe43f */
[----:B------:R-:W-:-:S03]  /*0100*/  UIADD3.X UR5, URZ, UR5, URZ, UP3, !UPT ;  /* 0x000000053f057290 */ /* 0x000fc60009ffe43f */
[----:B------:R1:W-:Y:S02]  /*0110*/  UTMACCTL.PF [UR6] ;  /* 0x00000000060079b9 */ /* 0x0003e40008040000 */
[----:B------:R1:W-:Y:S02]  /*0120*/  UTMACCTL.PF [UR8] ;  /* 0x00000000080079b9 */ /* 0x0003e40008040000 */
[----:B------:R1:W-:Y:S02]  /*0130*/  UTMACCTL.PF [UR10] ;  /* 0x000000000a0079b9 */ /* 0x0003e40008040000 */
[----:B------:R1:W-:Y:S02]  /*0140*/  UTMACCTL.PF [UR4] ;  /* 0x00000000040079b9 */ /* 0x0003e40008040000 */
[----:B-1----:R-:W-:Y:S01]  /*0150*/  NOP ;  /* 0x0000000000007918 */ /* 0x002fe20000000000 */
.L_x_226:
[----:B------:R-:W-:Y:S05]  /*0160*/  BSYNC B0 ;  /* 0x0000000000007941 */ /* 0x000fea0003800000 */
.L_x_225:
        /* <DEDUP_REMOVED lines=34> */
.L_x_227:
        /* <DEDUP_REMOVED lines=22> */
.L_x_228:
[----:B------:R-:W-:Y:S01]  /*04f0*/  ISETP.NE.AND P0, PT, R2, RZ, PT ;  /* 0x000000ff0200720c */ /* 0x000fe20003f05270 */
[----:B------:R-:W-:Y:S01]  /*0500*/  IMAD.MOV.U32 R17, RZ, RZ, 0x1 ;  /* 0x00000001ff117424 */ /* 0x000fe200078e00ff */
[----:B------:R-:W-:Y:S01]  /*0510*/  NOP ;  /* 0x0000000000007918 */ /* 0x000fe20000000000 */
[----:B------:R-:W-:Y:S03]  /*0520*/  BSSY B6, `(.L_x_229) ;  /* 0x00006ff000067945 */ /* 0x000fe60003800000 */
[----:B------:R-:W-:Y:S01]  /*0530*/  SEL R17, R17, 0x2, !P0 ;  /* 0x0000000211117807 */ /* 0x000fe20004000000 */
[----:B-12-45:R-:W-:Y:S06]  /*0540*/  BAR.SYNC.DEFER_BLOCKING 0x0 ;  /* 0x0000000000007b1d */ /* 0x036fec0000010000 */
[----:B------:R-:W-:Y:S05]  /*0550*/  @!P0 BRA `(.L_x_230) ;  /* 0x0000004400d08947 */ /* 0x000fea0003800000 */
.L_x_231:
        /* <DEDUP_REMOVED lines=13> */
[----:B----4-:R-:W-:Y:S05]  /*0630*/  @!P0 BRA `(.L_x_232) ;  /* 0x0000006c00b48947 */ /* 0x010fea0003800000 */
        /* <DEDUP_REMOVED lines=19> */
.L_x_234:
        /* <DEDUP_REMOVED lines=15> */
.L_x_233:
        /* <DEDUP_REMOVED lines=22> */
.L_x_236:
        /* <DEDUP_REMOVED lines=15> */
.L_x_235:
        /* <DEDUP_REMOVED lines=8> */
.L_x_306:
[----:B------:R-:W-:Y:S01]  /*0b30*/  SHF.L.U32 R11, RZ, 0x1f, RZ ;  /* 0x0000001fff0b7819 */ /* 0x000fe200000006ff */
[----:B------:R-:W-:Y:S01]  /*0b40*/  IMAD.SHL.U32 R4, R0, 0x40, RZ ;  /* 0x0000004000047824 */ /* 0x000fe200078e00ff */
[-C--:B------:R-:W-:Y:S01]  /*0b50*/  LEA.HI R5, R3, R0.reuse, RZ, 0x5 ;  /* 0x0000000003057211 */ /* 0x080fe200078f28ff */
[----:B------:R-:W-:Y:S01]  /*0b60*/  IMAD.SHL.U32 R10, R13, 0x1000, RZ ;  /* 0x000010000d0a7824 */ /* 0x000fe200078e00ff */
[----:B------:R-:W3:Y:S01]  /*0b70*/  SYNCS.PHASECHK.TRANS64.TRYWAIT P0, [R16+URZ+0x30800], R11 ;  /* 0x0308000b100075a7 */ /* 0x000ee2000800017f */
[----:B------:R-:W-:Y:S02]  /*0b80*/  LEA.HI R6, R3, R0, RZ, 0x4 ;  /* 0x0000000003067211 */ /* 0x000fe400078f20ff */
[----:B------:R-:W-:Y:S02]  /*0b90*/  SHF.R.S32.HI R5, RZ, 0x5, R5 ;  /* 0x00000005ff057819 */ /* 0x000fe40000011405 */
[----:B------:R-:W-:Y:S02]  /*0ba0*/  SHF.R.S32.HI R9, RZ, 0x4, R6 ;  /* 0x00000004ff097819 */ /* 0x000fe40000011406 */
[----:B------:R-:W-:Y:S01]  /*0bb0*/  LOP3.LUT R4, R4, 0x1c0, RZ, 0xc0, !PT ;  /* 0x000001c004047812 */ /* 0x000fe200078ec0ff */
[----:B------:R-:W-:Y:S01]  /*0bc0*/  IMAD.SHL.U32 R5, R5, 0x10, RZ ;  /* 0x0000001005057824 */ /* 0x000fe200078e00ff */
[----:B------:R-:W-:-:S02]  /*0bd0*/  LEA.HI R7, R6, R9, RZ, 0x1 ;  /* 0x0000000906077211 */ /* 0x000fc400078f08ff */
[----:B------:R-:W-:Y:S02]  /*0be0*/  LEA.HI R6, R3, R0, RZ, 0x3 ;  /* 0x0000000003067211 */ /* 0x000fe400078f18ff */
[----:B------:R-:W-:Y:S02]  /*0bf0*/  LOP3.LUT R5, R4, 0x30, R5, 0xf8, !PT ;  /* 0x0000003004057812 */ /* 0x000fe400078ef805 */
[----:B------:R-:W-:Y:S02]  /*0c00*/  LOP3.LUT R8, R7, 0x7ffffe, RZ, 0xc0, !PT ;  /* 0x007ffffe07087812 */ /* 0x000fe400078ec0ff */
[----:B--2---:R-:W-:Y:S02]  /*0c10*/  LEA.HI R3, R14, R14, RZ, 0x1 ;  /* 0x0000000e0e037211 */ /* 0x004fe400078f08ff */
[----:B------:R-:W-:Y:S01]  /*0c20*/  LOP3.LUT R7, R5, 0x8, R6, 0xf8, !PT ;  /* 0x0000000805077812 */ /* 0x000fe200078ef806 */
[----:B------:R-:W-:Y:S01]  /*0c30*/  IMAD.IADD R9, R9, 0x1, -R8 ;  /* 0x0000000109097824 */ /* 0x000fe200078e0a08 */
[----:B------:R-:W-:-:S02]  /*0c40*/  LOP3.LUT R5, R2, 0xffffff80, RZ, 0xc0, !PT ;  /* 0xffffff8002057812 */ /* 0x000fc400078ec0ff */
[----:B------:R-:W-:Y:S01]  /*0c50*/  LOP3.LUT R3, R3, 0xfffffffe, RZ, 0xc0, !PT ;  /* 0xfffffffe03037812 */ /* 0x000fe200078ec0ff */
[----:B------:R-:W-:Y:S01]  /*0c60*/  IMAD R9, R9, 0x200, R10 ;  /* 0x0000020009097824 */ /* 0x000fe200078e020a */
[----:B------:R-:W-:Y:S01]  /*0c70*/  SHF.R.U32.HI R4, RZ, 0x3, R4 ;  /* 0x00000003ff047819 */ /* 0x000fe20000011604 */
[----:B------:R-:W-:Y:S02]  /*0c80*/  IMAD.IADD R5, R0, 0x1, -R5 ;  /* 0x0000000100057824 */ /* 0x000fe400078e0a05 */
[----:B------:R-:W-:Y:S01]  /*0c90*/  IMAD.IADD R8, R14, 0x1, -R3 ;  /* 0x000000010e087824 */ /* 0x000fe200078e0a03 */
[----:B------:R-:W-:Y:S01]  /*0ca0*/  LOP3.LUT R4, R7, R4, RZ, 0x3c, !PT ;  /* 0x0000000407047212 */ /* 0x000fe200078e3cff */
[----:B---3--:R-:W-:Y:S06]  /*0cb0*/  @P0 BRA `(.L_x_238) ;  /* 0x0000000000080947 */ /* 0x008fec0003800000 */
[----:B------:R-:W2:Y:S02]  /*0cc0*/  SYNCS.PHASECHK.TRANS64.TRYWAIT P0, [R16+URZ+0x30800], R11 ;  /* 0x0308000b100075a7 */ /* 0x000ea4000800017f */
[----:B--2---:R-:W-:Y:S05]  /*0cd0*/  @!P0 BRA `(.L_x_239) ;  /* 0x0000006800308947 */ /* 0x004fea0003800000 */
.L_x_238:
[----:B------:R-:W3:Y:S01]  /*0ce0*/  LDC R6, c[0x0][0x280] ;  /* 0x0000a000ff067b82 */ /* 0x000ee20000000800 */
[----:B------:R-:W-:Y:S01]  /*0cf0*/  SHF.R.S32.HI R0, RZ, 0x1f, R5 ;  /* 0x0000001fff007819 */ /* 0x000fe20000011405 */
[----:B------:R-:W-:Y:S01]  /*0d00*/  IMAD.IADD R12, R4, 0x1, R9 ;  /* 0x00000001040c7824 */ /* 0x000fe200078e0209 */
[----:B------:R-:W-:Y:S02]  /*0d10*/  CS2R R24, SRZ ;  /* 0x0000000000187805 */ /* 0x000fe4000001ff00 */
[----:B------:R-:W-:Y:S02]  /*0d20*/  CS2R R88, SRZ ;  /* 0x0000000000587805 */ /* 0x000fe4000001ff00 */
[----:B------:R-:W-:Y:S02]  /*0d30*/  LEA.HI R2, R0, R5, RZ, 0x2 ;  /* 0x0000000500027211 */ /* 0x000fe400078f10ff */
[----:B------:R-:W-:Y:S02]  /*0d40*/  CS2R R90, SRZ ;  /* 0x00000000005a7805 */ /* 0x000fe4000001ff00 */
[----:B------:R-:W-:-:S02]  /*0d50*/  CS2R R92, SRZ ;  /* 0x00000000005c7805 */ /* 0x000fc4000001ff00 */
[----:B------:R-:W-:Y:S02]  /*0d60*/  CS2R R94, SRZ ;  /* 0x00000000005e7805 */ /* 0x000fe4000001ff00 */
[----:B------:R-:W-:Y:S02]  /*0d70*/  LOP3.LUT R228, R2, 0x7ffffffc, RZ, 0xc0, !PT ;  /* 0x7ffffffc02e47812 */ /* 0x000fe400078ec0ff */
        /* <DEDUP_REMOVED lines=59> */
[----:B------:R-:W-:Y:S01]  /*1130*/  CS2R R86, SRZ ;  /* 0x0000000000567805 */ /* 0x000fe2000001ff00 */
[C---:B------:R-:W-:Y:S02]  /*1140*/  IMAD.SHL.U32 R9, R5.reuse, 0x4, RZ ;  /* 0x0000000405097824 */ /* 0x040fe400078e00ff */
[----:B------:R-:W-:Y:S01]  /*1150*/  IMAD.IADD R228, R5, 0x1, -R228 ;  /* 0x0000000105e47824 */ /* 0x000fe200078e0ae4 */
[----:B------:R-:W-:Y:S06]  /*1160*/  @!P0 BRA `(.L_x_240) ;  /* 0x0000002c00ac8947 */ /* 0x000fec0003800000 */
[----:B------:R-:W3:Y:S01]  /*1170*/  S2R R4, SR_CTAID.X ;  /* 0x0000000000047919 */ /* 0x000ee20000002500 */
[----:B------:R-:W3:Y:S01]  /*1180*/  LDC R7, c[0x0][0x290] ;  /* 0x0000a400ff077b82 */ /* 0x000ee20000000800 */
[----:B------:R-:W-:Y:S02]  /*1190*/  LEA.HI R5, R0, R5, RZ, 0x5 ;  /* 0x0000000500057211 */ /* 0x000fe400078f28ff */
[----:B------:R-:W-:Y:S02]  /*11a0*/  CS2R R150, SRZ ;  /* 0x0000000000967805 */ /* 0x000fe4000001ff00 */
[----:B------:R-:W-:Y:S02]  /*11b0*/  SHF.R.S32.HI R0, RZ, 0x2, R2 ;  /* 0x00000002ff007819 */ /* 0x000fe40000011402 */
[----:B------:R-:W-:Y:S02]  /*11c0*/  CS2R R148, SRZ ;  /* 0x0000000000947805 */ /* 0x000fe4000001ff00 */
[----:B------:R-:W-:-:S02]  /*11d0*/  SHF.R.S32.HI R5, RZ, 0x5, R5 ;  /* 0x00000005ff057819 */ /* 0x000fc40000011405 */
[----:B------:R-:W-:Y:S02]  /*11e0*/  CS2R R146, SRZ ;  /* 0x0000000000927805 */ /* 0x000fe4000001ff00 */
[----:B------:R-:W-:Y:S02]  /*11f0*/  SHF.R.S32.HI R3, RZ, 0x1f, R2 ;  /* 0x0000001fff037819 */ /* 0x000fe40000011402 */
[----:B------:R-:W-:Y:S02]  /*1200*/  CS2R R144, SRZ ;  /* 0x0000000000907805 */ /* 0x000fe4000001ff00 */
[----:B------:R-:W-:Y:S02]  /*1210*/  LEA.HI R2, R13, R13, RZ, 0x1 ;  /* 0x0000000d0d027211 */ /* 0x000fe400078f08ff */
[----:B------:R-:W-:Y:S02]  /*1220*/  CS2R R142, SRZ ;  /* 0x00000000008e7805 */ /* 0x000fe4000001ff00 */
[----:B------:R-:W-:-:S02]  /*1230*/  LEA.HI R3, R3, R0, RZ, 0x3 ;  /* 0x0000000003037211 */ /* 0x000fc400078f18ff */
[----:B------:R-:W-:Y:S02]  /*1240*/  CS2R R140, SRZ ;  /* 0x00000000008c7805 */ /* 0x000fe4000001ff00 */
[----:B------:R-:W-:Y:S02]  /*1250*/  LOP3.LUT R2, R2, 0xfffffffe, RZ, 0xc0, !PT ;  /* 0xfffffffe02027812 */ /* 0x000fe400078ec0ff */
[----:B------:R-:W-:Y:S02]  /*1260*/  CS2R R138, SRZ ;  /* 0x00000000008a7805 */ /* 0x000fe4000001ff00 */
[----:B------:R-:W-:Y:S02]  /*1270*/  LOP3.LUT R3, R3, 0xfffffff8, RZ, 0xc0, !PT ;  /* 0xfffffff803037812 */ /* 0x000fe400078ec0ff */
[----:B------:R-:W-:Y:S02]  /*1280*/  CS2R R136, SRZ ;  /* 0x0000000000887805 */ /* 0x000fe4000001ff00 */
[----:B------:R-:W-:Y:S01]  /*1290*/  CS2R R134, SRZ ;  /* 0x0000000000867805 */ /* 0x000fe2000001ff00 */
[----:B------:R-:W-:Y:S01]  /*12a0*/  IMAD.IADD R2, R13, 0x1, -R2 ;  /* 0x000000010d027824 */ /* 0x000fe200078e0a02 */
        /* <DEDUP_REMOVED lines=11> */
[----:B------:R-:W-:Y:S01]  /*1360*/  CS2R R110, SRZ ;  /* 0x00000000006e7805 */ /* 0x000fe2000001ff00 */
[----:B---3--:R-:W-:Y:S01]  /*1370*/  IMAD R4, R4, -0x80, R7 ;  /* 0xffffff8004047824 */ /* 0x008fe200078e0207 */
[----:B------:R-:W-:-:S02]  /*1380*/  LOP3.LUT R7, R17, 0x1, RZ, 0xfc, !PT ;  /* 0x0000000111077812 */ /* 0x000fc400078efcff */
[----:B------:R-:W-:Y:S02]  /*1390*/  CS2R R108, SRZ ;  /* 0x00000000006c7805 */ /* 0x000fe4000001ff00 */
[----:B------:R-:W-:Y:S01]  /*13a0*/  CS2R R106, SRZ ;  /* 0x00000000006a7805 */ /* 0x000fe2000001ff00 */
[----:B------:R-:W-:Y:S01]  /*13b0*/  IMAD R4, R5, -0x10, R4 ;  /* 0xfffffff005047824 */ /* 0x000fe200078e0204 */
[----:B------:R-:W-:Y:S01]  /*13c0*/  CS2R R104, SRZ ;  /* 0x0000000000687805 */ /* 0x000fe2000001ff00 */
[----:B------:R-:W-:Y:S01]  /*13d0*/  VIADD R5, R6, 0x3f ;  /* 0x0000003f06057836 */ /* 0x000fe20000000000 */
[----:B------:R-:W-:Y:S02]  /*13e0*/  CS2R R102, SRZ ;  /* 0x0000000000667805 */ /* 0x000fe4000001ff00 */
[----:B------:R-:W-:Y:S02]  /*13f0*/  CS2R R100, SRZ ;  /* 0x0000000000647805 */ /* 0x000fe4000001ff00 */
[----:B------:R-:W-:-:S02]  /*1400*/  IADD3 R3, R4, R3, -R0 ;  /* 0x0000000304037210 */ /* 0x000fc40007ffe800 */
[----:B------:R-:W-:Y:S02]  /*1410*/  CS2R R98, SRZ ;  /* 0x0000000000627805 */ /* 0x000fe4000001ff00 */
[----:B------:R-:W-:Y:S02]  /*1420*/  SHF.R.S32.HI R6, RZ, 0x1f, R5 ;  /* 0x0000001fff067819 */ /* 0x000fe40000011405 */
[----:B------:R-:W-:Y:S02]  /*1430*/  CS2R R96, SRZ ;  /* 0x0000000000607805 */ /* 0x000fe4000001ff00 */
[----:B------:R-:W-:Y:S02]  /*1440*/  CS2R R94, SRZ ;  /* 0x00000000005e7805 */ /* 0x000fe4000001ff00 */
[----:B------:R-:W-:Y:S02]  /*1450*/  CS2R R92, SRZ ;  /* 0x00000000005c7805 */ /* 0x000fe4000001ff00 */
[----:B--2---:R-:W-:Y:S01]  /*1460*/  LEA.HI R11, R6, R5, RZ, 0x6 ;  /* 0x00000005060b7211 */ /* 0x004fe200078f30ff */
[----:B------:R-:W-:Y:S01]  /*1470*/  IMAD R6, R2, -0x40, R3 ;  /* 0xffffffc002067824 */ /* 0x000fe200078e0203 */
[----:B------:R-:W-:Y:S01]  /*1480*/  CS2R R4, SRZ ;  /* 0x0000000000047805 */ /* 0x000fe2000001ff00 */
[----:B------:R-:W-:Y:S01]  /*1490*/  IMAD.MOV.U32 R3, RZ, RZ, RZ ;  /* 0x000000ffff037224 */ /* 0x000fe200078e00ff */
        /* <DEDUP_REMOVED lines=34> */
[----:B------:R-:W-:-:S07]  /*16c0*/  SHF.R.S32.HI R11, RZ, 0x6, R11 ;  /* 0x00000006ff0b7819 */ /* 0x000fce000001140b */
.L_x_251:
[----:B------:R-:W-:-:S13]  /*16d0*/  ISETP.NE.AND P0, PT, R7, 0x3, PT ;  /* 0x000000030700780c */ /* 0x000fda0003f05270 */
[----:B---3--:R-:W-:Y:S05]  /*16e0*/  @!P0 BRA `(.L_x_241) ;  /* 0x0000000000048947 */ /* 0x008fea0003800000 */
[----:B------:R-:W-:Y:S01]  /*16f0*/  BPT.TRAP 0x1 ;  /* 0x000000040000795c */ /* 0x000fe20000300000 */
.L_x_241:
[----:B------:R-:W-:Y:S01]  /*1700*/  IMAD R2, R3, 0x8, R16 ;  /* 0x0000000803027824 */ /* 0x000fe200078e0210 */
[----:B------:R-:W-:-:S04]  /*1710*/  SHF.L.U32 R153, R4, 0x1f, RZ ;  /* 0x0000001f04997819 */ /* 0x000fc800000006ff */
[----:B------:R2:W3:Y:S01]  /*1720*/  SYNCS.PHASECHK.TRANS64.TRYWAIT P1, [R2+URZ+0x30810], R153 ;  /* 0x03081099020075a7 */ /* 0x0004e2000802017f */
[----:B------:R-:W-:Y:S05]  /*1730*/  @!P0 BRA `(.L_x_242) ;  /* 0x0000000000048947 */ /* 0x000fea0003800000 */
[----:B------:R-:W-:Y:S01]  /*1740*/  BPT.TRAP 0x1 ;  /* 0x000000040000795c */ /* 0x000fe20000300000 */
.L_x_242:
[----:B---3--:R-:W-:Y:S05]  /*1750*/  @P1 BRA `(.L_x_243) ;  /* 0x0000000000081947 */ /* 0x008fea0003800000 */
[----:B------:R-:W3:Y:S02]  /*1760*/  SYNCS.PHASECHK.TRANS64.TRYWAIT P1, [R2+URZ+0x30810], R153 ;  /* 0x03081099020075a7 */ /* 0x000ee4000802017f */
[----:B---3--:R-:W-:Y:S05]  /*1770*/  @!P1 BRA `(.L_x_244) ;  /* 0x0000005c009c9947 */ /* 0x008fea0003800000 */
.L_x_243:
[----:B------:R-:W-:Y:S05]  /*1780*/  WARPSYNC.ALL ;  /* 0x0000000000007948 */ /* 0x000fea0003800000 */
[----:B------:R-:W-:Y:S01]  /*1790*/  VIADD R0, R16, 0x18000 ;  /* 0x0001800010007836 */ /* 0x000fe20000000000 */
[----:B------:R-:W-:Y:S01]  /*17a0*/  WARPGROUP.ARRIVE ;  /* 0x00000000000079c5 */ /* 0x000fe20000000000 */
[----:B-1----:R-:W-:Y:S01]  /*17b0*/  IMAD R13, R8, 0x2000, R16 ;  /* 0x00002000080d7824 */ /* 0x002fe200078e0210 */
[----:B------:R-:W-:Y:S01]  /*17c0*/  UMOV UR5, 0x40000040 ;  /* 0x4000004000057882 */ /* 0x000fe20000000000 */
[----:B------:R-:W-:Y:S01]  /*17d0*/  UMOV UR7, 0x40000040 ;  /* 0x4000004000077882 */ /* 0x000fe20000000000 */
[----:B------:R-:W-:-:S02]  /*17e0*/  SHF.R.U32.HI R0, RZ, 0x4, R0 ;  /* 0x00000004ff007819 */ /* 0x000fc40000011600 */
[----:B------:R-:W-:Y:S01]  /*17f0*/  R2UR UR9, R13 ;  /* 0x000000000d0972ca */ /* 0x000fe200000e0000 */
[----:B------:R-:W-:Y:S01]  /*1800*/  IMAD R13, R3, 0x20, R228 ;  /* 0x00000020030d7824 */ /* 0x000fe200078e02e4 */
[----:B------:R-:W-:-:S03]  /*1810*/  LOP3.LUT R0, R0, 0x3fff, RZ, 0xc0, !PT ;  /* 0x00003fff00007812 */ /* 0x000fc600078ec0ff */
[----:B------:R-:W-:Y:S01]  /*1820*/  IMAD.SHL.U32 R13, R13, 0x2, RZ ;  /* 0x000000020d0d7824 */ /* 0x000fe200078e00ff */
[----:B------:R-:W-:-:S03]  /*1830*/  LOP3.LUT R14, R0, 0x10000, RZ, 0xfc, !PT ;  /* 0x00010000000e7812 */ /* 0x000fc600078efcff */
[----:B------:R-:W-:Y:S02]  /*1840*/  IMAD R13, R13, 0x4, R16 ;  /* 0x000000040d0d7824 */ /* 0x000fe400078e0210 */
[----:B------:R-:W-:Y:S02]  /*1850*/  IMAD R14, R3, 0x400, R14 ;  /* 0x00000400030e7824 */ /* 0x000fe400078e020e */
[----:B------:R-:W-:-:S03]  /*1860*/  USHF.R.U32.HI UR4, URZ, 0x4, UR9 ;  /* 0x000000043f047899 */ /* 0x000fc60008011609 */
[----:B------:R-:W-:Y:S01]  /*1870*/  R2UR UR8, R14 ;  /* 0x000000000e0872ca */ /* 0x000fe200000e0000 */
[----:B------:R-:W-:-:S04]  /*1880*/  ULOP3.LUT UR4, UR4, 0x3fff, URZ, 0xc0, !UPT ;  /* 0x00003fff04047892 */ /* 0x000fc8000f8ec03f */
[----:B------:R-:W-:-:S07]  /*1890*/  ULOP3.LUT UR10, UR4, 0x10000, URZ, 0xfc, !UPT ;  /* 0x00010000040a7892 */ /* 0x000fce000f8efc3f */
[----:B------:R-:W-:Y:S01]  /*18a0*/  UMOV UR4, UR10 ;  /* 0x0000000a00047c82 */ /* 0x000fe20008000000 */
[----:B------:R-:W-:Y:S02]  /*18b0*/  UMOV UR6, UR8 ;  /* 0x0000000800067c82 */ /* 0x000fe40008000000 */
[----:B------:R-:W-:Y:S01]  /*18c0*/  HGMMA.64x64x16.F32.BF16 R184, gdesc[UR4], RZ, !UPT, gsb0 ;  /* 0x00e0000004b879f0 */ /* 0x000fe2000c0018ff */
        /* <DEDUP_REMOVED lines=60> */
.L_x_245:
[----:B------:R1:W1:Y:S01]  /*1c90*/  SYNCS.PHASECHK.TRANS64.TRYWAIT P1, [R2+URZ+0x30830], R153 ;  /* 0x03083099020075a7 */ /* 0x000262000802017f */
[----:B------:R-:W-:Y:S05]  /*1ca0*/  @!P0 BRA `(.L_x_246) ;  /* 0x0000000000048947 */ /* 0x000fea0003800000 */
[----:B------:R-:W-:Y:S01]  /*1cb0*/  BPT.TRAP 0x1 ;  /* 0x000000040000795c */ /* 0x000fe20000300000 */
.L_x_246:
[----:B------:R-:W-:-:S05]  /*1cc0*/  VIADD R17, R16, 0x20000 ;  /* 0x0002000010117836 */ /* 0x000fca0000000000 */
[----:B------:R-:W-:-:S04]  /*1cd0*/  SHF.R.U32.HI R17, RZ, 0x4, R17 ;  /* 0x00000004ff117819 */ /* 0x000fc80000011611 */
[----:B------:R-:W-:-:S04]  /*1ce0*/  LOP3.LUT R17, R17, 0x3fff, RZ, 0xc0, !PT ;  /* 0x00003fff11117812 */ /* 0x000fc800078ec0ff */
[----:B------:R-:W-:Y:S01]  /*1cf0*/  LOP3.LUT R152, R17, 0x10000, RZ, 0xfc, !PT ;  /* 0x0001000011987812 */ /* 0x000fe200078efcff */
[----:B-1----:R-:W-:Y:S06]  /*1d00*/  @P1 BRA `(.L_x_247) ;  /* 0x0000000000081947 */ /* 0x002fec0003800000 */
[----:B------:R-:W1:Y:S02]  /*1d10*/  SYNCS.PHASECHK.TRANS64.TRYWAIT P1, [R2+URZ+0x30830], R153 ;  /* 0x03083099020075a7 */ /* 0x000e64000802017f */
[----:B-1----:R-:W-:Y:S05]  /*1d20*/  @!P1 BRA `(.L_x_248) ;  /* 0x0000005800449947 */ /* 0x002fea0003800000 */
.L_x_247:
[----:B------:R-:W-:Y:S01]  /*1d30*/  UIADD3 UR9, UR9, 0x8000, URZ ;  /* 0x0000800009097890 */ /* 0x000fe2000fffe03f */
[----:B------:R-:W-:Y:S01]  /*1d40*/  IMAD R152, R3, 0x400, R152 ;  /* 0x0000040003987824 */ /* 0x000fe200078e0298 */
[----:B------:R-:W-:Y:S01]  /*1d50*/  UMOV UR7, 0x40000040 ;  /* 0x4000004000077882 */ /* 0x000fe20000000000 */
[----:B------:R-:W-:Y:S01]  /*1d60*/  UMOV UR5, 0x40000040 ;  /* 0x4000004000057882 */ /* 0x000fe20000000000 */
[----:B------:R-:W-:Y:S01]  /*1d70*/  USHF.R.U32.HI UR9, URZ, 0x4, UR9 ;  /* 0x000000043f097899 */ /* 0x000fe20008011609 */
[----:B------:R-:W-:Y:S01]  /*1d80*/  ISETP.GT.AND P1, PT, R6, 0x8, PT ;  /* 0x000000080600780c */ /* 0x000fe20003f24270 */
[----:B------:R-:W-:Y:S01]  /*1d90*/  ULDC UR10, c[0x0][0x75c] ;  /* 0x0001d700000a7ab9 */ /* 0x000fe20000000800 */
[----:B------:R-:W-:Y:S01]  /*1da0*/  R2UR UR8, R152 ;  /* 0x00000000980872ca */ /* 0x000fe200000e0000 */
[----:B------:R-:W-:Y:S01]  /*1db0*/  ULOP3.LUT UR9, UR9, 0x3fff, URZ, 0xc0, !UPT ;  /* 0x00003fff09097892 */ /* 0x000fe2000f8ec03f */
[----:B--23--:R-:W-:Y:S01]  /*1dc0*/  WARPGROUP.ARRIVE ;  /* 0x00000000000079c5 */ /* 0x00cfe20000000000 */
[----:B------:R-:W-:Y:S01]  /*1dd0*/  FMUL.FTZ R224, R188, UR10 ;  /* 0x0000000abce07c20 */ /* 0x000fe20008410000 */
[----:B------:R-:W-:Y:S01]  /*1de0*/  FMUL.FTZ R225, R189, UR10 ;  /* 0x0000000abde17c20 */ /* 0x000fe20008410000 */
[----:B------:R-:W-:Y:S01]  /*1df0*/  ULOP3.LUT UR9, UR9, 0x10000, URZ, 0xfc, !UPT ;  /* 0x0001000009097892 */ /* 0x000fe2000f8efc3f */
[----:B------:R-:W-:Y:S01]  /*1e00*/  FMUL.FTZ R186, R186, UR10 ;  /* 0x0000000ababa7c20 */ /* 0x000fe20008410000 */
[----:B------:R-:W-:Y:S01]  /*1e10*/  FMUL.FTZ R184, R184, UR10 ;  /* 0x0000000ab8b87c20 */ /* 0x000fe20008410000 */
[----:B------:R-:W-:Y:S01]  /*1e20*/  FMUL.FTZ R185, R185, UR10 ;  /* 0x0000000ab9b97c20 */ /* 0x000fe20008410000 */
[----:B------:R-:W-:Y:S01]  /*1e30*/  FMUL.FTZ R226, R200, UR10 ;  /* 0x0000000ac8e27c20 */ /* 0x000fe20008410000 */
[----:B------:R-:W-:Y:S01]  /*1e40*/  LOP3.LUT R200, R17, 0x2000000, RZ, 0xfc, !PT ;  /* 0x0200000011c87812 */ /* 0x000fe200078efcff */
[----:B------:R-:W-:Y:S01]  /*1e50*/  FMUL.FTZ R187, R187, UR10 ;  /* 0x0000000abbbb7c20 */ /* 0x000fe20008410000 */
[----:B------:R-:W-:Y:S01]  /*1e60*/  UMOV UR4, UR9 ;  /* 0x0000000900047c82 */ /* 0x000fe20008000000 */
[----:B------:R-:W-:Y:S01]  /*1e70*/  UMOV UR6, UR8 ;  /* 0x0000000800067c82 */ /* 0x000fe20008000000 */
[----:B------:R-:W1:Y:S01]  /*1e80*/  MUFU.TANH R186, R186 ;  /* 0x000000ba00ba7308 */ /* 0x000e620000002400 */
[----:B------:R-:W-:Y:S01]  /*1e90*/  HGMMA.64x64x16.F32.BF16 R152, gdesc[UR4], RZ, !UPT, gsb0 ;  /* 0x00e00000049879f0 */ /* 0x000fe2000c0018ff */
[----:B------:R-:W-:Y:S01]  /*1ea0*/  UIADD3 UR6, UR8, 0x2, URZ ;  /* 0x0000000208067890 */ /* 0x000fe2000fffe03f */
[----:B------:R-:W-:Y:S01]  /*1eb0*/  IMAD R200, R3, 0x400, R200 ;  /* 0x0000040003c87824 */ /* 0x000fe200078e02c8 */
[----:B------:R-:W-:Y:S01]  /*1ec0*/  UIADD3 UR4, UR9, 0x2, URZ ;  /* 0x0000000209047890 */ /* 0x000fe2000fffe03f */
[----:B------:R-:W-:Y:S01]  /*1ed0*/  ISETP.GT.AND P2, PT, R6, RZ, PT ;  /* 0x000000ff0600720c */ /* 0x000fe20003f44270 */
[----:B------:R-:W-:Y:S01]  /*1ee0*/  UMOV UR7, 0x40000040 ;  /* 0x4000004000077882 */ /* 0x000fe20000000000 */
[----:B------:R-:W-:Y:S01]  /*1ef0*/  UMOV UR5, 0x40000040 ;  /* 0x4000004000057882 */ /* 0x000fe20000000000 */
[----:B------:R-:W2:Y:S01]  /*1f00*/  MUFU.TANH R184, R184 ;  /* 0x000000b800b87308 */ /* 0x000ea20000002400 */
        /* <DEDUP_REMOVED lines=8> */
[----:B-1----:R-:W-:Y:S01]  /*1f90*/  FSEL R201, R186, -INF , P1 ;  /* 0xff800000bac97808 */ /* 0x002fe20000800000 */
[----:B------:R-:W-:Y:S01]  /*1fa0*/  FMUL.FTZ R197, R197, UR10 ;  /* 0x0000000ac5c57c20 */ /* 0x000fe20008410000 */
[----:B------:R-:W-:Y:S01]  /*1fb0*/  FMUL.FTZ R199, R199, UR10 ;  /* 0x0000000ac7c77c20 */ /* 0x000fe20008410000 */
[----:B------:R-:W-:Y:S01]  /*1fc0*/  FMUL.FTZ R196, R196, UR10 ;  /* 0x0000000ac4c47c20 */ /* 0x000fe20008410000 */
[----:B------:R-:W-:Y:S01]  /*1fd0*/  FMUL.FTZ R198, R198, UR10 ;  /* 0x0000000ac6c67c20 */ /* 0x000fe20008410000 */
[----:B------:R-:W-:Y:S01]  /*1fe0*/  FMUL.FTZ R202, R202, UR10 ;  /* 0x0000000acaca7c20 */ /* 0x000fe20008410000 */
[----:B------:R-:W-:Y:S01]  /*1ff0*/  FMUL.FTZ R210, R210, UR10 ;  /* 0x0000000ad2d27c20 */ /* 0x000fe20008410000 */
[----:B------:R-:W1:Y:S01]  /*2000*/  MUFU.TANH R187, R187 ;  /* 0x000000bb00bb7308 */ /* 0x000e620000002400 */
[C---:B--2---:R-:W-:Y:S01]  /*2010*/  FSEL R17, R184.reuse, -INF , P2 ;  /* 0xff800000b8117808 */ /* 0x044fe20001000000 */
[----:B------:R-:W-:Y:S01]  /*2020*/  FFMA.FTZ R184, -R184, R184, 1 ;  /* 0x3f800000b8b87423 */ /* 0x000fe200000101b8 */
[----:B------:R-:W-:Y:S01]  /*2030*/  FMUL.FTZ R209, R209, UR10 ;  /* 0x0000000ad1d17c20 */ /* 0x000fe20008410000 */
[----:B------:R-:W-:Y:S01]  /*2040*/  FMUL.FTZ R212, R212, UR10 ;  /* 0x0000000ad4d47c20 */ /* 0x000fe20008410000 */
[----:B------:R-:W-:-:S03]  /*2050*/  FFMA.FTZ R186, -R186, R186, 1 ;  /* 0x3f800000baba7423 */ /* 0x000fc600000101ba */
[----:B------:R-:W-:Y:S08]  /*2060*/  MUFU.TANH R225, R225 ;  /* 0x000000e100e17308 */ /* 0x000ff00000002400 */
[----:B------:R-:W-:Y:S01]  /*2070*/  MUFU.TANH R191, R191 ;  /* 0x000000bf00bf7308 */ /* 0x000fe20000002400 */
[C---:B-1----:R-:W-:Y:S01]  /*2080*/  FSEL R230, R187.reuse, -INF , P1 ;  /* 0xff800000bbe67808 */ /* 0x042fe20000800000 */
[----:B------:R-:W-:-:S06]  /*2090*/  FFMA.FTZ R187, -R187, R187, 1 ;  /* 0x3f800000bbbb7423 */ /* 0x000fcc00000101bb */
        /* <DEDUP_REMOVED lines=61> */
[----:B------:R-:W-:Y:S01]  /*2470*/  R2UR UR4, R200 ;  /* 0x00000000c80472ca */ /* 0x000fe200000e0000 */
[----:B------:R-:W-:Y:S01]  /*2480*/  ULDC UR5, c[0x0][0x744] ;  /* 0x0001d10000057ab9 */ /* 0x000fe20000000800 */
[----:B------:R-:W-:Y:S01]  /*2490*/  UMOV UR7, 0x40000040 ;  /* 0x4000004000077882 */ /* 0x000fe20000000000 */
[--C-:B----4-:R-:W-:Y:S01]  /*24a0*/  FFMA.FTZ R232, R201, UR5, -R222.reuse ;  /* 0x00000005c9e87c23 */ /* 0x110fe200080108de */
[----:B------:R-:W-:Y:S01]  /*24b0*/  FFMA.FTZ R17, R17, UR5, -R222 ;  /* 0x0000000511117c23 */ /* 0x000fe200080108de */
[----:B------:R-:W-:-:S05]  /*24c0*/  FFMA.FTZ R230, R230, UR5, -R223 ;  /* 0x00000005e6e67c23 */ /* 0x000fca00080108df */
[----:B------:R-:W1:Y:S03]  /*24d0*/  MUFU.EX2 R17, R17 ;  /* 0x0000001100117308 */ /* 0x000e660000000800 */
[----:B------:R-:W-:Y:S01]  /*24e0*/  UMOV UR6, UR4 ;  /* 0x0000000400067c82 */ /* 0x000fe20008000000 */
[----:B------:R-:W-:Y:S02]  /*24f0*/  WARPGROUP.DEPBAR.LE gsb0, 0x0 ;  /* 0x00008000000079c5 */ /* 0x000fe40000010000 */
[----:B------:R-:W2:Y:S02]  /*2500*/  LDS.64 R188, [R13+0x28200] ;  /* 0x028200000dbc7984 */ /* 0x000ea40000000a00 */
[--C-:B--2---:R-:W-:Y:S01]  /*2510*/  FADD.FTZ R200, R152, -R188.reuse ;  /* 0x800000bc98c87221 */ /* 0x104fe20000010000 */
[----:B------:R-:W-:Y:S01]  /*2520*/  FSEL R152, R185, -INF , P2 ;  /* 0xff800000b9987808 */ /* 0x000fe20001000000 */
[--C-:B------:R-:W-:Y:S01]  /*2530*/  FADD.FTZ R201, R155, -R189.reuse ;  /* 0x800000bd9bc97221 */ /* 0x100fe20000010000 */
[----:B------:R-:W-:Y:S01]  /*2540*/  FADD.FTZ R222, R153, -R189 ;  /* 0x800000bd99de7221 */ /* 0x000fe20000010000 */
[----:B-1----:R-:W-:Y:S01]  /*2550*/  FMUL.FTZ R189, R17, R200 ;  /* 0x000000c811bd7220 */ /* 0x002fe20000410000 */
[----:B------:R-:W-:Y:S01]  /*2560*/  FADD.FTZ R231, R154, -R188 ;  /* 0x800000bc9ae77221 */ /* 0x000fe20000010000 */
[----:B------:R-:W-:Y:S01]  /*2570*/  FFMA.FTZ R155, R152, UR5, -R223 ;  /* 0x00000005989b7c23 */ /* 0x000fe200080108df */
[----:B------:R-:W1:Y:S01]  /*2580*/  MUFU.EX2 R200, R230 ;  /* 0x000000e600c87308 */ /* 0x000e620000000800 */
[----:B------:R-:W2:Y:S01]  /*2590*/  LDS.64 R152, [R13+0x28220] ;  /* 0x028220000d987984 */ /* 0x000ea20000000a00 */
[----:B------:R-:W-:Y:S01]  /*25a0*/  FMUL.FTZ R184, R184, R189 ;  /* 0x000000bdb8b87220 */ /* 0x000fe20000410000 */
[----:B------:R-:W-:Y:S01]  /*25b0*/  FMUL.FTZ R189, R204, UR10 ;  /* 0x0000000accbd7c20 */ /* 0x000fe20008410000 */
[----:B------:R-:W-:Y:S01]  /*25c0*/  FMUL.FTZ R188, R203, UR10 ;  /* 0x0000000acbbc7c20 */ /* 0x000fe20008410000 */
[----:B------:R-:W-:Y:S01]  /*25d0*/  FFMA.FTZ R185, -R185, R185, 1 ;  /* 0x3f800000b9b97423 */ /* 0x000fe200000101b9 */
[----:B------:R-:W-:-:S02]  /*25e0*/  FSEL R203, R224, -INF , P2 ;  /* 0xff800000e0cb7808 */ /* 0x000fc40001000000 */
[----:B------:R-:W3:Y:S08]  /*25f0*/  MUFU.EX2 R155, R155 ;  /* 0x0000009b009b7308 */ /* 0x000ef00000000800 */
[----:B------:R-:W-:Y:S01]  /*2600*/  MUFU.TANH R188, R188 ;  /* 0x000000bc00bc7308 */ /* 0x000fe20000002400 */
[----:B-1----:R-:W-:-:S04]  /*2610*/  FMUL.FTZ R204, R200, R201 ;  /* 0x000000c9c8cc7220 */ /* 0x002fc80000410000 */
[----:B------:R-:W-:Y:S01]  /*2620*/  FMUL.FTZ R187, R187, R204 ;  /* 0x000000ccbbbb7220 */ /* 0x000fe20000410000 */
[----:B------:R-:W-:Y:S02]  /*2630*/  FMUL.FTZ R204, R206, UR10 ;  /* 0x0000000acecc7c20 */ /* 0x000fe40008410000 */
[----:B------:R-:W-:Y:S01]  /*2640*/  MUFU.TANH R189, R189 ;  /* 0x000000bd00bd7308 */ /* 0x000fe20000002400 */
[----:B---3--:R-:W-:-:S04]  /*2650*/  FMUL.FTZ R222, R155, R222 ;  /* 0x000000de9bde7220 */ /* 0x008fc80000410000 */
[----:B------:R-:W-:Y:S01]  /*2660*/  FMUL.FTZ R185, R185, R222 ;  /* 0x000000deb9b97220 */ /* 0x000fe20000410000 */
[----:B-----5:R-:W-:Y:S01]  /*2670*/  FFMA.FTZ R222, R203, UR5, -R220 ;  /* 0x00000005cbde7c23 */ /* 0x020fe200080108dc */
[----:B------:R-:W-:Y:S01]  /*2680*/  FMUL.FTZ R203, R205, UR10 ;  /* 0x0000000acdcb7c20 */ /* 0x000fe20008410000 */
[C---:B------:R-:W-:Y:S01]  /*2690*/  FSEL R205, R190.reuse, -INF , P1 ;  /* 0xff800000becd7808 */ /* 0x040fe20000800000 */
[----:B------:R-:W-:Y:S01]  /*26a0*/  FFMA.FTZ R190, -R190, R190, 1 ;  /* 0x3f800000bebe7423 */ /* 0x000fe200000101be */
[----:B------:R1:W3:Y:S01]  /*26b0*/  MUFU.EX2 R201, R222 ;  /* 0x000000de00c97308 */ /* 0x0002e20000000800 */
[----:B------:R-:W-:Y:S01]  /*26c0*/  F2FP.BF16.F32.PACK_AB R184, R185, R184 ;  /* 0x000000b8b9b8723e */ /* 0x000fe200000010ff */
[--C-:B--2---:R-:W-:Y:S01]  /*26d0*/  FADD.FTZ R230, R156, -R152.reuse ;  /* 0x800000989ce67221 */ /* 0x104fe20000010000 */
[----:B------:R-:W-:Y:S01]  /*26e0*/  FADD.FTZ R223, R158, -R152 ;  /* 0x800000989edf7221 */ /* 0x000fe20000010000 */
[----:B------:R-:W-:Y:S01]  /*26f0*/  FSEL R152, R225, -INF , P2 ;  /* 0xff800000e1987808 */ /* 0x000fe20001000000 */
[--C-:B------:R-:W-:Y:S01]  /*2700*/  FADD.FTZ R206, R157, -R153.reuse ;  /* 0x800000999dce7221 */ /* 0x100fe20000010000 */
[----:B------:R-:W-:Y:S01]  /*2710*/  FADD.FTZ R159, R159, -R153 ;  /* 0x800000999f9f7221 */ /* 0x000fe20000010000 */
[----:B------:R-:W-:Y:S01]  /*2720*/  FFMA.FTZ R225, -R225, R225, 1 ;  /* 0x3f800000e1e17423 */ /* 0x000fe200000101e1 */
[----:B------:R-:W-:Y:S01]  /*2730*/  FFMA.FTZ R156, R205, UR5, -R220 ;  /* 0x00000005cd9c7c23 */ /* 0x000fe200080108dc */
[--C-:B------:R-:W-:Y:S01]  /*2740*/  FFMA.FTZ R157, R152, UR5, -R221.reuse ;  /* 0x00000005989d7c23 */ /* 0x100fe200080108dd */
[----:B------:R-:W-:Y:S01]  /*2750*/  FSEL R152, R191, -INF , P1 ;  /* 0xff800000bf987808 */ /* 0x000fe20000800000 */
[----:B------:R-:W-:Y:S01]  /*2760*/  FMUL.FTZ R220, R207, UR10 ;  /* 0x0000000acfdc7c20 */ /* 0x000fe20008410000 */
[----:B------:R-:W-:Y:S01]  /*2770*/  FSEL R207, R194, -INF , P1 ;  /* 0xff800000c2cf7808 */ /* 0x000fe20000800000 */
[----:B------:R-:W-:Y:S01]  /*2780*/  FFMA.FTZ R191, -R191, R191, 1 ;  /* 0x3f800000bfbf7423 */ /* 0x000fe200000101bf */
[----:B------:R-:W2:Y:S01]  /*2790*/  MUFU.EX2 R156, R156 ;  /* 0x0000009c009c7308 */ /* 0x000ea20000000800 */
[----:B------:R-:W-:Y:S01]  /*27a0*/  FFMA.FTZ R158, R152, UR5, -R221 ;  /* 0x00000005989e7c23 */ /* 0x000fe200080108dd */
[----:B------:R-:W-:Y:S01]  /*27b0*/  FMUL.FTZ R221, R208, UR10 ;  /* 0x0000000ad0dd7c20 */ /* 0x000fe20008410000 */
[----:B------:R-:W4:Y:S01]  /*27c0*/  LDS.64 R152, [R13+0x28240] ;  /* 0x028240000d987984 */ /* 0x000f220000000a00 */
[----:B-1----:R-:W-:Y:S01]  /*27d0*/  FFMA.FTZ R222, R207, UR5, -R218 ;  /* 0x00000005cfde7c23 */ /* 0x002fe200080108da */
[----:B------:R-:W-:Y:S01]  /*27e0*/  FFMA.FTZ R205, -R224, R224, 1 ;  /* 0x3f800000e0cd7423 */ /* 0x000fe200000101e0 */
[----:B---3--:R-:W-:-:S02]  /*27f0*/  FMUL.FTZ R230, R201, R230 ;  /* 0x000000e6c9e67220 */ /* 0x008fc40000410000 */
[----:B------:R-:W1:Y:S02]  /*2800*/  MUFU.EX2 R157, R157 ;  /* 0x0000009d009d7308 */ /* 0x000e640000000800 */
[----:B------:R-:W-:-:S06]  /*2810*/  FMUL.FTZ R205, R205, R230 ;  /* 0x000000e6cdcd7220 */ /* 0x000fcc0000410000 */
[----:B------:R-:W3:Y:S01]  /*2820*/  MUFU.EX2 R158, R158 ;  /* 0x0000009e009e7308 */ /* 0x000ee20000000800 */
[----:B--2---:R-:W-:-:S04]  /*2830*/  FMUL.FTZ R223, R156, R223 ;  /* 0x000000df9cdf7220 */ /* 0x004fc80000410000 */
[----:B------:R-:W-:-:S03]  /*2840*/  FMUL.FTZ R190, R190, R223 ;  /* 0x000000dfbebe7220 */ /* 0x000fc60000410000 */
[----:B------:R-:W-:Y:S01]  /*2850*/  MUFU.TANH R204, R204 ;  /* 0x000000cc00cc7308 */ /* 0x000fe20000002400 */
[----:B-1----:R-:W-:-:S04]  /*2860*/  FMUL.FTZ R206, R157, R206 ;  /* 0x000000ce9dce7220 */ /* 0x002fc80000410000 */
[----:B------:R-:W-:-:S03]  /*2870*/  FMUL.FTZ R208, R225, R206 ;  /* 0x000000cee1d07220 */ /* 0x000fc60000410000 */
[----:B------:R-:W-:Y:S01]  /*2880*/  MUFU.TANH R203, R203 ;  /* 0x000000cb00cb7308 */ /* 0x000fe20000002400 */
[----:B---3--:R-:W-:Y:S01]  /*2890*/  FMUL.FTZ R206, R158, R159 ;  /* 0x0000009f9ece7220 */ /* 0x008fe20000410000 */
[C---:B------:R-:W-:Y:S01]  /*28a0*/  FSEL R159, R192.reuse, -INF , P2 ;  /* 0xff800000c09f7808 */ /* 0x040fe20001000000 */
[----:B------:R-:W-:Y:S02]  /*28b0*/  FFMA.FTZ R192, -R192, R192, 1 ;  /* 0x3f800000c0c07423 */ /* 0x000fe400000101c0 */
[----:B------:R-:W-:Y:S02]  /*28c0*/  FMUL.FTZ R191, R191, R206 ;  /* 0x000000cebfbf7220 */ /* 0x000fe40000410000 */
[----:B------:R-:W-:Y:S01]  /*28d0*/  FFMA.FTZ R159, R159, UR5, -R218 ;  /* 0x000000059f9f7c23 */ /* 0x000fe200080108da */
[C---:B------:R-:W-:Y:S01]  /*28e0*/  FSEL R218, R195.reuse, -INF , P1 ;  /* 0xff800000c3da7808 */ /* 0x040fe20000800000 */
[----:B------:R-:W-:Y:S01]  /*28f0*/  FFMA.FTZ R195, -R195, R195, 1 ;  /* 0x3f800000c3c37423 */ /* 0x000fe200000101c3 */
[----:B------:R-:W-:Y:S01]  /*2900*/  MUFU.TANH R220, R220 ;  /* 0x000000dc00dc7308 */ /* 0x000fe20000002400 */
[--C-:B----4-:R-:W-:Y:S01]  /*2910*/  FADD.FTZ R206, R160, -R152.reuse ;  /* 0x80000098a0ce7221 */ /* 0x110fe20000010000 */
[----:B------:R-:W-:Y:S01]  /*2920*/  FADD.FTZ R207, R162, -R152 ;  /* 0x80000098a2cf7221 */ /* 0x000fe20000010000 */
[----:B------:R-:W-:Y:S01]  /*2930*/  FSEL R152, R193, -INF , P2 ;  /* 0xff800000c1987808 */ /* 0x000fe20001000000 */
[--C-:B------:R-:W-:Y:S01]  /*2940*/  FADD.FTZ R160, R161, -R153.reuse ;  /* 0x80000099a1a07221 */ /* 0x100fe20000010000 */
[----:B------:R-:W-:Y:S01]  /*2950*/  FADD.FTZ R161, R163, -R153 ;  /* 0x80000099a3a17221 */ /* 0x000fe20000010000 */
[----:B------:R-:W-:-:S02]  /*2960*/  FFMA.FTZ R193, -R193, R193, 1 ;  /* 0x3f800000c1c17423 */ /* 0x000fc400000101c1 */
[----:B------:R-:W1:Y:S01]  /*2970*/  MUFU.EX2 R159, R159 ;  /* 0x0000009f009f7308 */ /* 0x000e620000000800 */
[--C-:B------:R-:W-:Y:S01]  /*2980*/  FFMA.FTZ R163, R152, UR5, -R219.reuse ;  /* 0x0000000598a37c23 */ /* 0x100fe200080108db */
[----:B------:R-:W-:Y:S01]  /*2990*/  FFMA.FTZ R219, R218, UR5, -R219 ;  /* 0x00000005dadb7c23 */ /* 0x000fe200080108db */
[----:B------:R-:W2:Y:S01]  /*29a0*/  LDS.64 R152, [R13+0x28260] ;  /* 0x028260000d987984 */ /* 0x000ea20000000a00 */
[----:B------:R-:W-:Y:S01]  /*29b0*/  FMUL.FTZ R218, R211, UR10 ;  /* 0x0000000ad3da7c20 */ /* 0x000fe20008410000 */
[----:B------:R-:W-:-:S03]  /*29c0*/  FFMA.FTZ R211, -R194, R194, 1 ;  /* 0x3f800000c2d37423 */ /* 0x000fc600000101c2 */
[----:B------:R-:W3:Y:S08]  /*29d0*/  MUFU.EX2 R162, R222 ;  /* 0x000000de00a27308 */ /* 0x000ef00000000800 */
[----:B------:R-:W4:Y:S01]  /*29e0*/  MUFU.EX2 R163, R163 ;  /* 0x000000a300a37308 */ /* 0x000f220000000800 */
[----:B-1----:R-:W-:-:S04]  /*29f0*/  FMUL.FTZ R223, R159, R206 ;  /* 0x000000ce9fdf7220 */ /* 0x002fc80000410000 */
[----:B------:R-:W-:-:S03]  /*2a00*/  FMUL.FTZ R194, R192, R223 ;  /* 0x000000dfc0c27220 */ /* 0x000fc60000410000 */
[----:B------:R-:W-:Y:S01]  /*2a10*/  MUFU.TANH R221, R221 ;  /* 0x000000dd00dd7308 */ /* 0x000fe20000002400 */
[----:B---3--:R-:W-:Y:S01]  /*2a20*/  FMUL.FTZ R206, R162, R207 ;  /* 0x000000cfa2ce7220 */ /* 0x008fe20000410000 */
[----:B------:R-:W-:-:S03]  /*2a30*/  FSEL R207, R196, -INF , P2 ;  /* 0xff800000c4cf7808 */ /* 0x000fc60001000000 */
[----:B------:R-:W-:Y:S01]  /*2a40*/  FMUL.FTZ R192, R211, R206 ;  /* 0x000000ced3c07220 */ /* 0x000fe20000410000 */
[----:B------:R-:W-:Y:S01]  /*2a50*/  FSEL R211, R198, -INF , P1 ;  /* 0xff800000c6d37808 */ /* 0x000fe20000800000 */
[--C-:B------:R-:W-:Y:S01]  /*2a60*/  FFMA.FTZ R207, R207, UR5, -R216.reuse ;  /* 0x00000005cfcf7c23 */ /* 0x100fe200080108d8 */
[----:B------:R-:W1:Y:S01]  /*2a70*/  MUFU.EX2 R206, R219 ;  /* 0x000000db00ce7308 */ /* 0x000e620000000800 */
[----:B----4-:R-:W-:Y:S02]  /*2a80*/  FMUL.FTZ R160, R163, R160 ;  /* 0x000000a0a3a07220 */ /* 0x010fe40000410000 */
[----:B------:R-:W-:Y:S02]  /*2a90*/  FFMA.FTZ R216, R211, UR5, -R216 ;  /* 0x00000005d3d87c23 */ /* 0x000fe400080108d8 */
[----:B------:R-:W-:-:S03]  /*2aa0*/  FMUL.FTZ R193, R193, R160 ;  /* 0x000000a0c1c17220 */ /* 0x000fc60000410000 */
[----:B------:R-:W3:Y:S01]  /*2ab0*/  MUFU.EX2 R207, R207 ;  /* 0x000000cf00cf7308 */ /* 0x000ee20000000800 */
[--C-:B--2---:R-:W-:Y:S01]  /*2ac0*/  FADD.FTZ R222, R164, -R152.reuse ;  /* 0x80000098a4de7221 */ /* 0x104fe20000010000 */
[----:B------:R-:W-:Y:S01]  /*2ad0*/  FADD.FTZ R223, R166, -R152 ;  /* 0x80000098a6df7221 */ /* 0x000fe20000010000 */
[----:B------:R-:W-:Y:S01]  /*2ae0*/  FSEL R152, R197, -INF , P2 ;  /* 0xff800000c5987808 */ /* 0x000fe20001000000 */
[----:B------:R-:W-:Y:S01]  /*2af0*/  FADD.FTZ R211, R165, -R153 ;  /* 0x80000099a5d37221 */ /* 0x000fe20000010000 */
[----:B------:R-:W-:-:S03]  /*2b00*/  FFMA.FTZ R197, -R197, R197, 1 ;  /* 0x3f800000c5c57423 */ /* 0x000fc600000101c5 */
[----:B------:R-:W2:Y:S01]  /*2b10*/  MUFU.EX2 R164, R216 ;  /* 0x000000d800a47308 */ /* 0x000ea20000000800 */
[----:B-1----:R-:W-:Y:S01]  /*2b20*/  FMUL.FTZ R160, R206, R161 ;  /* 0x000000a1cea07220 */ /* 0x002fe20000410000 */
[----:B------:R-:W-:Y:S01]  /*2b30*/  FFMA.FTZ R166, R152, UR5, -R217 ;  /* 0x0000000598a67c23 */ /* 0x000fe200080108d9 */
[----:B------:R-:W-:Y:S01]  /*2b40*/  FFMA.FTZ R152, -R196, R196, 1 ;  /* 0x3f800000c4987423 */ /* 0x000fe200000101c4 */
[----:B------:R-:W-:Y:S01]  /*2b50*/  FADD.FTZ R196, R167, -R153 ;  /* 0x80000099a7c47221 */ /* 0x000fe20000010000 */
[----:B------:R-:W-:Y:S01]  /*2b60*/  FMUL.FTZ R195, R195, R160 ;  /* 0x000000a0c3c37220 */ /* 0x000fe20000410000 */
[----:B------:R-:W-:Y:S01]  /*2b70*/  FSEL R160, R199, -INF , P1 ;  /* 0xff800000c7a07808 */ /* 0x000fe20000800000 */
[----:B------:R-:W-:Y:S01]  /*2b80*/  FFMA.FTZ R153, -R198, R198, 1 ;  /* 0x3f800000c6997423 */ /* 0x000fe200000101c6 */
[----:B------:R-:W1:Y:S01]  /*2b90*/  MUFU.EX2 R166, R166 ;  /* 0x000000a600a67308 */ /* 0x000e620000000800 */
[----:B------:R-:W-:Y:S01]  /*2ba0*/  FMUL.FTZ R198, R213, UR10 ;  /* 0x0000000ad5c67c20 */ /* 0x000fe20008410000 */
[----:B------:R-:W-:Y:S01]  /*2bb0*/  FSEL R167, R226, -INF , P2 ;  /* 0xff800000e2a77808 */ /* 0x000fe20001000000 */
[----:B------:R-:W-:Y:S01]  /*2bc0*/  FFMA.FTZ R217, R160, UR5, -R217 ;  /* 0x00000005a0d97c23 */ /* 0x000fe200080108d9 */
[----:B------:R-:W-:Y:S01]  /*2bd0*/  FSEL R213, R202, -INF , P1 ;  /* 0xff800000cad57808 */ /* 0x000fe20000800000 */
[----:B------:R-:W4:Y:S01]  /*2be0*/  LDS.64 R160, [R13+0x28280] ;  /* 0x028280000da07984 */ /* 0x000f220000000a00 */
[----:B---3--:R-:W-:Y:S01]  /*2bf0*/  FMUL.FTZ R219, R207, R222 ;  /* 0x000000decfdb7220 */ /* 0x008fe20000410000 */
[--C-:B------:R-:W-:Y:S01]  /*2c00*/  FFMA.FTZ R167, R167, UR5, -R22.reuse ;  /* 0x00000005a7a77c23 */ /* 0x100fe20008010816 */
[----:B------:R3:W5:Y:S01]  /*2c10*/  MUFU.EX2 R165, R217 ;  /* 0x000000d900a57308 */ /* 0x0007620000000800 */
[----:B------:R-:W-:Y:S01]  /*2c20*/  FFMA.FTZ R213, R213, UR5, -R22 ;  /* 0x00000005d5d57c23 */ /* 0x000fe20008010816 */
[----:B------:R-:W-:Y:S01]  /*2c30*/  FMUL.FTZ R152, R152, R219 ;  /* 0x000000db98987220 */ /* 0x000fe20000410000 */
[----:B------:R-:W-:Y:S01]  /*2c40*/  FFMA.FTZ R199, -R199, R199, 1 ;  /* 0x3f800000c7c77423 */ /* 0x000fe200000101c7 */
[----:B------:R-:W-:Y:S01]  /*2c50*/  FFMA.FTZ R226, -R226, R226, 1 ;  /* 0x3f800000e2e27423 */ /* 0x000fe200000101e2 */
[----:B--2---:R-:W-:-:S03]  /*2c60*/  FMUL.FTZ R216, R164, R223 ;  /* 0x000000dfa4d87220 */ /* 0x004fc60000410000 */
[----:B------:R-:W2:Y:S01]  /*2c70*/  MUFU.EX2 R167, R167 ;  /* 0x000000a700a77308 */ /* 0x000ea20000000800 */
[----:B-1----:R-:W-:Y:S01]  /*2c80*/  FMUL.FTZ R22, R166, R211 ;  /* 0x000000d3a6167220 */ /* 0x002fe20000410000 */
[----:B------:R-:W-:Y:S01]  /*2c90*/  FMUL.FTZ R153, R153, R216 ;  /* 0x000000d899997220 */ /* 0x000fe20000410000 */
[----:B------:R-:W-:Y:S01]  /*2ca0*/  FMUL.FTZ R216, R214, UR10 ;  /* 0x0000000ad6d87c20 */ /* 0x000fe20008410000 */
[----:B------:R-:W-:Y:S01]  /*2cb0*/  FFMA.FTZ R214, -R188, R188, 1 ;  /* 0x3f800000bcd67423 */ /* 0x000fe200000101bc */
[----:B------:R-:W-:Y:S01]  /*2cc0*/  FMUL.FTZ R197, R197, R22 ;  /* 0x00000016c5c57220 */ /* 0x000fe20000410000 */
[----:B------:R-:W-:Y:S01]  /*2cd0*/  FSEL R22, R227, -INF , P2 ;  /* 0xff800000e3167808 */ /* 0x000fe20001000000 */
[----:B---3--:R-:W-:Y:S01]  /*2ce0*/  FMUL.FTZ R217, R215, UR10 ;  /* 0x0000000ad7d97c20 */ /* 0x008fe20008410000 */
[----:B------:R1:W3:Y:S01]  /*2cf0*/  MUFU.EX2 R211, R213 ;  /* 0x000000d500d37308 */ /* 0x0002e20000000800 */
[----:B-----5:R-:W-:Y:S01]  /*2d00*/  FMUL.FTZ R196, R165, R196 ;  /* 0x000000c4a5c47220 */ /* 0x020fe20000410000 */
[----:B------:R-:W-:-:S03]  /*2d10*/  FFMA.FTZ R215, -R189, R189, 1 ;  /* 0x3f800000bdd77423 */ /* 0x000fc600000101bd */
[----:B------:R-:W-:Y:S01]  /*2d20*/  FMUL.FTZ R196, R199, R196 ;  /* 0x000000c4c7c47220 */ /* 0x000fe20000410000 */
[----:B------:R-:W-:Y:S02]  /*2d30*/  FFMA.FTZ R199, -R202, R202, 1 ;  /* 0x3f800000cac77423 */ /* 0x000fe400000101ca */
[----:B------:R-:W-:Y:S01]  /*2d40*/  MUFU.TANH R218, R218 ;  /* 0x000000da00da7308 */ /* 0x000fe20000002400 */
[----:B-1----:R-:W-:-:S07]  /*2d50*/  FFMA.FTZ R213, -R227, R227, 1 ;  /* 0x3f800000e3d57423 */ /* 0x002fce00000101e3 */
[----:B------:R-:W-:Y:S01]  /*2d60*/  MUFU.TANH R216, R216 ;  /* 0x000000d800d87308 */ /* 0x000fe20000002400 */
[--C-:B----4-:R-:W-:Y:S01]  /*2d70*/  FADD.FTZ R168, R168, -R160.reuse ;  /* 0x800000a0a8a87221 */ /* 0x110fe20000010000 */
[----:B------:R-:W-:Y:S01]  /*2d80*/  FADD.FTZ R222, R170, -R160 ;  /* 0x800000a0aade7221 */ /* 0x000fe20000010000 */
[----:B------:R-:W-:Y:S01]  /*2d90*/  FFMA.FTZ R160, R22, UR5, -R23 ;  /* 0x0000000516a07c23 */ /* 0x000fe20008010817 */
[----:B------:R-:W-:Y:S01]  /*2da0*/  FSEL R22, R188, -INF , P1 ;  /* 0xff800000bc167808 */ /* 0x000fe20000800000 */
[--C-:B------:R-:W-:Y:S01]  /*2db0*/  FADD.FTZ R219, R169, -R161.reuse ;  /* 0x800000a1a9db7221 */ /* 0x100fe20000010000 */
[----:B------:R-:W-:Y:S01]  /*2dc0*/  FADD.FTZ R170, R171, -R161 ;  /* 0x800000a1abaa7221 */ /* 0x000fe20000010000 */
[----:B--2---:R-:W-:Y:S01]  /*2dd0*/  FMUL.FTZ R169, R167, R168 ;  /* 0x000000a8a7a97220 */ /* 0x004fe20000410000 */
[----:B---3--:R-:W-:Y:S01]  /*2de0*/  FMUL.FTZ R222, R211, R222 ;  /* 0x000000ded3de7220 */ /* 0x008fe20000410000 */
[----:B------:R-:W1:Y:S01]  /*2df0*/  MUFU.EX2 R160, R160 ;  /* 0x000000a000a07308 */ /* 0x000e620000000800 */
[----:B------:R-:W-:Y:S01]  /*2e00*/  FFMA.FTZ R161, R22, UR5, -R23 ;  /* 0x0000000516a17c23 */ /* 0x000fe20008010817 */
[----:B------:R-:W-:Y:S01]  /*2e10*/  FMUL.FTZ R202, R226, R169 ;  /* 0x000000a9e2ca7220 */ /* 0x000fe20000410000 */
[----:B------:R-:W2:Y:S01]  /*2e20*/  LDS.64 R22, [R13+0x282a0] ;  /* 0x0282a0000d167984 */ /* 0x000ea20000000a00 */
[----:B------:R-:W-:Y:S01]  /*2e30*/  FSEL R169, R189, -INF , P2 ;  /* 0xff800000bda97808 */ /* 0x000fe20001000000 */
[----:B------:R-:W-:Y:S01]  /*2e40*/  FMUL.FTZ R199, R199, R222 ;  /* 0x000000dec7c77220 */ /* 0x000fe20000410000 */
[----:B------:R-:W-:-:S02]  /*2e50*/  FFMA.FTZ R222, -R203, R203, 1 ;  /* 0x3f800000cbde7423 */ /* 0x000fc400000101cb */
[----:B------:R-:W3:Y:S08]  /*2e60*/  MUFU.EX2 R161, R161 ;  /* 0x000000a100a17308 */ /* 0x000ef00000000800 */
[----:B------:R-:W-:Y:S01]  /*2e70*/  MUFU.TANH R198, R198 ;  /* 0x000000c600c67308 */ /* 0x000fe20000002400 */
[C---:B-1----:R-:W-:Y:S01]  /*2e80*/  FMUL.FTZ R168, R160.reuse, R219 ;  /* 0x000000dba0a87220 */ /* 0x042fe20000410000 */
[----:B------:R-:W-:-:S03]  /*2e90*/  F2FP.BF16.F32.PACK_AB R160, R160, R167 ;  /* 0x000000a7a0a0723e */ /* 0x000fc600000010ff */
[----:B------:R-:W-:Y:S01]  /*2ea0*/  FMUL.FTZ R213, R213, R168 ;  /* 0x000000a8d5d57220 */ /* 0x000fe20000410000 */
[--C-:B------:R-:W-:Y:S01]  /*2eb0*/  FFMA.FTZ R168, R169, UR5, -R20.reuse ;  /* 0x00000005a9a87c23 */ /* 0x100fe20008010814 */
[C---:B------:R-:W-:Y:S01]  /*2ec0*/  FSEL R169, R204.reuse, -INF , P1 ;  /* 0xff800000cca97808 */ /* 0x040fe20000800000 */
[----:B------:R-:W-:Y:S01]  /*2ed0*/  FFMA.FTZ R204, -R204, R204, 1 ;  /* 0x3f800000cccc7423 */ /* 0x000fe200000101cc */
[C---:B---3--:R-:W-:Y:S01]  /*2ee0*/  FMUL.FTZ R171, R161.reuse, R170 ;  /* 0x000000aaa1ab7220 */ /* 0x048fe20000410000 */
[----:B------:R-:W-:Y:S01]  /*2ef0*/  MUFU.TANH R217, R217 ;  /* 0x000000d900d97308 */ /* 0x000fe20000002400 */
[----:B------:R-:W-:Y:S01]  /*2f00*/  F2FP.BF16.F32.PACK_AB R161, R161, R211 ;  /* 0x000000d3a1a1723e */ /* 0x000fe200000010ff */
[----:B------:R-:W-:Y:S01]  /*2f10*/  FFMA.FTZ R169, R169, UR5, -R20 ;  /* 0x00000005a9a97c23 */ /* 0x000fe20008010814 */
[----:B------:R-:W-:Y:S01]  /*2f20*/  FSEL R20, R203, -INF , P2 ;  /* 0xff800000cb147808 */ /* 0x000fe20001000000 */
[----:B------:R-:W-:Y:S01]  /*2f30*/  FMUL.FTZ R214, R214, R171 ;  /* 0x000000abd6d67220 */ /* 0x000fe20000410000 */
[----:B------:R-:W-:-:S03]  /*2f40*/  FFMA.FTZ R203, -R220, R220, 1 ;  /* 0x3f800000dccb7423 */ /* 0x000fc600000101dc */
[----:B------:R-:W1:Y:S01]  /*2f50*/  MUFU.EX2 R168, R168 ;  /* 0x000000a800a87308 */ /* 0x000e620000000800 */
[----:B------:R-:W-:Y:S01]  /*2f60*/  FFMA.FTZ R170, R20, UR5, -R21 ;  /* 0x0000000514aa7c23 */ /* 0x000fe20008010815 */
[----:B------:R-:W-:-:S05]  /*2f70*/  FSEL R20, R220, -INF , P1 ;  /* 0xff800000dc147808 */ /* 0x000fca0000800000 */
[----:B------:R-:W-:Y:S01]  /*2f80*/  FFMA.FTZ R188, R20, UR5, -R21 ;  /* 0x0000000514bc7c23 */ /* 0x000fe20008010815 */
[----:B------:R-:W-:Y:S01]  /*2f90*/  FSEL R21, R221, -INF , P2 ;  /* 0xff800000dd157808 */ /* 0x000fe20001000000 */
[----:B--2---:R-:W-:Y:S01]  /*2fa0*/  FADD.FTZ R171, R172, -R22 ;  /* 0x80000016acab7221 */ /* 0x004fe20000010000 */
[----:B------:R-:W2:Y:S01]  /*2fb0*/  MUFU.EX2 R170, R170 ;  /* 0x000000aa00aa7308 */ /* 0x000ea20000000800 */
[--C-:B------:R-:W-:Y:S01]  /*2fc0*/  FADD.FTZ R173, R173, -R23.reuse ;  /* 0x80000017adad7221 */ /* 0x100fe20000010000 */
[----:B------:R-:W-:Y:S01]  /*2fd0*/  FADD.FTZ R175, R175, -R23 ;  /* 0x80000017afaf7221 */ /* 0x000fe20000010000 */
[----:B------:R-:W-:Y:S01]  /*2fe0*/  FFMA.FTZ R23, R21, UR5, -R18 ;  /* 0x0000000515177c23 */ /* 0x000fe20008010812 */
[----:B------:R-:W-:Y:S01]  /*2ff0*/  FADD.FTZ R174, R174, -R22 ;  /* 0x80000016aeae7221 */ /* 0x000fe20000010000 */
[----:B-1----:R-:W-:Y:S01]  /*3000*/  FMUL.FTZ R20, R168, R171 ;  /* 0x000000aba8147220 */ /* 0x002fe20000410000 */
[----:B------:R-:W-:Y:S02]  /*3010*/  FSEL R171, R210, -INF , P1 ;  /* 0xff800000d2ab7808 */ /* 0x000fe40000800000 */
[----:B------:R-:W1:Y:S01]  /*3020*/  MUFU.EX2 R169, R169 ;  /* 0x000000a900a97308 */ /* 0x000e620000000800 */
[----:B------:R-:W-:-:S02]  /*3030*/  FMUL.FTZ R215, R215, R20 ;  /* 0x00000014d7d77220 */ /* 0x000fc40000410000 */
[----:B------:R-:W-:Y:S01]  /*3040*/  FFMA.FTZ R171, R171, UR5, -R18 ;  /* 0x00000005abab7c23 */ /* 0x000fe20008010812 */
[----:B------:R-:W-:Y:S01]  /*3050*/  FSEL R18, R209, -INF , P2 ;  /* 0xff800000d1127808 */ /* 0x000fe20001000000 */
[----:B------:R-:W3:Y:S03]  /*3060*/  LDS.64 R20, [R13+0x282c0] ;  /* 0x0282c0000d147984 */ /* 0x000ee60000000a00 */
[----:B------:R4:W5:Y:S01]  /*3070*/  MUFU.EX2 R22, R188 ;  /* 0x000000bc00167308 */ /* 0x0009620000000800 */
[----:B------:R-:W-:Y:S01]  /*3080*/  FFMA.FTZ R172, R18, UR5, -R19 ;  /* 0x0000000512ac7c23 */ /* 0x000fe20008010813 */
[----:B------:R-:W-:-:S06]  /*3090*/  FSEL R18, R218, -INF , P1 ;  /* 0xff800000da127808 */ /* 0x000fcc0000800000 */
[----:B------:R-:W-:Y:S01]  /*30a0*/  MUFU.EX2 R171, R171 ;  /* 0x000000ab00ab7308 */ /* 0x000fe20000000800 */
[----:B----4-:R-:W-:Y:S01]  /*30b0*/  FFMA.FTZ R188, R18, UR5, -R19 ;  /* 0x0000000512bc7c23 */ /* 0x010fe20008010813 */
[----:B--2---:R-:W-:Y:S01]  /*30c0*/  FMUL.FTZ R19, R170, R173 ;  /* 0x000000adaa137220 */ /* 0x004fe20000410000 */
[----:B-1----:R-:W-:-:S03]  /*30d0*/  FMUL.FTZ R189, R169, R174 ;  /* 0x000000aea9bd7220 */ /* 0x002fc60000410000 */
[----:B------:R-:W-:Y:S01]  /*30e0*/  FMUL.FTZ R222, R222, R19 ;  /* 0x00000013dede7220 */ /* 0x000fe20000410000 */
[----:B------:R-:W-:Y:S01]  /*30f0*/  FMUL.FTZ R204, R204, R189 ;  /* 0x000000bdcccc7220 */ /* 0x000fe20000410000 */
[----:B------:R-:W-:Y:S01]  /*3100*/  FSEL R189, R212, -INF , P2 ;  /* 0xff800000d4bd7808 */ /* 0x000fe20001000000 */
[----:B------:R1:W2:Y:S01]  /*3110*/  LDS.64 R18, [R13+0x282e0] ;  /* 0x0282e0000d127984 */ /* 0x0002a20000000a00 */
[----:B-----5:R-:W-:Y:S01]  /*3120*/  FMUL.FTZ R220, R22, R175 ;  /* 0x000000af16dc7220 */ /* 0x020fe20000410000 */
[----:B------:R-:W4:Y:S01]  /*3130*/  MUFU.EX2 R154, R232 ;  /* 0x000000e8009a7308 */ /* 0x000f220000000800 */
[----:B------:R-:W-:Y:S01]  /*3140*/  FFMA.FTZ R212, -R212, R212, 1 ;  /* 0x3f800000d4d47423 */ /* 0x000fe200000101d4 */
[----:B------:R-:W-:Y:S01]  /*3150*/  FFMA.FTZ R174, R189, UR5, -R14 ;  /* 0x00000005bdae7c23 */ /* 0x000fe2000801080e */
[C---:B------:R-:W-:Y:S01]  /*3160*/  FSEL R189, R216.reuse, -INF , P1 ;  /* 0xff800000d8bd7808 */ /* 0x040fe20000800000 */
[----:B------:R-:W-:Y:S01]  /*3170*/  FMUL.FTZ R203, R203, R220 ;  /* 0x000000dccbcb7220 */ /* 0x000fe20000410000 */
[----:B------:R-:W-:-:S03]  /*3180*/  FFMA.FTZ R216, -R216, R216, 1 ;  /* 0x3f800000d8d87423 */ /* 0x000fc600000101d8 */
[----:B------:R-:W-:Y:S01]  /*3190*/  FFMA.FTZ R175, R189, UR5, -R14 ;  /* 0x00000005bdaf7c23 */ /* 0x000fe2000801080e */
[C---:B------:R-:W-:Y:S01]  /*31a0*/  FSEL R14, R198.reuse, -INF , P2 ;  /* 0xff800000c60e7808 */ /* 0x040fe20001000000 */
[----:B------:R-:W-:Y:S01]  /*31b0*/  MUFU.EX2 R23, R23 ;  /* 0x0000001700177308 */ /* 0x000fe20000000800 */
[----:B------:R-:W-:-:S03]  /*31c0*/  FFMA.FTZ R198, -R198, R198, 1 ;  /* 0x3f800000c6c67423 */ /* 0x000fc600000101c6 */
[--C-:B-1----:R-:W-:Y:S01]  /*31d0*/  FFMA.FTZ R13, R14, UR5, -R15.reuse ;  /* 0x000000050e0d7c23 */ /* 0x102fe2000801080f */
[C---:B------:R-:W-:Y:S01]  /*31e0*/  FSEL R14, R217.reuse, -INF , P1 ;  /* 0xff800000d90e7808 */ /* 0x040fe20000800000 */
[----:B------:R-:W-:Y:S01]  /*31f0*/  FFMA.FTZ R217, -R217, R217, 1 ;  /* 0x3f800000d9d97423 */ /* 0x000fe200000101d9 */
[----:B----4-:R-:W-:Y:S01]  /*3200*/  FMUL.FTZ R231, R154, R231 ;  /* 0x000000e79ae77220 */ /* 0x010fe20000410000 */
[----:B------:R-:W1:Y:S01]  /*3210*/  MUFU.EX2 R172, R172 ;  /* 0x000000ac00ac7308 */ /* 0x000e620000000800 */
[----:B---3--:R-:W-:Y:S01]  /*3220*/  FADD.FTZ R178, R178, -R20 ;  /* 0x80000014b2b27221 */ /* 0x008fe20000010000 */
[----:B------:R-:W-:Y:S01]  /*3230*/  FFMA.FTZ R14, R14, UR5, -R15 ;  /* 0x000000050e0e7c23 */ /* 0x000fe2000801080f */
[--C-:B------:R-:W-:Y:S01]  /*3240*/  FADD.FTZ R189, R177, -R21.reuse ;  /* 0x80000015b1bd7221 */ /* 0x100fe20000010000 */
[----:B------:R-:W-:Y:S01]  /*3250*/  FMUL.FTZ R186, R186, R231 ;  /* 0x000000e7baba7220 */ /* 0x000fe20000410000 */
[----:B------:R-:W-:Y:S01]  /*3260*/  FMUL.FTZ R177, R171, R178 ;  /* 0x000000b2abb17220 */ /* 0x000fe20000410000 */
[----:B------:R-:W-:Y:S01]  /*3270*/  FADD.FTZ R220, R179, -R21 ;  /* 0x80000015b3dc7221 */ /* 0x000fe20000010000 */
[----:B------:R-:W-:Y:S01]  /*3280*/  FFMA.FTZ R15, -R221, R221, 1 ;  /* 0x3f800000dd0f7423 */ /* 0x000fe200000101dd */
[----:B------:R-:W-:Y:S01]  /*3290*/  MUFU.EX2 R175, R175 ;  /* 0x000000af00af7308 */ /* 0x000fe20000000800 */
[----:B------:R-:W-:Y:S01]  /*32a0*/  F2FP.BF16.F32.PACK_AB R185, R187, R186 ;  /* 0x000000babbb9723e */ /* 0x000fe200000010ff */
[----:B------:R-:W-:Y:S01]  /*32b0*/  FFMA.FTZ R21, -R218, R218, 1 ;  /* 0x3f800000da157423 */ /* 0x000fe200000101da */
[----:B------:R-:W-:-:S02]  /*32c0*/  F2FP.BF16.F32.PACK_AB R187, R191, R190 ;  /* 0x000000bebfbb723e */ /* 0x000fc400000010ff */
[----:B------:R-:W-:Y:S01]  /*32d0*/  F2FP.BF16.F32.PACK_AB R191, R196, R153 ;  /* 0x00000099c4bf723e */ /* 0x000fe200000010ff */
[----:B------:R-:W-:Y:S01]  /*32e0*/  IMAD R153, R3, 0x2000, R12 ;  /* 0x0000200003997824 */ /* 0x000fe200078e020c */
[----:B------:R-:W-:Y:S01]  /*32f0*/  F2FP.BF16.F32.PACK_AB R186, R208, R205 ;  /* 0x000000cdd0ba723e */ /* 0x000fe200000010ff */
[----:B------:R3:W4:Y:S01]  /*3300*/  MUFU.EX2 R173, R188 ;  /* 0x000000bc00ad7308 */ /* 0x0007220000000800 */
[----:B-1----:R-:W-:Y:S01]  /*3310*/  FMUL.FTZ R189, R172, R189 ;  /* 0x000000bdacbd7220 */ /* 0x002fe20000410000 */
[----:B------:R-:W-:Y:S01]  /*3320*/  F2FP.BF16.F32.PACK_AB R190, R197, R152 ;  /* 0x00000098c5be723e */ /* 0x000fe200000010ff */
[--C-:B--2---:R-:W-:Y:S01]  /*3330*/  FADD.FTZ R178, R181, -R19.reuse ;  /* 0x80000013b5b27221 */ /* 0x104fe20000010000 */
[----:B------:R-:W-:Y:S01]  /*3340*/  FADD.FTZ R183, R183, -R19 ;  /* 0x80000013b7b77221 */ /* 0x000fe20000010000 */
[----:B------:R-:W-:Y:S01]  /*3350*/  F2FP.BF16.F32.PACK_AB R152, R155, R17 ;  /* 0x000000119b98723e */ /* 0x000fe200000010ff */
[----:B------:R-:W-:Y:S02]  /*3360*/  IMAD R17, R8, 0x4000, R16 ;  /* 0x0000400008117824 */ /* 0x000fe400078e0210 */
[----:B------:R-:W1:Y:S01]  /*3370*/  MUFU.EX2 R174, R174 ;  /* 0x000000ae00ae7308 */ /* 0x000e620000000800 */
[----:B---3--:R-:W-:Y:S01]  /*3380*/  FADD.FTZ R188, R176, -R20 ;  /* 0x80000014b0bc7221 */ /* 0x008fe20000010000 */
[----:B------:R-:W-:Y:S01]  /*3390*/  FFMA.FTZ R20, -R210, R210, 1 ;  /* 0x3f800000d2147423 */ /* 0x000fe200000101d2 */
[----:B------:R-:W-:Y:S01]  /*33a0*/  FFMA.FTZ R176, -R209, R209, 1 ;  /* 0x3f800000d1b07423 */ /* 0x000fe200000101d1 */
[----:B------:R-:W-:Y:S01]  /*33b0*/  F2FP.BF16.F32.PACK_AB R155, R158, R156 ;  /* 0x0000009c9e9b723e */ /* 0x000fe200000010ff */
[----:B------:R-:W-:Y:S01]  /*33c0*/  FMUL.FTZ R188, R23, R188 ;  /* 0x000000bc17bc7220 */ /* 0x000fe20000410000 */
[----:B------:R-:W-:Y:S01]  /*33d0*/  FMUL.FTZ R20, R20, R177 ;  /* 0x000000b114147220 */ /* 0x000fe20000410000 */
[--C-:B------:R-:W-:Y:S01]  /*33e0*/  FADD.FTZ R177, R180, -R18.reuse ;  /* 0x80000012b4b17221 */ /* 0x100fe20000010000 */
[----:B------:R-:W2:Y:S01]  /*33f0*/  MUFU.EX2 R13, R13 ;  /* 0x0000000d000d7308 */ /* 0x000ea20000000800 */
[----:B------:R-:W-:Y:S01]  /*3400*/  FADD.FTZ R18, R182, -R18 ;  /* 0x80000012b6127221 */ /* 0x000fe20000010000 */
[----:B----4-:R-:W-:Y:S01]  /*3410*/  FMUL.FTZ R220, R173, R220 ;  /* 0x000000dcaddc7220 */ /* 0x010fe20000410000 */
[----:B------:R-:W-:Y:S01]  /*3420*/  FMUL.FTZ R15, R15, R188 ;  /* 0x000000bc0f0f7220 */ /* 0x000fe20000410000 */
[----:B------:R-:W-:Y:S01]  /*3430*/  FMUL.FTZ R176, R176, R189 ;  /* 0x000000bdb0b07220 */ /* 0x000fe20000410000 */
[----:B------:R-:W-:Y:S01]  /*3440*/  FMUL.FTZ R19, R175, R18 ;  /* 0x00000012af137220 */ /* 0x000fe20000410000 */
[----:B------:R-:W-:Y:S01]  /*3450*/  FMUL.FTZ R21, R21, R220 ;  /* 0x000000dc15157220 */ /* 0x000fe20000410000 */
[----:B------:R-:W-:Y:S01]  /*3460*/  F2FP.BF16.F32.PACK_AB R188, R193, R194 ;  /* 0x000000c2c1bc723e */ /* 0x000fe200000010ff */
[----:B------:R-:W3:Y:S01]  /*3470*/  MUFU.EX2 R14, R14 ;  /* 0x0000000e000e7308 */ /* 0x000ee20000000800 */
[----:B-1----:R-:W-:Y:S01]  /*3480*/  FMUL.FTZ R177, R174, R177 ;  /* 0x000000b1aeb17220 */ /* 0x002fe20000410000 */
[----:B------:R-:W-:Y:S01]  /*3490*/  FMUL.FTZ R19, R216, R19 ;  /* 0x00000013d8137220 */ /* 0x000fe20000410000 */
[----:B------:R-:W-:Y:S01]  /*34a0*/  F2FP.BF16.F32.PACK_AB R196, R176, R15 ;  /* 0x0000000fb0c4723e */ /* 0x000fe200000010ff */
[----:B------:R-:W-:-:S02]  /*34b0*/  IMAD R15, R153, 0x2, R16 ;  /* 0x00000002990f7824 */ /* 0x000fc400078e0210 */
[----:B------:R-:W-:Y:S01]  /*34c0*/  FMUL.FTZ R177, R212, R177 ;  /* 0x000000b1d4b17220 */ /* 0x000fe20000410000 */
[----:B------:R-:W-:Y:S02]  /*34d0*/  F2FP.BF16.F32.PACK_AB R189, R195, R192 ;  /* 0x000000c0c3bd723e */ /* 0x000fe400000010ff */
[----:B------:R-:W-:Y:S01]  /*34e0*/  F2FP.BF16.F32.PACK_AB R192, R213, R202 ;  /* 0x000000cad5c0723e */ /* 0x000fe200000010ff */
[----:B--2---:R-:W-:Y:S01]  /*34f0*/  FMUL.FTZ R179, R13, R178 ;  /* 0x000000b20db37220 */ /* 0x004fe20000410000 */
[----:B------:R-:W-:Y:S01]  /*3500*/  F2FP.BF16.F32.PACK_AB R193, R214, R199 ;  /* 0x000000c7d6c1723e */ /* 0x000fe200000010ff */
[----:B------:R-:W-:Y:S01]  /*3510*/  STSM.16.MT88.4 [R15+0x28800], R184 ;  /* 0x028800b80f007844 */ /* 0x000fe20000004200 */
[----:B------:R-:W-:Y:S01]  /*3520*/  F2FP.BF16.F32.PACK_AB R194, R222, R215 ;  /* 0x000000d7dec2723e */ /* 0x000fe200000010ff */
[----:B------:R-:W-:Y:S01]  /*3530*/  FMUL.FTZ R198, R198, R179 ;  /* 0x000000b3c6c67220 */ /* 0x000fe20000410000 */
[----:B------:R-:W-:Y:S01]  /*3540*/  F2FP.BF16.F32.PACK_AB R195, R203, R204 ;  /* 0x000000cccbc3723e */ /* 0x000fe200000010ff */
[----:B------:R-:W-:Y:S01]  /*3550*/  STSM.16.MT88.4 [R15+0x29000], R188 ;  /* 0x029000bc0f007844 */ /* 0x000fe20000004200 */
[----:B------:R-:W-:Y:S01]  /*3560*/  F2FP.BF16.F32.PACK_AB R197, R21, R20 ;  /* 0x0000001415c5723e */ /* 0x000fe200000010ff */
[----:B---3--:R-:W-:Y:S01]  /*3570*/  FMUL.FTZ R18, R14, R183 ;  /* 0x000000b70e127220 */ /* 0x008fe20000410000 */
[----:B------:R-:W-:Y:S01]  /*3580*/  F2FP.BF16.F32.PACK_AB R198, R198, R177 ;  /* 0x000000b1c6c6723e */ /* 0x000fe200000010ff */
[----:B------:R-:W-:Y:S01]  /*3590*/  STSM.16.MT88.4 [R15+0x29800], R192 ;  /* 0x029800c00f007844 */ /* 0x000fe20000004200 */
[----:B------:R-:W-:Y:S01]  /*35a0*/  F2FP.BF16.F32.PACK_AB R153, R200, R154 ;  /* 0x0000009ac899723e */ /* 0x000fe200000010ff */
[----:B------:R-:W-:Y:S01]  /*35b0*/  FMUL.FTZ R18, R217, R18 ;  /* 0x00000012d9127220 */ /* 0x000fe20000410000 */
[----:B------:R-:W-:-:S02]  /*35c0*/  F2FP.BF16.F32.PACK_AB R154, R157, R201 ;  /* 0x000000c99d9a723e */ /* 0x000fc400000010ff */
[----:B------:R-:W-:Y:S02]  /*35d0*/  F2FP.BF16.F32.PACK_AB R172, R172, R23 ;  /* 0x00000017acac723e */ /* 0x000fe400000010ff */
[----:B------:R-:W-:Y:S02]  /*35e0*/  F2FP.BF16.F32.PACK_AB R199, R18, R19 ;  /* 0x0000001312c7723e */ /* 0x000fe400000010ff */
[----:B------:R-:W-:Y:S02]  /*35f0*/  F2FP.BF16.F32.PACK_AB R173, R173, R171 ;  /* 0x000000abadad723e */ /* 0x000fe400000010ff */
[----:B------:R-:W-:Y:S01]  /*3600*/  F2FP.BF16.F32.PACK_AB R174, R13, R174 ;  /* 0x000000ae0dae723e */ /* 0x000fe200000010ff */
[----:B------:R1:W-:Y:S01]  /*3610*/  STSM.16.MT88.4 [R15+0x2a000], R196 ;  /* 0x02a000c40f007844 */ /* 0x0003e20000004200 */
[----:B------:R-:W-:Y:S01]  /*3620*/  WARPGROUP.ARRIVE ;  /* 0x00000000000079c5 */ /* 0x000fe20000000000 */
[----:B------:R-:W-:Y:S02]  /*3630*/  F2FP.BF16.F32.PACK_AB R175, R14, R175 ;  /* 0x000000af0eaf723e */ /* 0x000fe400000010ff */
[----:B------:R-:W-:-:S13]  /*3640*/  R2UR UR5, R17 ;  /* 0x00000000110572ca */ /* 0x000fda00000e0000 */
[----:B------:R-:W-:Y:S01]  /*3650*/  HGMMA.64x128x16.F32.BF16 R24, R152, gdesc[UR4].tnspB, R24, gsb0 ;  /* 0x41e0000498187df0 */ /* 0x000fe20008001818 */
[----:B------:R-:W-:Y:S01]  /*3660*/  UIADD3 UR6, UR4, 0x80, URZ ;  /* 0x0000008004067890 */ /* 0x000fe2000fffe03f */
[----:B------:R-:W-:Y:S01]  /*3670*/  UMOV UR7, 0x40000040 ;  /* 0x4000004000077882 */ /* 0x000fe20000000000 */
[----:B-1----:R-:W-:Y:S01]  /*3680*/  SHF.R.U32.HI R15, RZ, 0x4, R229 ;  /* 0x00000004ff0f7819 */ /* 0x002fe200000116e5 */
[----:B------:R-:W-:-:S03]  /*3690*/  USHF.R.U32.HI UR5, URZ, 0x4, UR5 ;  /* 0x000000043f057899 */ /* 0x000fc60008011605 */
[----:B------:R-:W-:Y:S01]  /*36a0*/  LOP3.LUT R15, R15, 0x3fff, RZ, 0xc0, !PT ;  /* 0x00003fff0f0f7812 */ /* 0x000fe200078ec0ff */
[----:B------:R-:W-:-:S03]  /*36b0*/  ULOP3.LUT UR9, UR5, 0x3fff, URZ, 0xc0, !UPT ;  /* 0x00003fff05097892 */ /* 0x000fc6000f8ec03f */
[----:B------:R-:W-:Y:S01]  /*36c0*/  LOP3.LUT R18, R15, 0x10000, RZ, 0xfc, !PT ;  /* 0x000100000f127812 */ /* 0x000fe200078efcff */
[----:B------:R-:W-:-:S04]  /*36d0*/  UMOV UR5, 0x40000040 ;  /* 0x4000004000057882 */ /* 0x000fc80000000000 */
[----:B------:R-:W-:-:S05]  /*36e0*/  IMAD R18, R3, 0x400, R18 ;  /* 0x0000040003127824 */ /* 0x000fca00078e0212 */
[----:B------:R-:W-:Y:S01]  /*36f0*/  R2UR UR8, R18 ;  /* 0x00000000120872ca */ /* 0x000fe200000e0000 */
[----:B------:R-:W-:Y:S02]  /*3700*/  WARPGROUP.DEPBAR.LE gsb0, 0x0 ;  /* 0x00008000000079c5 */ /* 0x000fe40000010000 */
[----:B------:R-:W-:Y:S02]  /*3710*/  F2FP.BF16.F32.PACK_AB R152, R163, R159 ;  /* 0x0000009fa398723e */ /* 0x000fe400000010ff */
[----:B------:R-:W-:Y:S02]  /*3720*/  F2FP.BF16.F32.PACK_AB R153, R206, R162 ;  /* 0x000000a2ce99723e */ /* 0x000fe400000010ff */
[----:B------:R-:W-:Y:S02]  /*3730*/  F2FP.BF16.F32.PACK_AB R154, R166, R207 ;  /* 0x000000cfa69a723e */ /* 0x000fe400000010ff */
[----:B------:R-:W-:Y:S02]  /*3740*/  F2FP.BF16.F32.PACK_AB R155, R165, R164 ;  /* 0x000000a4a59b723e */ /* 0x000fe400000010ff */
[----:B------:R-:W-:-:S02]  /*3750*/  F2FP.BF16.F32.PACK_AB R162, R170, R168 ;  /* 0x000000a8aaa2723e */ /* 0x000fc400000010ff */
[----:B------:R-:W-:Y:S01]  /*3760*/  WARPGROUP.ARRIVE ;  /* 0x00000000000079c5 */ /* 0x000fe20000000000 */
[----:B------:R-:W-:-:S05]  /*3770*/  F2FP.BF16.F32.PACK_AB R163, R22, R169 ;  /* 0x000000a916a3723e */ /* 0x000fca00000010ff */
[----:B------:R-:W-:Y:S01]  /*3780*/  HGMMA.64x128x16.F32.BF16 R24, R152, gdesc[UR4].tnspB, R24, gsb0 ;  /* 0x41e0000498187df0 */ /* 0x000fe20008001818 */
[----:B------:R-:W-:Y:S01]  /*3790*/  UIADD3 UR6, UR4, 0x100, URZ ;  /* 0x0000010004067890 */ /* 0x000fe2000fffe03f */
[----:B------:R-:W-:Y:S01]  /*37a0*/  UMOV UR7, 0x40000040 ;  /* 0x4000004000077882 */ /* 0x000fe20000000000 */
[----:B------:R-:W-:Y:S02]  /*37b0*/  WARPGROUP.DEPBAR.LE gsb0, 0x0 ;  /* 0x00008000000079c5 */ /* 0x000fe40000010000 */
[----:B------:R-:W-:-:S07]  /*37c0*/  WARPGROUP.ARRIVE ;  /* 0x00000000000079c5 */ /* 0x000fce0000000000 */
[----:B------:R-:W-:Y:S01]  /*37d0*/  HGMMA.64x128x16.F32.BF16 R24, R160, gdesc[UR4].tnspB, R24, gsb0 ;  /* 0x41e00004a0187df0 */ /* 0x000fe20008001818 */
        /* <DEDUP_REMOVED lines=70> */
.L_x_249:
[----:B------:R-:W-:Y:S01]  /*3c40*/  LOP3.LUT R0, R0, 0x2000000, RZ, 0xfc, !PT ;  /* 0x0200000000007812 */ /* 0x000fe200078efcff */
[----:B------:R-:W-:Y:S01]  /*3c50*/  UMOV UR7, 0x40000040 ;  /* 0x4000004000077882 */ /* 0x000fe20000000000 */
[----:B------:R-:W1:Y:S03]  /*3c60*/  S2R R13, SR_TID.X ;  /* 0x00000000000d7919 */ /* 0x000e660000002100 */
[----:B------:R-:W-:-:S05]  /*3c70*/  IMAD R0, R3, 0x400, R0 ;  /* 0x0000040003007824 */ /* 0x000fca00078e0200 */
[----:B------:R-:W-:Y:S01]  /*3c80*/  R2UR UR4, R0 ;  /* 0x00000000000472ca */ /* 0x000fe200000e0000 */
[----:B------:R-:W-:-:S05]  /*3c90*/  VIADD R0, R2, 0x30840 ;  /* 0x0003084002007836 */ /* 0x000fca0000000000 */
[----:B------:R-:W-:-:S04]  /*3ca0*/  PRMT R0, RZ, 0x654, R0 ;  /* 0x00000654ff007816 */ /* 0x000fc80000000000 */
[----:B------:R2:W-:Y:S01]  /*3cb0*/  SYNCS.ARRIVE.TRANS64.RED.A1T0 RZ, [R0+URZ], RZ ;  /* 0x000000ff00ff79a7 */ /* 0x0005e2000810043f */
[----:B------:R-:W-:Y:S02]  /*3cc0*/  WARPGROUP.ARRIVE ;  /* 0x00000000000079c5 */ /* 0x000fe40000000000 */
[----:B------:R-:W-:-:S04]  /*3cd0*/  UMOV UR6, UR4 ;  /* 0x0000000400067c82 */ /* 0x000fc80008000000 */
[----:B------:R-:W-:Y:S01]  /*3ce0*/  HGMMA.64x128x16.F32.BF16 R88, R184, gdesc[UR4].tnspB, R88, gsb0 ;  /* 0x41e00004b8587df0 */ /* 0x000fe20008001858 */
[----:B------:R-:W-:Y:S01]  /*3cf0*/  UIADD3 UR6, UR4, 0x80, URZ ;  /* 0x0000008004067890 */ /* 0x000fe2000fffe03f */
[----:B------:R-:W-:Y:S01]  /*3d00*/  UMOV UR7, 0x40000040 ;  /* 0x4000004000077882 */ /* 0x000fe20000000000 */
[----:B-1----:R-:W-:Y:S01]  /*3d10*/  SHF.R.U32.HI R15, RZ, 0x7, R13 ;  /* 0x00000007ff0f7819 */ /* 0x002fe2000001160d */
[----:B------:R-:W-:-:S04]  /*3d20*/  IMAD.IADD R13, R9, 0x1, R10 ;  /* 0x00000001090d7824 */ /* 0x000fc800078e020a */
[----:B------:R-:W-:Y:S02]  /*3d30*/  VIADD R14, R15, 0x9 ;  /* 0x000000090f0e7836 */ /* 0x000fe40000000000 */
[----:B------:R-:W-:Y:S02]  /*3d40*/  IMAD R13, R13, 0x4, R16 ;  /* 0x000000040d0d7824 */ /* 0x000fe400078e0210 */
        /* <DEDUP_REMOVED lines=34> */
.L_x_250:
        /* <DEDUP_REMOVED lines=11> */
.L_x_240:
[----:B------:R-:W4:Y:S01]  /*4020*/  S2UR UR8, SR_CTAID.Y ;  /* 0x00000000000879c3 */ /* 0x000f220000002600 */
[----:B------:R-:W5:Y:S01]  /*4030*/  S2R R8, SR_TID.X ;  /* 0x0000000000087919 */ /* 0x000f620000002100 */
[----:B------:R-:W-:Y:S01]  /*4040*/  ULDC UR4, c[0x0][0x850] ;  /* 0x0002140000047ab9 */ /* 0x000fe20000000800 */
[----:B------:R-:W-:Y:S01]  /*4050*/  ULDC.64 UR12, c[0x0][0x818] ;  /* 0x00020600000c7ab9 */ /* 0x000fe20000000a00 */
[----:B------:R-:W-:-:S04]  /*4060*/  UISETP.NE.AND UP0, UPT, UR4, 0x1, UPT ;  /* 0x000000010400788c */ /* 0x000fc8000bf05270 */
[----:B------:R-:W1:Y:S07]  /*4070*/  S2UR UR6, SR_CTAID.X ;  /* 0x00000000000679c3 */ /* 0x000e6e0000002500 */
[----:B------:R-:W-:Y:S01]  /*4080*/  @UP0 ULDC UR4, c[0x0][0x854] ;  /* 0x0002150000040ab9 */ /* 0x000fe20000000800 */
[----:B------:R-:W-:Y:S01]  /*4090*/  @UP0 ULDC UR7, c[0x0][0x858] ;  /* 0x0002160000070ab9 */ /* 0x000fe20000000800 */
[----:B------:R-:W3:Y:S01]  /*40a0*/  S2UR UR11, SR_CTAID.Z ;  /* 0x00000000000b79c3 */ /* 0x000ee20000002700 */
[----:B----4-:R-:W-:-:S07]  /*40b0*/  UIMAD.WIDE.U32 UR4, UR8, UR4, URZ ;  /* 0x00000004080472a5 */ /* 0x010fce000f8e003f */
[----:B--2---:R-:W2:Y:S01]  /*40c0*/  LDC.64 R10, c[0x0][0x820] ;  /* 0x00020800ff0a7b82 */ /* 0x004ea20000000a00 */
[----:B------:R-:W-:Y:S02]  /*40d0*/  @UP0 USHF.R.U32.HI UR8, URZ, UR7, UR5 ;  /* 0x000000073f080299 */ /* 0x000fe40008011605 */
[----:B-1----:R-:W-:-:S05]  /*40e0*/  USHF.L.U32 UR6, UR6, 0xe, URZ ;  /* 0x0000000e06067899 */ /* 0x002fca000800063f */
[----:B------:R-:W1:Y:S01]  /*40f0*/  LDC.64 R12, c[0x0][0x848] ;  /* 0x00021200ff0c7b82 */ /* 0x000e620000000a00 */
[----:B------:R-:W-:Y:S01]  /*4100*/  USHF.R.S32.HI UR9, URZ, 0x1f, UR8 ;  /* 0x0000001f3f097899 */ /* 0x000fe20008011408 */
[----:B-----5:R-:W-:Y:S01]  /*4110*/  VIADD R0, R8, 0xffffff80 ;  /* 0xffffff8008007836 */ /* 0x020fe20000000000 */
[----:B------:R-:W-:Y:S02]  /*4120*/  USHF.R.S32.HI UR7, URZ, 0x1f, UR6 ;  /* 0x0000001f3f077899 */ /* 0x000fe40008011406 */
[----:B------:R-:W-:Y:S02]  /*4130*/  UIMAD UR10, UR9, UR12, URZ ;  /* 0x0000000c090a72a4 */ /* 0x000fe4000f8e023f */
[----:B------:R-:W-:Y:S01]  /*4140*/  UIMAD.WIDE.U32 UR4, UR8, UR12, UR6 ;  /* 0x0000000c080472a5 */ /* 0x000fe2000f8e0006 */
[----:B------:R-:W-:Y:S01]  /*4150*/  SHF.R.S32.HI R3, RZ, 0x1f, R0 ;  /* 0x0000001fff037819 */ /* 0x000fe20000011400 */
[----:B------:R-:W-:-:S03]  /*4160*/  UIMAD UR10, UR8, UR13, UR10 ;  /* 0x0000000d080a72a4 */ /* 0x000fc6000f8e020a */
[----:B------:R-:W-:Y:S01]  /*4170*/  ULDC.64 UR12, c[0x0][0x840] ;  /* 0x00021000000c7ab9 */ /* 0x000fe20000000a00 */
[----:B------:R-:W-:Y:S01]  /*4180*/  LEA.HI R3, R3, R0, RZ, 0x7 ;  /* 0x0000000003037211 */ /* 0x000fe200078f38ff */
[----:B------:R-:W-:Y:S01]  /*4190*/  UIMAD UR9, UR9, UR12, URZ ;  /* 0x0000000c090972a4 */ /* 0x000fe2000f8e023f */
[----:B---3--:R-:W-:Y:S01]  /*41a0*/  IMAD.U32 R2, RZ, RZ, UR4 ;  /* 0x00000004ff027e24 */ /* 0x008fe2000f8e00ff */
[----:B------:R-:W-:Y:S01]  /*41b0*/  UIMAD.WIDE.U32 UR6, UR8, UR12, UR6 ;  /* 0x0000000c080672a5 */ /* 0x000fe2000f8e0006 */
[----:B------:R-:W-:Y:S01]  /*41c0*/  SHF.R.S32.HI R0, RZ, 0x7, R3 ;  /* 0x00000007ff007819 */ /* 0x000fe20000011403 */
[----:B------:R-:W-:Y:S01]  /*41d0*/  UIMAD UR8, UR8, UR13, UR9 ;  /* 0x0000000d080872a4 */ /* 0x000fe2000f8e0209 */
[----:B------:R-:W-:Y:S01]  /*41e0*/  IMAD.U32 R3, RZ, RZ, UR5 ;  /* 0x00000005ff037e24 */ /* 0x000fe2000f8e00ff */
[----:B------:R-:W-:Y:S02]  /*41f0*/  UIADD3 UR9, UR5, UR10, URZ ;  /* 0x0000000a05097290 */ /* 0x000fe4000fffe03f */
[----:B------:R-:W-:Y:S01]  /*4200*/  USHF.R.S32.HI UR10, URZ, 0x1f, UR11 ;  /* 0x0000001f3f0a7899 */ /* 0x000fe2000801140b */
[----:B------:R-:W-:Y:S01]  /*4210*/  IMAD R9, R0, 0x2000, R9 ;  /* 0x0000200000097824 */ /* 0x000fe200078e0209 */
[----:B------:R-:W-:-:S02]  /*4220*/  UIADD3 UR8, UR7, UR8, URZ ;  /* 0x0000000807087290 */ /* 0x000fc4000fffe03f */
[----:B------:R-:W-:Y:S01]  /*4230*/  IMAD.U32 R5, RZ, RZ, UR7 ;  /* 0x00000007ff057e24 */ /* 0x000fe2000f8e00ff */
[----:B------:R-:W-:Y:S01]  /*4240*/  ULDC UR4, c[0x0][0x740] ;  /* 0x0001d00000047ab9 */ /* 0x000fe20000000800 */
[----:B------:R-:W-:Y:S02]  /*4250*/  IMAD.U32 R3, RZ, RZ, UR9 ;  /* 0x00000009ff037e24 */ /* 0x000fe4000f8e00ff */
[----:B------:R-:W-:Y:S01]  /*4260*/  FMUL.FTZ R88, R88, UR4 ;  /* 0x0000000458587c20 */ /* 0x000fe20008410000 */
[----:B--2---:R-:W-:Y:S02]  /*4270*/  IMAD R0, R10, UR10, RZ ;  /* 0x0000000a0a007c24 */ /* 0x004fe4000f8e02ff */
[----:B------:R-:W-:Y:S01]  /*4280*/  FMUL.FTZ R89, R89, UR4 ;  /* 0x0000000459597c20 */ /* 0x000fe20008410000 */
[----:B------:R-:W-:Y:S02]  /*4290*/  IMAD.U32 R4, RZ, RZ, UR6 ;  /* 0x00000006ff047e24 */ /* 0x000fe4000f8e00ff */
[----:B------:R-:W-:Y:S01]  /*42a0*/  FMUL.FTZ R90, R90, UR4 ;  /* 0x000000045a5a7c20 */ /* 0x000fe20008410000 */
[----:B------:R-:W-:-:S02]  /*42b0*/  IMAD.U32 R5, RZ, RZ, UR8 ;  /* 0x00000008ff057e24 */ /* 0x000fc4000f8e00ff */
[----:B------:R-:W-:Y:S01]  /*42c0*/  FMUL.FTZ R91, R91, UR4 ;  /* 0x000000045b5b7c20 */ /* 0x000fe20008410000 */
[----:B-1----:R-:W-:Y:S02]  /*42d0*/  IMAD R6, R12, UR10, RZ ;  /* 0x0000000a0c067c24 */ /* 0x002fe4000f8e02ff */
[----:B------:R-:W-:Y:S01]  /*42e0*/  FMUL.FTZ R92, R92, UR4 ;  /* 0x000000045c5c7c20 */ /* 0x000fe20008410000 */
[----:B------:R-:W-:Y:S02]  /*42f0*/  IMAD R7, R11, UR11, R0 ;  /* 0x0000000b0b077c24 */ /* 0x000fe4000f8e0200 */
[----:B------:R-:W-:Y:S01]  /*4300*/  FMUL.FTZ R93, R93, UR4 ;  /* 0x000000045d5d7c20 */ /* 0x000fe20008410000 */
[----:B------:R-:W-:-:S04]  /*4310*/  IMAD.WIDE.U32 R2, R10, UR11, R2 ;  /* 0x0000000b0a027c25 */ /* 0x000fc8000f8e0002 */
[----:B------:R-:W-:Y:S01]  /*4320*/  FMUL.FTZ R94, R94, UR4 ;  /* 0x000000045e5e7c20 */ /* 0x000fe20008410000 */
[----:B------:R-:W-:Y:S01]  /*4330*/  FMUL.FTZ R95, R95, UR4 ;  /* 0x000000045f5f7c20 */ /* 0x000fe20008410000 */
[----:B------:R-:W-:Y:S01]  /*4340*/  FMUL.FTZ R96, R96, UR4 ;  /* 0x0000000460607c20 */ /* 0x000fe20008410000 */
[----:B------:R-:W-:Y:S02]  /*4350*/  IMAD R11, R13, UR11, R6 ;  /* 0x0000000b0d0b7c24 */ /* 0x000fe4000f8e0206 */
[----:B------:R-:W-:Y:S01]  /*4360*/  FMUL.FTZ R97, R97, UR4 ;  /* 0x0000000461617c20 */ /* 0x000fe20008410000 */
[----:B------:R-:W-:-:S04]  /*4370*/  IMAD.WIDE.U32 R4, R12, UR11, R4 ;  /* 0x0000000b0c047c25 */ /* 0x000fc8000f8e0004 */
        /* <DEDUP_REMOVED lines=54> */
[----:B------:R-:W-:Y:S05]  /*46e0*/  WARPSYNC.ALL ;  /* 0x0000000000007948 */ /* 0x000fea0003800000 */
[----:B------:R-:W-:-:S02]  /*46f0*/  IMAD R9, R9, 0x4, R16 ;  /* 0x0000000409097824 */ /* 0x000fc400078e0210 */
[----:B------:R-:W-:Y:S02]  /*4700*/  IMAD.IADD R6, R3, 0x1, R7 ;  /* 0x0000000103067824 */ /* 0x000fe400078e0207 */
[----:B------:R-:W-:Y:S01]  /*4710*/  IMAD.IADD R0, R5, 0x1, R11 ;  /* 0x0000000105007824 */ /* 0x000fe200078e020b */
[----:B------:R-:W-:Y:S01]  /*4720*/  BAR.SYNC.DEFER_BLOCKING 0x1, 0x100 ;  /* 0x0044000000007b1d */ /* 0x000fe20000010000 */
[----:B------:R-:W-:-:S07]  /*4730*/  ISETP.NE.AND P1, PT, R8, 0x80, PT ;  /* 0x000000800800780c */ /* 0x000fce0003f25270 */
[----:B------:R-:W1:Y:S01]  /*4740*/  LDC.64 R10, c[0x0][0x800] ;  /* 0x00020000ff0a7b82 */ /* 0x000e620000000a00 */
[----:B------:R-:W-:Y:S07]  /*4750*/  BSSY B0, `(.L_x_252) ;  /* 0x000002c000007945 */ /* 0x000fee0003800000 */
[----:B------:R-:W2:Y:S01]  /*4760*/  LDC.64 R12, c[0x0][0x828] ;  /* 0x00020a00ff0c7b82 */ /* 0x000ea20000000a00 */
[----:B------:R3:W-:Y:S04]  /*4770*/  STS.128 [R9], R24 ;  /* 0x0000001809007388 */ /* 0x0007e80000000c00 */
[----:B------:R3:W-:Y:S01]  /*4780*/  STS.128 [R9+0x800], R28 ;  /* 0x0008001c09007388 */ /* 0x0007e20000000c00 */
[----:B-1----:R-:W-:-:S03]  /*4790*/  LEA R10, P0, R2, R10, 0x2 ;  /* 0x0000000a020a7211 */ /* 0x002fc600078010ff */
[----:B------:R3:W-:Y:S01]  /*47a0*/  STS.128 [R9+0x1000], R32 ;  /* 0x0010002009007388 */ /* 0x0007e20000000c00 */
[----:B------:R-:W-:-:S03]  /*47b0*/  LEA.HI.X R6, R2, R11, R6, 0x2, P0 ;  /* 0x0000000b02067211 */ /* 0x000fc600000f1406 */
[----:B------:R3:W-:Y:S01]  /*47c0*/  STS.128 [R9+0x1800], R36 ;  /* 0x0018002409007388 */ /* 0x0007e20000000c00 */
[----:B--2---:R-:W-:-:S03]  /*47d0*/  LEA R12, P2, R4, R12, 0x2 ;  /* 0x0000000c040c7211 */ /* 0x004fc600078410ff */
[----:B------:R3:W-:Y:S01]  /*47e0*/  STS.128 [R9+0x2000], R40 ;  /* 0x0020002809007388 */ /* 0x0007e20000000c00 */
[----:B------:R-:W-:-:S03]  /*47f0*/  LEA.HI.X R0, R4, R13, R0, 0x2, P2 ;  /* 0x0000000d04007211 */ /* 0x000fc600010f1400 */
[----:B------:R3:W-:Y:S04]  /*4800*/  STS.128 [R9+0x2800], R44 ;  /* 0x0028002c09007388 */ /* 0x0007e80000000c00 */
        /* <DEDUP_REMOVED lines=15> */
[----:B-1----:R-:W1:Y:S02]  /*4900*/  FENCE.VIEW.ASYNC.S ;  /* 0x00000000000073c6 */ /* 0x002e640000000000 */
[----:B-1----:R-:W-:Y:S06]  /*4910*/  BAR.SYNC.DEFER_BLOCKING 0x1, 0x100 ;  /* 0x0044000000007b1d */ /* 0x002fec0000010000 */
[----:B------:R-:W-:Y:S05]  /*4920*/  @P1 BRA `(.L_x_253) ;  /* 0x0000000000381947 */ /* 0x000fea0003800000 */
[----:B------:R-:W-:Y:S01]  /*4930*/  R2UR UR4, R12 ;  /* 0x000000000c0472ca */ /* 0x000fe200000e0000 */
[----:B------:R-:W-:Y:S01]  /*4940*/  UMOV UR7, 0x1000 ;  /* 0x0000100000077882 */ /* 0x000fe20000000000 */
[----:B------:R-:W-:Y:S01]  /*4950*/  R2UR UR5, R0 ;  /* 0x00000000000572ca */ /* 0x000fe200000e0000 */
[----:B------:R-:W-:Y:S01]  /*4960*/  UMOV UR8, 0x0 ;  /* 0x0000000000087882 */ /* 0x000fe20000000000 */
[----:B------:R-:W-:Y:S01]  /*4970*/  R2UR UR6, R16 ;  /* 0x00000000100672ca */ /* 0x000fe200000e0000 */
[----:B------:R-:W-:Y:S01]  /*4980*/  UMOV UR9, 0x14f00000 ;  /* 0x14f0000000097882 */ /* 0x000fe20000000000 */
[----:B------:R-:W-:-:S13]  /*4990*/  PLOP3.LUT P0, PT, PT, PT, PT, 0x80, 0x0 ;  /* 0x000000000000781c */ /* 0x000fda0003f0f070 */
.L_x_254:
[----:B------:R-:W-:Y:S01]  /*49a0*/  @P0 ELECT P2, URZ, PT ;  /* 0x00000000003f082f */ /* 0x000fe20003840000 */
[----:B------:R1:W-:-:S12]  /*49b0*/  UBLKRED.G.S.ADD.F32.RN [UR4], [UR6], UR7, desc[UR8] ;  /* 0x00000804060073bb */ /* 0x0003d800080a1407 */
[----:B------:R-:W-:Y:S02]  /*49c0*/  @P2 PLOP3.LUT P0, PT, P2, PT, PT, 0x8, 0x0 ;  /* 0x000000000000281c */ /* 0x000fe4000170e170 */
[----:B------:R-:W-:-:S11]  /*49d0*/  PLOP3.LUT P2, PT, PT, PT, PT, 0x8, 0x0 ;  /* 0x000000000000781c */ /* 0x000fd60003f4e170 */
[----:B-1----:R-:W-:Y:S05]  /*49e0*/  @P0 BRA.U.ANY `(.L_x_254) ;  /* 0xfffffffd00ec0947 */ /* 0x002fea000393ffff */
[----:B------:R0:W-:Y:S01]  /*49f0*/  UTMACMDFLUSH ;  /* 0x00000000000079b7 */ /* 0x0001e20000000000 */
[----:B------:R-:W-:-:S04]  /*4a00*/  DEPBAR.LE SB0, 0x0 ;  /* 0x000080000000791a */ /* 0x000fc80000000000 */
.L_x_253:
[----:B------:R-:W-:Y:S05]  /*4a10*/  BSYNC B0 ;  /* 0x0000000000007941 */ /* 0x000fea0003800000 */
.L_x_252:
[----:B------:R-:W-:Y:S06]  /*4a20*/  BAR.SYNC.DEFER_BLOCKING 0x1, 0x100 ;  /* 0x0044000000007b1d */ /* 0x000fec0000010000 */
[----:B------:R4:W-:Y:S04]  /*4a30*/  STS.128 [R9], R88 ;  /* 0x0000005809007388 */ /* 0x0009e80000000c00 */
        /* <DEDUP_REMOVED lines=30> */
.L_x_255:
[----:B------:R-:W-:Y:S01]  /*4c20*/  @P0 ELECT P1, URZ, PT ;  /* 0x00000000003f082f */ /* 0x000fe20003820000 */
[----:B------:R1:W-:-:S12]  /*4c30*/  UBLKRED.G.S.ADD.F32.RN [UR4], [UR6], UR7, desc[UR8] ;  /* 0x00000804060073bb */ /* 0x0003d800080a1407 */
[----:B------:R-:W-:Y:S02]  /*4c40*/  @P1 PLOP3.LUT P0, PT, P1, PT, PT, 0x8, 0x0 ;  /* 0x000000000000181c */ /* 0x000fe40000f0e170 */
[----:B------:R-:W-:-:S11]  /*4c50*/  PLOP3.LUT P1, PT, PT, PT, PT, 0x8, 0x0 ;  /* 0x000000000000781c */ /* 0x000fd60003f2e170 */
[----:B-1----:R-:W-:Y:S05]  /*4c60*/  @P0 BRA.U.ANY `(.L_x_255) ;  /* 0xfffffffd00ec0947 */ /* 0x002fea000393ffff */
[----:B------:R0:W-:Y:S01]  /*4c70*/  UTMACMDFLUSH ;  /* 0x00000000000079b7 */ /* 0x0001e20000000000 */
[----:B------:R-:W-:-:S04]  /*4c80*/  DEPBAR.LE SB0, 0x0 ;  /* 0x000080000000791a */ /* 0x000fc80000000000 */
[----:B------:R-:W-:Y:S05]  /*4c90*/  BRA `(.L_x_232) ;  /* 0x00000028001c7947 */ /* 0x000fea0003800000 */
.L_x_230:
        /* <DEDUP_REMOVED lines=51> */
.L_x_270:
        /* <DEDUP_REMOVED lines=21> */
.L_x_259:
[----:B------:R-:W-:Y:S05]  /*5120*/  BSYNC B0 ;  /* 0x0000000000007941 */ /* 0x000fea0003800000 */
.L_x_258:
        /* <DEDUP_REMOVED lines=13> */
.L_x_261:
[----:B------:R-:W-:Y:S05]  /*5200*/  BSYNC B0 ;  /* 0x0000000000007941 */ /* 0x000fea0003800000 */
.L_x_260:
[----:B------:R-:W-:Y:S06]  /*5210*/  BAR.ARV 0xa, 0xa0 ;  /* 0x0282800000007b1d */ /* 0x000fec0000002000 */
[----:B------:R-:W-:Y:S04]  /*5220*/  BSSY B0, `(.L_x_262) ;  /* 0x0000003000007945 */ /* 0x000fe80003800000 */
[----:B------:R-:W-:Y:S05]  /*5230*/  @!P0 BRA `(.L_x_263) ;  /* 0x0000000000048947 */ /* 0x000fea0003800000 */
[----:B------:R-:W-:-:S04]  /*5240*/  DEPBAR.LE SB0, 0x0 ;  /* 0x000080000000791a */ /* 0x000fc80000000000 */
.L_x_263:
[----:B------:R-:W-:Y:S05]  /*5250*/  BSYNC B0 ;  /* 0x0000000000007941 */ /* 0x000fea0003800000 */
.L_x_262:
        /* <DEDUP_REMOVED lines=13> */
.L_x_265:
[----:B------:R-:W-:Y:S05]  /*5330*/  BSYNC B0 ;  /* 0x0000000000007941 */ /* 0x000fea0003800000 */
.L_x_264:
        /* <DEDUP_REMOVED lines=13> */
.L_x_267:
[----:B------:R-:W-:Y:S05]  /*5410*/  BSYNC B0 ;  /* 0x0000000000007941 */ /* 0x000fea0003800000 */
.L_x_266:
[----:B------:R-:W-:Y:S01]  /*5420*/  VIADD R0, R0, 0xfffffffe ;  /* 0xfffffffe00007836 */ /* 0x000fe20000000000 */
[----:B------:R-:W-:Y:S06]  /*5430*/  BAR.ARV 0xa, 0xa0 ;  /* 0x0282800000007b1d */ /* 0x000fec0000002000 */
[----:B------:R-:W-:Y:S01]  /*5440*/  BSSY B0, `(.L_x_268) ;  /* 0x0000004000007945 */ /* 0x000fe20003800000 */
[----:B------:R-:W-:-:S03]  /*5450*/  ISETP.NE.AND P1, PT, R0, RZ, PT ;  /* 0x000000ff0000720c */ /* 0x000fc60003f25270 */
[----:B------:R-:W-:Y:S10]  /*5460*/  @!P0 BRA `(.L_x_269) ;  /* 0x0000000000048947 */ /* 0x000ff40003800000 */
[----:B------:R-:W-:-:S04]  /*5470*/  DEPBAR.LE SB0, 0x0 ;  /* 0x000080000000791a */ /* 0x000fc80000000000 */
.L_x_269:
[----:B------:R-:W-:Y:S05]  /*5480*/  BSYNC B0 ;  /* 0x0000000000007941 */ /* 0x000fea0003800000 */
.L_x_268:
[----:B------:R-:W-:Y:S06]  /*5490*/  BAR.ARV 0xb, 0xa0 ;  /* 0x02c2800000007b1d */ /* 0x000fec0000002000 */
[----:B------:R-:W-:Y:S02]  /*54a0*/  UIADD3 UR5, UR5, 0x2, URZ ;  /* 0x0000000205057890 */ /* 0x000fe4000fffe03f */
[----:B------:R-:W-:Y:S01]  /*54b0*/  UIADD3 UR4, UR4, 0x1, URZ ;  /* 0x0000000104047890 */ /* 0x000fe2000fffe03f */
[----:B------:R-:W-:Y:S11]  /*54c0*/  @P1 BRA `(.L_x_270) ;  /* 0xfffffff800c01947 */ /* 0x000ff6000383ffff */
[----:B------:R-:W-:-:S12]  /*54d0*/  USHF.L.U32 UR5, UR5, 0xd, URZ ;  /* 0x0000000d05057899 */ /* 0x000fd8000800063f */
.L_x_257:
        /* <DEDUP_REMOVED lines=19> */
.L_x_272:
[----:B------:R-:W-:Y:S05]  /*5610*/  BSYNC B0 ;  /* 0x0000000000007941 */ /* 0x000fea0003800000 */
.L_x_271:
        /* <DEDUP_REMOVED lines=19> */
.L_x_274:
[----:B------:R-:W-:Y:S05]  /*5750*/  BSYNC B0 ;  /* 0x0000000000007941 */ /* 0x000fea0003800000 */
.L_x_273:
[----:B------:R-:W-:Y:S06]  /*5760*/  BAR.ARV 0xa, 0xa0 ;  /* 0x0282800000007b1d */ /* 0x000fec0000002000 */
[----:B------:R-:W-:Y:S04]  /*5770*/  BSSY B0, `(.L_x_275) ;  /* 0x0000003000007945 */ /* 0x000fe80003800000 */
[----:B------:R-:W-:Y:S05]  /*5780*/  @!P0 BRA `(.L_x_276) ;  /* 0x0000000000048947 */ /* 0x000fea0003800000 */
[----:B------:R-:W-:-:S04]  /*5790*/  DEPBAR.LE SB0, 0x0 ;  /* 0x000080000000791a */ /* 0x000fc80000000000 */
.L_x_276:
[----:B------:R-:W-:Y:S05]  /*57a0*/  BSYNC B0 ;  /* 0x0000000000007941 */ /* 0x000fea0003800000 */
.L_x_275:
[----:B------:R-:W-:Y:S06]  /*57b0*/  BAR.ARV 0xb, 0xa0 ;  /* 0x02c2800000007b1d */ /* 0x000fec0000002000 */
[----:B------:R-:W-:Y:S05]  /*57c0*/  BRA `(.L_x_232) ;  /* 0x0000001c00507947 */ /* 0x000fea0003800000 */
.L_x_256:
        /* <DEDUP_REMOVED lines=55> */
.L_x_307:
[----:B------:R-:W-:Y:S02]  /*5b40*/  IMAD.IADD R10, R7, 0x1, R3 ;  /* 0x00000001070a7824 */ /* 0x000fe400078e0203 */
[----:B-1----:R-:W-:Y:S02]  /*5b50*/  IMAD.SHL.U32 R0, R2, 0x80, RZ ;  /* 0x0000008002007824 */ /* 0x002fe400078e00ff */
[----:B------:R-:W-:Y:S01]  /*5b60*/  IMAD.MOV.U32 R9, RZ, RZ, 0x1 ;  /* 0x00000001ff097424 */ /* 0x000fe200078e00ff */
[----:B------:R-:W-:Y:S06]  /*5b70*/  @P0 BRA `(.L_x_280) ;  /* 0x0000000000180947 */ /* 0x000fec0003800000 */
[----:B------:R-:W1:Y:S01]  /*5b80*/  S2R R4, SR_TID.X ;  /* 0x0000000000047919 */ /* 0x000e620000002100 */
[----:B------:R-:W-:-:S04]  /*5b90*/  IMAD.MOV.U32 R2, RZ, RZ, 0x4100 ;  /* 0x00004100ff027424 */ /* 0x000fc800078e00ff */
[----:B------:R2:W-:Y:S01]  /*5ba0*/  SYNCS.ARRIVE.TRANS64 RZ, [R11+URZ+0x30810], R2 ;  /* 0x030810020bff79a7 */ /* 0x0005e2000800003f */
[----:B-1----:R-:W-:-:S13]  /*5bb0*/  LOP3.LUT P1, RZ, R4, 0x1f, RZ, 0xc0, !PT ;  /* 0x0000001f04ff7812 */ /* 0x002fda000782c0ff */
[----:B--2---:R-:W-:Y:S05]  /*5bc0*/  @!P1 BRA `(.L_x_280) ;  /* 0x0000000000049947 */ /* 0x004fea0003800000 */
[----:B------:R-:W-:Y:S01]  /*5bd0*/  BPT.TRAP 0x1 ;  /* 0x000000040000795c */ /* 0x000fe20000300000 */
.L_x_280:
[----:B------:R-:W1:Y:S01]  /*5be0*/  LDC.64 R2, c[0x0][0x198] ;  /* 0x00006600ff027b82 */ /* 0x000e620000000a00 */
[----:B------:R-:W-:Y:S01]  /*5bf0*/  R2UR UR11, R0 ;  /* 0x00000000000b72ca */ /* 0x000fe200000e0000 */
[----:B------:R-:W-:Y:S01]  /*5c00*/  UMOV UR19, URZ ;  /* 0x0000003f00137c82 */ /* 0x000fe20008000000 */
[----:B------:R-:W-:Y:S01]  /*5c10*/  R2UR UR8, R11 ;  /* 0x000000000b0872ca */ /* 0x000fe200000e0000 */
[----:B------:R-:W-:Y:S01]  /*5c20*/  UMOV UR22, 0x0 ;  /* 0x0000000000167882 */ /* 0x000fe20000000000 */
[----:B------:R-:W-:Y:S01]  /*5c30*/  UMOV UR23, 0x14f00000 ;  /* 0x14f0000000177882 */ /* 0x000fe20000000000 */
[----:B------:R-:W-:Y:S01]  /*5c40*/  UMOV UR18, URZ ;  /* 0x0000003f00127c82 */ /* 0x000fe20008000000 */
[----:B------:R-:W-:Y:S01]  /*5c50*/  UMOV UR26, 0x40 ;  /* 0x00000040001a7882 */ /* 0x000fe20000000000 */
[----:B------:R-:W2:Y:S01]  /*5c60*/  LDC R12, c[0x0][0x280] ;  /* 0x0000a000ff0c7b82 */ /* 0x000ea20000000800 */
[----:B------:R-:W-:Y:S01]  /*5c70*/  UMOV UR28, UR20 ;  /* 0x00000014001c7c82 */ /* 0x000fe20008000000 */
[----:B------:R-:W-:Y:S01]  /*5c80*/  UMOV UR29, UR21 ;  /* 0x00000015001d7c82 */ /* 0x000fe20008000000 */
[----:B------:R-:W-:Y:S01]  /*5c90*/  UMOV UR27, UR19 ;  /* 0x00000013001b7c82 */ /* 0x000fe20008000000 */
[----:B------:R-:W-:Y:S01]  /*5ca0*/  UMOV UR10, 0x10 ;  /* 0x00000010000a7882 */ /* 0x000fe20000000000 */
[----:B------:R-:W-:Y:S01]  /*5cb0*/  IMAD.MOV.U32 R4, RZ, RZ, 0x10000 ;  /* 0x00010000ff047424 */ /* 0x000fe200078e00ff */
[----:B------:R-:W-:Y:S01]  /*5cc0*/  UMOV UR30, 0x0 ;  /* 0x00000000001e7882 */ /* 0x000fe20000000000 */
[----:B------:R-:W-:Y:S01]  /*5cd0*/  UMOV UR31, 0x10000000 ;  /* 0x10000000001f7882 */ /* 0x000fe20000000000 */
[----:B------:R-:W-:Y:S01]  /*5ce0*/  UIADD3 UR16, UR8, 0x18000, URZ ;  /* 0x0001800008107890 */ /* 0x000fe2000fffe03f */
[----:B------:R-:W-:Y:S01]  /*5cf0*/  IMAD.MOV.U32 R20, RZ, RZ, RZ ;  /* 0x000000ffff147224 */ /* 0x000fe200078e00ff */
[----:B------:R-:W-:Y:S01]  /*5d00*/  UIADD3 UR17, UR8, 0x30810, URZ ;  /* 0x0003081008117890 */ /* 0x000fe2000fffe03f */
[----:B------:R-:W-:Y:S01]  /*5d10*/  IMAD.MOV.U32 R5, RZ, RZ, RZ ;  /* 0x000000ffff057224 */ /* 0x000fe200078e00ff */
[----:B------:R-:W-:-:S02]  /*5d20*/  UIADD3 UR24, UR8, 0x1a000, URZ ;  /* 0x0001a00008187890 */ /* 0x000fc4000fffe03f */
[----:B------:R-:W-:Y:S01]  /*5d30*/  UIADD3 UR32, UR8, 0x28000, URZ ;  /* 0x0002800008207890 */ /* 0x000fe2000fffe03f */
[----:B-1----:R-:W-:Y:S02]  /*5d40*/  IMAD.MOV.U32 R8, RZ, RZ, R2 ;  /* 0x000000ffff087224 */ /* 0x002fe400078e0002 */
[----:B------:R-:W-:Y:S01]  /*5d50*/  UMOV UR25, UR17 ;  /* 0x0000001100197c82 */ /* 0x000fe20008000000 */
[----:B------:R-:W-:Y:S01]  /*5d60*/  UMOV UR33, UR17 ;  /* 0x0000001100217c82 */ /* 0x000fe20008000000 */
[----:B------:R-:W-:Y:S01]  /*5d70*/  UIADD3 UR9, UR8, 0x30800, URZ ;  /* 0x0003080008097890 */ /* 0x000fe2000fffe03f */
[----:B------:R-:W-:Y:S01]  /*5d80*/  IADD3 R0, P1, R8, 0x2f0, RZ ;  /* 0x000002f008007810 */ /* 0x000fe20007f3e0ff */
[----:B------:R-:W-:Y:S01]  /*5d90*/  UIADD3 UR40, UR8, 0x4000, URZ ;  /* 0x0000400008287890 */ /* 0x000fe2000fffe03f */
[----:B------:R-:W-:Y:S02]  /*5da0*/  UMOV UR13, UR21 ;  /* 0x00000015000d7c82 */ /* 0x000fe40008000000 */
[----:B------:R-:W-:Y:S01]  /*5db0*/  R2UR UR6, R0 ;  /* 0x00000000000672ca */ /* 0x000fe200000e0000 */
[----:B------:R-:W-:Y:S01]  /*5dc0*/  UMOV UR42, 0x40 ;  /* 0x00000040002a7882 */ /* 0x000fe20000000000 */
        /* <DEDUP_REMOVED lines=11> */
[----:B------:R-:W-:-:S03]  /*5e80*/  UMOV UR34, UR18 ;  /* 0x0000001200227c82 */ /* 0x000fc60008000000 */
[----:B------:R-:W-:Y:S01]  /*5e90*/  R2UR UR7, R2 ;  /* 0x00000000020772ca */ /* 0x000fe200000e0000 */
[----:B------:R-:W-:-:S05]  /*5ea0*/  IMAD.X R2, RZ, RZ, R0, P2 ;  /* 0x000000ffff027224 */ /* 0x000fca00010e0600 */
[----:B------:R-:W-:Y:S02]  /*5eb0*/  R2UR UR39, R2 ;  /* 0x00000000022772ca */ /* 0x000fe400000e0000 */
[----:B------:R-:W-:-:S04]  /*5ec0*/  IADD3 R2, P1, R8, 0xf0, RZ ;  /* 0x000000f008027810 */ /* 0x000fc80007f3e0ff */
[----:B------:R-:W-:Y:S01]  /*5ed0*/  R2UR UR14, R2 ;  /* 0x00000000020e72ca */ /* 0x000fe200000e0000 */
[----:B------:R-:W-:Y:S01]  /*5ee0*/  IMAD.X R3, RZ, RZ, R0, P1 ;  /* 0x000000ffff037224 */ /* 0x000fe200008e0600 */
[----:B--2---:R-:W-:-:S04]  /*5ef0*/  ISETP.GE.AND P1, PT, R12, 0x41, PT ;  /* 0x000000410c00780c */ /* 0x004fc80003f26270 */
        /* <DEDUP_REMOVED lines=33> */
.L_x_291:
[----:B------:R-:W-:-:S04]  /*6110*/  SHF.L.U32 R21, R9, 0x1f, RZ ;  /* 0x0000001f09157819 */ /* 0x000fc800000006ff */
[----:B-1----:R-:W1:Y:S02]  /*6120*/  SYNCS.PHASECHK.TRANS64.TRYWAIT P1, [R11+URZ+0x30840], R21 ;  /* 0x030840150b0075a7 */ /* 0x002e64000802017f */
[----:B-12---:R-:W-:Y:S05]  /*6130*/  @!P1 BRA `(.L_x_283) ;  /* 0x0000001400689947 */ /* 0x006fea0003800000 */
.L_x_308:
[----:B------:R-:W-:Y:S05]  /*6140*/  @P0 BRA `(.L_x_284) ;  /* 0x0000000000140947 */ /* 0x000fea0003800000 */
[----:B------:R-:W-:Y:S01]  /*6150*/  ISETP.NE.AND P1, PT, R14, RZ, PT ;  /* 0x000000ff0e00720c */ /* 0x000fe20003f25270 */
[----:B------:R-:W-:-:S04]  /*6160*/  IMAD.MOV.U32 R0, RZ, RZ, 0x4100 ;  /* 0x00004100ff007424 */ /* 0x000fc800078e00ff */
[----:B------:R2:W-:Y:S08]  /*6170*/  SYNCS.ARRIVE.TRANS64 RZ, [R11+URZ+0x30830], R0 ;  /* 0x030830000bff79a7 */ /* 0x0005f0000800003f */
[----:B------:R-:W-:Y:S05]  /*6180*/  @!P1 BRA `(.L_x_284) ;  /* 0x0000000000049947 */ /* 0x000fea0003800000 */
[----:B------:R-:W-:Y:S01]  /*6190*/  BPT.TRAP 0x1 ;  /* 0x000000040000795c */ /* 0x000fe20000300000 */
.L_x_284:
        /* <DEDUP_REMOVED lines=36> */
.L_x_309:
[----:B------:R-:W-:Y:S05]  /*63e0*/  @P0 BRA `(.L_x_286) ;  /* 0x0000000000140947 */ /* 0x000fea0003800000 */
[----:B------:R-:W-:Y:S01]  /*63f0*/  ISETP.NE.AND P1, PT, R14, RZ, PT ;  /* 0x000000ff0e00720c */ /* 0x000fe20003f25270 */
[----:B------:R-:W-:-:S04]  /*6400*/  IMAD.MOV.U32 R2, RZ, RZ, 0x4100 ;  /* 0x00004100ff027424 */ /* 0x000fc800078e00ff */
[----:B------:R3:W-:Y:S08]  /*6410*/  SYNCS.ARRIVE.TRANS64 RZ, [R11+URZ+0x30818], R2 ;  /* 0x030818020bff79a7 */ /* 0x0007f0000800003f */
[----:B------:R-:W-:Y:S05]  /*6420*/  @!P1 BRA `(.L_x_286) ;  /* 0x0000000000049947 */ /* 0x000fea0003800000 */
[----:B------:R-:W-:Y:S01]  /*6430*/  BPT.TRAP 0x1 ;  /* 0x000000040000795c */ /* 0x000fe20000300000 */
.L_x_286:
        /* <DEDUP_REMOVED lines=27> */
.L_x_310:
        /* <DEDUP_REMOVED lines=9> */
.L_x_288:
        /* <DEDUP_REMOVED lines=31> */
.L_x_312:
[----:B------:R-:W-:Y:S05]  /*6870*/  @P0 BRA `(.L_x_290) ;  /* 0x0000000000140947 */ /* 0x000fea0003800000 */
[----:B------:R-:W-:Y:S01]  /*6880*/  ISETP.NE.AND P1, PT, R14, RZ, PT ;  /* 0x000000ff0e00720c */ /* 0x000fe20003f25270 */
[----:B-1----:R-:W-:-:S04]  /*6890*/  IMAD.MOV.U32 R4, RZ, RZ, 0x4100 ;  /* 0x00004100ff047424 */ /* 0x002fc800078e00ff */
[----:B------:R2:W-:Y:S08]  /*68a0*/  SYNCS.ARRIVE.TRANS64 RZ, [R11+URZ+0x30810], R4 ;  /* 0x030810040bff79a7 */ /* 0x0005f0000800003f */
[----:B------:R-:W-:Y:S05]  /*68b0*/  @!P1 BRA `(.L_x_290) ;  /* 0x0000000000049947 */ /* 0x000fea0003800000 */
[----:B------:R-:W-:Y:S01]  /*68c0*/  BPT.TRAP 0x1 ;  /* 0x000000040000795c */ /* 0x000fe20000300000 */
.L_x_290:
        /* <DEDUP_REMOVED lines=29> */
.L_x_282:
[----:B------:R-:W-:-:S13]  /*6aa0*/  ISETP.NE.AND P1, PT, R19, RZ, PT ;  /* 0x000000ff1300720c */ /* 0x000fda0003f25270 */
[----:B------:R-:W-:Y:S05]  /*6ab0*/  @!P1 BRA `(.L_x_281) ;  /* 0x0000000400289947 */ /* 0x000fea0003800000 */
[----:B------:R-:W-:-:S04]  /*6ac0*/  SHF.L.U32 R12, R9, 0x1f, RZ ;  /* 0x0000001f090c7819 */ /* 0x000fc800000006ff */
[----:B------:R-:W3:Y:S02]  /*6ad0*/  SYNCS.PHASECHK.TRANS64.TRYWAIT P1, [R11+URZ+0x30840], R12 ;  /* 0x0308400c0b0075a7 */ /* 0x000ee4000802017f */
[----:B---3--:R-:W-:Y:S05]  /*6ae0*/  @!P1 BRA `(.L_x_292) ;  /* 0x0000000c00509947 */ /* 0x008fea0003800000 */
.L_x_313:
[----:B------:R-:W-:Y:S05]  /*6af0*/  @P0 BRA `(.L_x_293) ;  /* 0x0000000000140947 */ /* 0x000fea0003800000 */
[----:B------:R-:W-:Y:S01]  /*6b00*/  ISETP.NE.AND P1, PT, R14, RZ, PT ;  /* 0x000000ff0e00720c */ /* 0x000fe20003f25270 */
[----:B-12---:R-:W-:-:S04]  /*6b10*/  IMAD.MOV.U32 R4, RZ, RZ, 0x4100 ;  /* 0x00004100ff047424 */ /* 0x006fc800078e00ff */
[----:B------:R4:W-:Y:S08]  /*6b20*/  SYNCS.ARRIVE.TRANS64 RZ, [R11+URZ+0x30830], R4 ;  /* 0x030830040bff79a7 */ /* 0x0009f0000800003f */
[----:B------:R-:W-:Y:S05]  /*6b30*/  @!P1 BRA `(.L_x_293) ;  /* 0x0000000000049947 */ /* 0x000fea0003800000 */
[----:B------:R-:W-:Y:S01]  /*6b40*/  BPT.TRAP 0x1 ;  /* 0x000000040000795c */ /* 0x000fe20000300000 */
.L_x_293:
        /* <DEDUP_REMOVED lines=33> */
.L_x_314:
[----:B------:R-:W-:Y:S05]  /*6d60*/  @P0 BRA `(.L_x_295) ;  /* 0x0000000000140947 */ /* 0x000fea0003800000 */
[----:B------:R-:W-:Y:S01]  /*6d70*/  ISETP.NE.AND P0, PT, R14, RZ, PT ;  /* 0x000000ff0e00720c */ /* 0x000fe20003f05270 */
[----:B------:R-:W-:-:S04]  /*6d80*/  IMAD.MOV.U32 R4, RZ, RZ, 0x4100 ;  /* 0x00004100ff047424 */ /* 0x000fc800078e00ff */
[----:B------:R2:W-:Y:S08]  /*6d90*/  SYNCS.ARRIVE.TRANS64 RZ, [R11+URZ+0x30818], R4 ;  /* 0x030818040bff79a7 */ /* 0x0005f0000800003f */
[----:B------:R-:W-:Y:S05]  /*6da0*/  @!P0 BRA `(.L_x_295) ;  /* 0x0000000000048947 */ /* 0x000fea0003800000 */
[----:B------:R-:W-:Y:S01]  /*6db0*/  BPT.TRAP 0x1 ;  /* 0x000000040000795c */ /* 0x000fe20000300000 */
.L_x_295:
        /* <DEDUP_REMOVED lines=26> */
.L_x_281:
[----:B-12---:R-:W-:Y:S01]  /*6f60*/  IMAD R4, R20, 0x8, R11 ;  /* 0x0000000814047824 */ /* 0x006fe200078e020b */
[----:B------:R-:W-:Y:S01]  /*6f70*/  SHF.L.U32 R3, R9, 0x1f, RZ ;  /* 0x0000001f09037819 */ /* 0x000fe200000006ff */
[----:B------:R-:W1:Y:S03]  /*6f80*/  S2R R2, SR_TID.X ;  /* 0x0000000000027919 */ /* 0x000e660000002100 */
[----:B------:R-:W2:Y:S01]  /*6f90*/  SYNCS.PHASECHK.TRANS64.TRYWAIT P0, [R4+URZ+0x30840], R3 ;  /* 0x03084003040075a7 */ /* 0x000ea2000800017f */
[----:B-1----:R-:W-:-:S04]  /*6fa0*/  LOP3.LUT R2, R2, 0x7f, RZ, 0xc0, !PT ;  /* 0x0000007f02027812 */ /* 0x002fc800078ec0ff */
[----:B------:R-:W-:Y:S01]  /*6fb0*/  ISETP.NE.AND P1, PT, R2, RZ, PT ;  /* 0x000000ff0200720c */ /* 0x000fe20003f25270 */
[----:B--2---:R-:W-:-:S12]  /*6fc0*/  @!P0 BRA `(.L_x_296) ;  /* 0x0000000800408947 */ /* 0x004fd80003800000 */
.L_x_315:
[----:B------:R-:W-:Y:S05]  /*6fd0*/  @P1 BRA `(.L_x_297) ;  /* 0x0000000000181947 */ /* 0x000fea0003800000 */
[----:B------:R-:W2:Y:S01]  /*6fe0*/  S2R R2, SR_TID.X ;  /* 0x0000000000027919 */ /* 0x000ea20000002100 */
[----:B-1----:R-:W-:-:S04]  /*6ff0*/  IMAD.MOV.U32 R3, RZ, RZ, 0x4100 ;  /* 0x00004100ff037424 */ /* 0x002fc800078e00ff */
[----:B------:R4:W-:Y:S01]  /*7000*/  SYNCS.ARRIVE.TRANS64 RZ, [R4+URZ+0x30830], R3 ;  /* 0x0308300304ff79a7 */ /* 0x0009e2000800003f */
[----:B--2---:R-:W-:-:S13]  /*7010*/  LOP3.LUT P0, RZ, R2, 0x1f, RZ, 0xc0, !PT ;  /* 0x0000001f02ff7812 */ /* 0x004fda000780c0ff */
[----:B----4-:R-:W-:Y:S05]  /*7020*/  @!P0 BRA `(.L_x_297) ;  /* 0x0000000000048947 */ /* 0x010fea0003800000 */
[----:B------:R-:W-:Y:S01]  /*7030*/  BPT.TRAP 0x1 ;  /* 0x000000040000795c */ /* 0x000fe20000300000 */
.L_x_297:
        /* <DEDUP_REMOVED lines=40> */
.L_x_278:
[----:B------:R-:W-:Y:S05]  /*72c0*/  BSYNC B0 ;  /* 0x0000000000007941 */ /* 0x000fea0003800000 */
.L_x_277:
[----:B------:R-:W-:-:S03]  /*72d0*/  UMOV UR6, 0xffffffff ;  /* 0xffffffff00067882 */ /* 0x000fc60000000000 */
[----:B------:R-:W-:Y:S05]  /*72e0*/  BRA.DIV UR6, `(.L_x_298) ;  /* 0x00000006068c7947 */ /* 0x000fea000b800000 */
[----:B------:R-:W-:-:S13]  /*72f0*/  ELECT P0, URZ, PT ;  /* 0x00000000003f782f */ /* 0x000fda0003800000 */
.L_x_318:
[----:B------:R-:W-:Y:S05]  /*7300*/  @!P0 BRA `(.L_x_232) ;  /* 0x0000000000808947 */ /* 0x000fea0003800000 */
[----:B------:R-:W-:-:S04]  /*7310*/  LOP3.LUT R17, R17, 0x2, RZ, 0xfc, !PT ;  /* 0x0000000211117812 */ /* 0x000fc800078efcff */
[----:B------:R-:W-:-:S13]  /*7320*/  ISETP.NE.AND P0, PT, R17, 0x3, PT ;  /* 0x000000031100780c */ /* 0x000fda0003f05270 */
[----:B------:R-:W-:Y:S05]  /*7330*/  @!P0 BRA `(.L_x_299) ;  /* 0x0000000000048947 */ /* 0x000fea0003800000 */
[----:B------:R-:W-:Y:S01]  /*7340*/  BPT.TRAP 0x1 ;  /* 0x000000040000795c */ /* 0x000fe20000300000 */
.L_x_299:
        /* <DEDUP_REMOVED lines=15> */
.L_x_319:
[----:B------:R-:W2:Y:S02]  /*7440*/  SYNCS.PHASECHK.TRANS64.TRYWAIT P1, [R3+URZ], R2 ;  /* 0x00000002030075a7 */ /* 0x000ea4000802017f */
[----:B--2---:R-:W-:Y:S05]  /*7450*/  @!P1 BRA `(.L_x_301) ;  /* 0x0000000400689947 */ /* 0x004fea0003800000 */
.L_x_320:
[----:B------:R-:W-:Y:S05]  /*7460*/  @!P0 BRA `(.L_x_302) ;  /* 0x0000000000048947 */ /* 0x000fea0003800000 */
[----:B------:R-:W-:Y:S01]  /*7470*/  BPT.TRAP 0x1 ;  /* 0x000000040000795c */ /* 0x000fe20000300000 */
.L_x_302:
[----:B--2---:R-:W-:-:S04]  /*7480*/  VIADD R3, R7, 0x30840 ;  /* 0x0003084007037836 */ /* 0x004fc80000000000 */
[----:B------:R-:W-:-:S04]  /*7490*/  IMAD R0, R0, 0x8, R3 ;  /* 0x0000000800007824 */ /* 0x000fc800078e0203 */
[----:B------:R-:W2:Y:S02]  /*74a0*/  SYNCS.PHASECHK.TRANS64.TRYWAIT P0, [R0+URZ], R5 ;  /* 0x00000005000075a7 */ /* 0x000ea4000800017f */
[----:B--2---:R-:W-:Y:S05]  /*74b0*/  @!P0 BRA `(.L_x_303) ;  /* 0x0000000400648947 */ /* 0x004fea0003800000 */
.L_x_321:
[----:B------:R-:W-:-:S07]  /*74c0*/  IMAD R3, R4, 0x8, R3 ;  /* 0x0000000804037824 */ /* 0x000fce00078e0203 */
.L_x_304:
[----:B---3--:R3:W4:Y:S02]  /*74d0*/  SYNCS.PHASECHK.TRANS64.TRYWAIT P0, [R3+URZ], R2 ;  /* 0x00000002030075a7 */ /* 0x008724000800017f */
[----:B----4-:R-:W-:Y:S05]  /*74e0*/  @!P0 NANOSLEEP.SYNCS 0x989680 ;  /* 0x009896800000895d */ /* 0x010fea0003900000 */
[----:B------:R-:W4:Y:S02]  /*74f0*/  @!P0 SYNCS.PHASECHK.TRANS64 P0, [R3+URZ], R2 ;  /* 0x00000002030085a7 */ /* 0x000f24000800007f */
[----:B----4-:R-:W-:Y:S05]  /*7500*/  @!P0 BRA `(.L_x_304) ;  /* 0xfffffffc00f08947 */ /* 0x010fea000383ffff */
.L_x_232:
[----:B------:R-:W-:Y:S05]  /*7510*/  BSYNC B6 ;  /* 0x0000000000067941 */ /* 0x000fea0003800000 */
.L_x_229:
[----:B------:R-:W-:Y:S05]  /*7520*/  EXIT ;  /* 0x000000000000794d */ /* 0x000fea0003800000 */
.L_x_237:
[----:B------:R-:W-:Y:S02]  /*7530*/  IMAD.MOV.U32 R12, RZ, RZ, RZ ;  /* 0x000000ffff0c7224 */ /* 0x000fe400078e00ff */
[----:B------:R-:W-:Y:S02]  /*7540*/  IMAD.MOV.U32 R11, RZ, RZ, 0x1f ;  /* 0x0000001fff0b7424 */ /* 0x000fe400078e00ff */
[----:B------:R-:W-:-:S07]  /*7550*/  IMAD.MOV.U32 R15, RZ, RZ, -0x1 ;  /* 0xffffffffff0f7424 */ /* 0x000fce00078e00ff */
[----:B------:R-:W-:Y:S05]  /*7560*/  WARPSYNC.COLLECTIVE R15, `(.L_x_305) ;  /* 0x000000000f087348 */ /* 0x000fea0003c00000 */
[----:B------:R1:W2:Y:S02]  /*7570*/  SHFL.IDX P6, R14, R13, R12, R11 ;  /* 0x0000000c0d0e7389 */ /* 0x0002a400000c000b */
[----:B-12---:R-:W-:Y:S01]  /*7580*/  ENDCOLLECTIVE ;  /* 0x000000000000791b */ /* 0x006fe20003800000 */
.L_x_305:
[----:B------:R-:W-:Y:S05]  /*7590*/  BRA `(.L_x_306) ;  /* 0xffffff9400647947 */ /* 0x000fea000383ffff */
.L_x_239:
[----:B--2---:R2:W3:Y:S02]  /*75a0*/  SYNCS.PHASECHK.TRANS64.TRYWAIT P0, [R16+URZ+0x30800], R11 ;  /* 0x0308000b100075a7 */ /* 0x0044e4000800017f */
[----:B---3--:R-:W-:Y:S05]  /*75b0*/  @!P0 NANOSLEEP.SYNCS 0x989680 ;  /* 0x009896800000895d */ /* 0x008fea0003900000 */
[----:B------:R-:W3:Y:S02]  /*75c0*/  @!P0 SYNCS.PHASECHK.TRANS64 P0, [R16+URZ+0x30800], R11 ;  /* 0x0308000b100085a7 */ /* 0x000ee4000800007f */
[----:B---3--:R-:W-:Y:S05]  /*75d0*/  @!P0 BRA `(.L_x_239) ;  /* 0xfffffffc00f08947 */ /* 0x008fea000383ffff */
[----:B------:R-:W-:Y:S05]  /*75e0*/  BRA `(.L_x_238) ;  /* 0xffffff9400bc7947 */ /* 0x000fea000383ffff */
.L_x_244:
[----:B---3--:R3:W4:Y:S02]  /*75f0*/  SYNCS.PHASECHK.TRANS64.TRYWAIT P1, [R2+URZ+0x30810], R153 ;  /* 0x03081099020075a7 */ /* 0x008724000802017f */
[----:B----4-:R-:W-:Y:S05]  /*7600*/  @!P1 NANOSLEEP.SYNCS 0x989680 ;  /* 0x009896800000995d */ /* 0x010fea0003900000 */
[----:B------:R-:W4:Y:S02]  /*7610*/  @!P1 SYNCS.PHASECHK.TRANS64 P1, [R2+URZ+0x30810], R153 ;  /* 0x03081099020095a7 */ /* 0x000f24000802007f */
[----:B----4-:R-:W-:Y:S05]  /*7620*/  @!P1 BRA `(.L_x_244) ;  /* 0xfffffffc00f09947 */ /* 0x010fea000383ffff */
[----:B------:R-:W-:Y:S05]  /*7630*/  BRA `(.L_x_243) ;  /* 0xffffffa000507947 */ /* 0x000fea000383ffff */
.L_x_248:
[----:B------:R1:W1:Y:S02]  /*7640*/  SYNCS.PHASECHK.TRANS64.TRYWAIT P1, [R2+URZ+0x30830], R153 ;  /* 0x03083099020075a7 */ /* 0x000264000802017f */
[----:B-1----:R-:W-:Y:S05]  /*7650*/  @!P1 NANOSLEEP.SYNCS 0x989680 ;  /* 0x009896800000995d */ /* 0x002fea0003900000 */
[----:B------:R-:W1:Y:S02]  /*7660*/  @!P1 SYNCS.PHASECHK.TRANS64 P1, [R2+URZ+0x30830], R153 ;  /* 0x03083099020095a7 */ /* 0x000e64000802007f */
[----:B-1----:R-:W-:Y:S05]  /*7670*/  @!P1 BRA `(.L_x_248) ;  /* 0xfffffffc00f09947 */ /* 0x002fea000383ffff */
[----:B------:R-:W-:Y:S05]  /*7680*/  BRA `(.L_x_247) ;  /* 0xffffffa400a87947 */ /* 0x000fea000383ffff */
.L_x_279:
[----:B-1----:R1:W2:Y:S02]  /*7690*/  SYNCS.PHASECHK.TRANS64.TRYWAIT P1, [R11+URZ+0x30820], R0 ;  /* 0x030820000b0075a7 */ /* 0x0022a4000802017f */
[----:B--2---:R-:W-:Y:S05]  /*76a0*/  @!P1 NANOSLEEP.SYNCS 0x989680 ;  /* 0x009896800000995d */ /* 0x004fea0003900000 */
[----:B------:R-:W2:Y:S02]  /*76b0*/  @!P1 SYNCS.PHASECHK.TRANS64 P1, [R11+URZ+0x30820], R0 ;  /* 0x030820000b0095a7 */ /* 0x000ea4000802007f */
[----:B--2---:R-:W-:Y:S05]  /*76c0*/  @!P1 BRA `(.L_x_279) ;  /* 0xfffffffc00f09947 */ /* 0x004fea000383ffff */
[----:B------:R-:W-:Y:S05]  /*76d0*/  BRA `(.L_x_307) ;  /* 0xffffffe400187947 */ /* 0x000fea000383ffff */
.L_x_283:
[----:B-1----:R1:W2:Y:S02]  /*76e0*/  SYNCS.PHASECHK.TRANS64.TRYWAIT P1, [R11+URZ+0x30840], R21 ;  /* 0x030840150b0075a7 */ /* 0x0022a4000802017f */
[----:B--2---:R-:W-:Y:S05]  /*76f0*/  @!P1 NANOSLEEP.SYNCS 0x989680 ;  /* 0x009896800000995d */ /* 0x004fea0003900000 */
[----:B------:R-:W2:Y:S02]  /*7700*/  @!P1 SYNCS.PHASECHK.TRANS64 P1, [R11+URZ+0x30840], R21 ;  /* 0x030840150b0095a7 */ /* 0x000ea4000802007f */
[----:B--2---:R-:W-:Y:S05]  /*7710*/  @!P1 BRA `(.L_x_283) ;  /* 0xfffffffc00f09947 */ /* 0x004fea000383ffff */
[----:B------:R-:W-:Y:S05]  /*7720*/  BRA `(.L_x_308) ;  /* 0xffffffe800847947 */ /* 0x000fea000383ffff */
.L_x_285:
[----:B--2---:R2:W3:Y:S02]  /*7730*/  SYNCS.PHASECHK.TRANS64.TRYWAIT P1, [R11+URZ+0x30828], R21 ;  /* 0x030828150b0075a7 */ /* 0x0044e4000802017f */
[----:B---3--:R-:W-:Y:S05]  /*7740*/  @!P1 NANOSLEEP.SYNCS 0x989680 ;  /* 0x009896800000995d */ /* 0x008fea0003900000 */
[----:B------:R-:W3:Y:S02]  /*7750*/  @!P1 SYNCS.PHASECHK.TRANS64 P1, [R11+URZ+0x30828], R21 ;  /* 0x030828150b0095a7 */ /* 0x000ee4000802007f */
[----:B---3--:R-:W-:Y:S05]  /*7760*/  @!P1 BRA `(.L_x_285) ;  /* 0xfffffffc00f09947 */ /* 0x008fea000383ffff */
[----:B------:R-:W-:Y:S05]  /*7770*/  BRA `(.L_x_309) ;  /* 0xffffffec00187947 */ /* 0x000fea000383ffff */
.L_x_287:
[----:B---3--:R3:W4:Y:S02]  /*7780*/  SYNCS.PHASECHK.TRANS64.TRYWAIT P1, [R11+URZ+0x30848], R21 ;  /* 0x030848150b0075a7 */ /* 0x008724000802017f */
[----:B----4-:R-:W-:Y:S05]  /*7790*/  @!P1 NANOSLEEP.SYNCS 0x989680 ;  /* 0x009896800000995d */ /* 0x010fea0003900000 */
[----:B------:R-:W4:Y:S02]  /*77a0*/  @!P1 SYNCS.PHASECHK.TRANS64 P1, [R11+URZ+0x30848], R21 ;  /* 0x030848150b0095a7 */ /* 0x000f24000802007f */
[----:B----4-:R-:W-:Y:S05]  /*77b0*/  @!P1 BRA `(.L_x_287) ;  /* 0xfffffffc00f09947 */ /* 0x010fea000383ffff */
[----:B------:R-:W-:Y:S05]  /*77c0*/  BRA `(.L_x_310) ;  /* 0xffffffec00887947 */ /* 0x000fea000383ffff */
.L_x_289:
[----:B------:R-:W-:-:S07]  /*77d0*/  SHF.L.U32 R4, R9, 0x1f, RZ ;  /* 0x0000001f09047819 */ /* 0x000fce00000006ff */
.L_x_311:
[----:B-1----:R1:W2:Y:S02]  /*77e0*/  SYNCS.PHASECHK.TRANS64.TRYWAIT P1, [R11+URZ+0x30820], R4 ;  /* 0x030820040b0075a7 */ /* 0x0022a4000802017f */
[----:B--2---:R-:W-:Y:S05]  /*77f0*/  @!P1 NANOSLEEP.SYNCS 0x989680 ;  /* 0x009896800000995d */ /* 0x004fea0003900000 */
[----:B------:R-:W2:Y:S02]  /*7800*/  @!P1 SYNCS.PHASECHK.TRANS64 P1, [R11+URZ+0x30820], R4 ;  /* 0x030820040b0095a7 */ /* 0x000ea4000802007f */
[----:B--2---:R-:W-:Y:S05]  /*7810*/  @!P1 BRA `(.L_x_311) ;  /* 0xfffffffc00f09947 */ /* 0x004fea000383ffff */
[----:B------:R-:W-:Y:S05]  /*7820*/  BRA `(.L_x_312) ;  /* 0xfffffff000107947 */ /* 0x000fea000383ffff */
.L_x_292:
[----:B---3--:R3:W4:Y:S02]  /*7830*/  SYNCS.PHASECHK.TRANS64.TRYWAIT P1, [R11+URZ+0x30840], R12 ;  /* 0x0308400c0b0075a7 */ /* 0x008724000802017f */
[----:B----4-:R-:W-:Y:S05]  /*7840*/  @!P1 NANOSLEEP.SYNCS 0x989680 ;  /* 0x009896800000995d */ /* 0x010fea0003900000 */
[----:B------:R-:W4:Y:S02]  /*7850*/  @!P1 SYNCS.PHASECHK.TRANS64 P1, [R11+URZ+0x30840], R12 ;  /* 0x0308400c0b0095a7 */ /* 0x000f24000802007f */
[----:B----4-:R-:W-:Y:S05]  /*7860*/  @!P1 BRA `(.L_x_292) ;  /* 0xfffffffc00f09947 */ /* 0x010fea000383ffff */
[----:B------:R-:W-:Y:S05]  /*7870*/  BRA `(.L_x_313) ;  /* 0xfffffff0009c7947 */ /* 0x000fea000383ffff */
.L_x_294:
[----:B-1----:R1:W2:Y:S02]  /*7880*/  SYNCS.PHASECHK.TRANS64.TRYWAIT P1, [R11+URZ+0x30828], R12 ;  /* 0x0308280c0b0075a7 */ /* 0x0022a4000802017f */
[----:B--2---:R-:W-:Y:S05]  /*7890*/  @!P1 NANOSLEEP.SYNCS 0x989680 ;  /* 0x009896800000995d */ /* 0x004fea0003900000 */
[----:B------:R-:W2:Y:S02]  /*78a0*/  @!P1 SYNCS.PHASECHK.TRANS64 P1, [R11+URZ+0x30828], R12 ;  /* 0x0308280c0b0095a7 */ /* 0x000ea4000802007f */
[----:B--2---:R-:W-:Y:S05]  /*78b0*/  @!P1 BRA `(.L_x_294) ;  /* 0xfffffffc00f09947 */ /* 0x004fea000383ffff */
[----:B------:R-:W-:Y:S05]  /*78c0*/  BRA `(.L_x_314) ;  /* 0xfffffff400247947 */ /* 0x000fea000383ffff */
.L_x_296:
[----:B-1----:R1:W2:Y:S02]  /*78d0*/  SYNCS.PHASECHK.TRANS64.TRYWAIT P0, [R4+URZ+0x30840], R3 ;  /* 0x03084003040075a7 */ /* 0x0022a4000800017f */
[----:B--2---:R-:W-:Y:S05]  /*78e0*/  @!P0 NANOSLEEP.SYNCS 0x989680 ;  /* 0x009896800000895d */ /* 0x004fea0003900000 */
[----:B------:R-:W2:Y:S02]  /*78f0*/  @!P0 SYNCS.PHASECHK.TRANS64 P0, [R4+URZ+0x30840], R3 ;  /* 0x03084003040085a7 */ /* 0x000ea4000800007f */
[----:B--2---:R-:W-:Y:S05]  /*7900*/  @!P0 BRA `(.L_x_296) ;  /* 0xfffffffc00f08947 */ /* 0x004fea000383ffff */
[----:B------:R-:W-:Y:S05]  /*7910*/  BRA `(.L_x_315) ;  /* 0xfffffff400ac7947 */ /* 0x000fea000383ffff */
.L_x_298:
[----:B------:R-:W-:Y:S01]  /*7920*/  BSSY B0, `(.L_x_316) ;  /* 0x0000006000007945 */ /* 0x000fe20003800000 */
[----:B------:R-:W-:-:S07]  /*7930*/  IMAD.MOV.U32 R15, RZ, RZ, -0x1 ;  /* 0xffffffffff0f7424 */ /* 0x000fce00078e00ff */
[----:B------:R-:W-:Y:S05]  /*7940*/  WARPSYNC.COLLECTIVE R15, `(.L_x_317) ;  /* 0x000000000f0c7348 */ /* 0x000fea0003c00000 */
[----:B------:R-:W-:Y:S02]  /*7950*/  ELECT P6, UR62, PT ;  /* 0x00000000003e782f */ /* 0x000fe400038c0000 */
[----:B------:R-:W-:Y:S01]  /*7960*/  MOV R14, UR62 ;  /* 0x0000003e000e7c02 */ /* 0x000fe20008000f00 */
[----:B------:R-:W-:Y:S10]  /*7970*/  ENDCOLLECTIVE ;  /* 0x000000000000791b */ /* 0x000ff40003800000 */
.L_x_317:
[----:B------:R-:W-:Y:S05]  /*7980*/  BSYNC B0 ;  /* 0x0000000000007941 */ /* 0x000fea0003800000 */
.L_x_316:
[----:B------:R-:W-:Y:S01]  /*7990*/  PLOP3.LUT P0, PT, P6, PT, PT, 0x80, 0x0 ;  /* 0x000000000000781c */ /* 0x000fe2000370f070 */
[----:B------:R-:W-:-:S12]  /*79a0*/  BRA `(.L_x_318) ;  /* 0xfffffff800547947 */ /* 0x000fd8000383ffff */
.L_x_300:
[----:B-1----:R1:W2:Y:S02]  /*79b0*/  SYNCS.PHASECHK.TRANS64.TRYWAIT P1, [R6+URZ], R5 ;  /* 0x00000005060075a7 */ /* 0x0022a4000802017f */
[----:B--2---:R-:W-:Y:S05]  /*79c0*/  @!P1 NANOSLEEP.SYNCS 0x989680 ;  /* 0x009896800000995d */ /* 0x004fea0003900000 */
[----:B------:R-:W2:Y:S02]  /*79d0*/  @!P1 SYNCS.PHASECHK.TRANS64 P1, [R6+URZ], R5 ;  /* 0x00000005060095a7 */ /* 0x000ea4000802007f */
[----:B--2---:R-:W-:Y:S05]  /*79e0*/  @!P1 BRA `(.L_x_300) ;  /* 0xfffffffc00f09947 */ /* 0x004fea000383ffff */
[----:B------:R-:W-:Y:S05]  /*79f0*/  BRA `(.L_x_319) ;  /* 0xfffffff800907947 */ /* 0x000fea000383ffff */
.L_x_301:
[----:B--2---:R2:W3:Y:S02]  /*7a00*/  SYNCS.PHASECHK.TRANS64.TRYWAIT P1, [R3+URZ], R2 ;  /* 0x00000002030075a7 */ /* 0x0044e4000802017f */
[----:B---3--:R-:W-:Y:S05]  /*7a10*/  @!P1 NANOSLEEP.SYNCS 0x989680 ;  /* 0x009896800000995d */ /* 0x008fea0003900000 */
[----:B------:R-:W3:Y:S02]  /*7a20*/  @!P1 SYNCS.PHASECHK.TRANS64 P1, [R3+URZ], R2 ;  /* 0x00000002030095a7 */ /* 0x000ee4000802007f */
[----:B---3--:R-:W-:Y:S05]  /*7a30*/  @!P1 BRA `(.L_x_301) ;  /* 0xfffffffc00f09947 */ /* 0x008fea000383ffff */
[----:B------:R-:W-:Y:S05]  /*7a40*/  BRA `(.L_x_320) ;  /* 0xfffffff800847947 */ /* 0x000fea000383ffff */
.L_x_303:
[----:B--2---:R2:W3:Y:S02]  /*7a50*/  SYNCS.PHASECHK.TRANS64.TRYWAIT P0, [R0+URZ], R5 ;  /* 0x00000005000075a7 */ /* 0x0044e4000800017f */
[----:B---3--:R-:W-:Y:S05]  /*7a60*/  @!P0 NANOSLEEP.SYNCS 0x989680 ;  /* 0x009896800000895d */ /* 0x008fea0003900000 */
[----:B------:R-:W3:Y:S02]  /*7a70*/  @!P0 SYNCS.PHASECHK.TRANS64 P0, [R0+URZ], R5 ;  /* 0x00000005000085a7 */ /* 0x000ee4000800007f */
[----:B---3--:R-:W-:Y:S05]  /*7a80*/  @!P0 BRA `(.L_x_303) ;  /* 0xfffffffc00f08947 */ /* 0x008fea000383ffff */
[----:B------:R-:W-:Y:S05]  /*7a90*/  BRA `(.L_x_321) ;  /* 0xfffffff800887947 */ /* 0x000fea000383ffff */
.L_x_322:
        /* <DEDUP_REMOVED lines=14> */
.L_x_3655:


//--------------------- .text._ZN7cutlass13device_kernelIN5flash11enable_sm90INS1_16FlashAttnBwdSm90INS1_25CollectiveMainloopBwdSm90ILi2ELi2ELi2EN4cute5tupleIJNS5_1CILi1EEES8_S8_EEENS6_IJNS7_ILi64EEENS7_ILi128EEESB_EEENS_10bfloat16_tEfNS_4arch4Sm90ELb0ELb0ELb1ELb0ELb1ELb1ELb0ELb0ELi2ELi1ELi2ELi1ELb0EEENS1_24CollectiveEpilogueBwdGQAISC_fSF_Li256ELb0ELb1EEENS1_19SingleTileSchedulerILb0ELb0ELb0ELi128EEEEEEEEEvNT_6ParamsE --------------------------
	.section	.text._ZN7cutlass13device_kernelIN5flash11enable_sm90INS1_16FlashAttnBwdSm90INS1_25CollectiveMainloopBwdSm90ILi2ELi2ELi2EN4cute5tupleIJNS5_1CILi1EEES8_S8_EEENS6_IJNS7_ILi64EEENS7_ILi128EEESB_EEENS_10bfloat16_tEfNS_4arch4Sm90ELb0ELb0ELb1ELb0ELb1ELb1ELb0ELb0ELi2ELi1ELi2ELi1ELb0EEENS1_24CollectiveEpilogueBwdGQAISC_fSF_Li256ELb0ELb1EEENS1_19SingleTileSchedulerILb0ELb0ELb0ELi128EEEEEEEEEvNT_6ParamsE,"ax",@progbits
	.align	128
.text._ZN7cutlass13device_kernelIN5flash11enable_sm90INS1_16FlashAttnBwdSm90INS1_25CollectiveMainloopBwdSm90ILi2ELi2ELi2EN4cute5tupleIJNS5_1CILi1EEES8_S8_EEENS6_IJNS7_ILi64EEENS7_ILi128EEESB_EEENS_10bfloat16_tEfNS_4arch4Sm90ELb0ELb0ELb1ELb0ELb1ELb1ELb0ELb0ELi2ELi1ELi2ELi1ELb0EEENS1_24CollectiveEpilogueBwdGQAISC_fSF_Li256ELb0ELb1EEENS1_19SingleTileSchedulerILb0ELb0ELb0ELi128EEEEEEEEEvNT_6ParamsE:
        .type           _ZN7cutlass13device_kernelIN5flash11enable_sm90INS1_16FlashAttnBwdSm90INS1_25CollectiveMainloopBwdSm90ILi2ELi2ELi2EN4cute5tupleIJNS5_1CILi1EEES8_S8_EEENS6_IJNS7_ILi64EEENS7_ILi128EEESB_EEENS_10bfloat16_tEfNS_4arch4Sm90ELb0ELb0ELb1ELb0ELb1ELb1ELb0ELb0ELi2ELi1ELi2ELi1ELb0EEENS1_24CollectiveEpilogueBwdGQAISC_fSF_Li256ELb0ELb1EEENS1_19SingleTileSchedulerILb0ELb0ELb0ELi128EEEEEEEEEvNT_6ParamsE,@function
        .size           _ZN7cutlass13device_kernelIN5flash11enable_sm90INS1_16FlashAttnBwdSm90INS1_25CollectiveMainloopBwdSm90ILi2ELi2ELi2EN4cute5tupleIJNS5_1CILi1EEES8_S8_EEENS6_IJNS7_ILi64EEENS7_ILi128EEESB_EEENS_10bfloat16_tEfNS_4arch4Sm90ELb0ELb0ELb1ELb0ELb1ELb1ELb0ELb0ELi2ELi1ELi2ELi1ELb0EEENS1_24CollectiveEpilogueBwdGQAISC_fSF_Li256ELb0ELb1EEENS1_19SingleTileSchedulerILb0ELb0ELb0ELi128EEEEEEEEEvNT_6ParamsE,(.L_x_3656 - _ZN7cutlass13device_kernelIN5flash11enable_sm90INS1_16FlashAttnBwdSm90INS1_25CollectiveMainloopBwdSm90ILi2ELi2ELi2EN4cute5tupleIJNS5_1CILi1EEES8_S8_EEENS6_IJNS7_ILi64EEENS7_ILi128EEESB_EEENS_10bfloat16_tEfNS_4arch4Sm90ELb0ELb0ELb1ELb0ELb1ELb1ELb0ELb0ELi2ELi1ELi2ELi1ELb0EEENS1_24CollectiveEpilogueBwdGQAISC_fSF_Li256ELb0ELb1EEENS1_19SingleTileSchedulerILb0ELb0ELb0ELi128EEEEEEEEEvNT_6ParamsE)
        .other          _ZN7cutlass13device_kernelIN5flash11enable_sm90INS1_16FlashAttnBwdSm90INS1_25CollectiveMainloopBwdSm90ILi2ELi2ELi2EN4cute5tupleIJNS5_1CILi1EEES8_S8_EEENS6_IJNS7_ILi64EEENS7_ILi128EEESB_EEENS_10bfloat16_tEfNS_4arch4Sm90ELb0ELb0ELb1ELb0ELb1ELb1ELb0ELb0ELi2ELi1ELi2ELi1ELb0EEENS1_24CollectiveEpilogueBwdGQAISC_fSF_Li256ELb0ELb1EEENS1_19SingleTileSchedulerILb0ELb0ELb0ELi128EEEEEEEEEvNT_6ParamsE,@"STO_CUDA_ENTRY STV_DEFAULT"
_ZN7cutlass13device_kernelIN5flash11enable_sm90INS1_16FlashAttnBwdSm90INS1_25CollectiveMainloopBwdSm90ILi2ELi2ELi2EN4cute5tupleIJNS5_1CILi1EEES8_S8_EEENS6_IJNS7_ILi64EEENS7_ILi128EEESB_EEENS_10bfloat16_tEfNS_4arch4Sm90ELb0ELb0ELb1ELb0ELb1ELb1ELb0ELb0ELi2ELi1ELi2ELi1ELb0EEENS1_24CollectiveEpilogueBwdGQAISC_fSF_Li256ELb0ELb1EEENS1_19SingleTileSchedulerILb0ELb0ELb0ELi128EEEEEEEEEvNT_6ParamsE:
        /* <DEDUP_REMOVED lines=22> */
.L_x_324:
[----:B------:R-:W-:Y:S05]  /*0160*/  BSYNC B0 ;  /* 0x0000000000007941 */ /* 0x000fea0003800000 */
.L_x_323:
        /* <DEDUP_REMOVED lines=34> */
.L_x_325:
        /* <DEDUP_REMOVED lines=22> */
.L_x_326:
[----:B---3--:R-:W-:Y:S01]  /*04f0*/  ISETP.NE.AND P0, PT, R2, RZ, PT ;  /* 0x000000ff0200720c */ /* 0x008fe20003f05270 */
[----:B------:R-:W-:Y:S01]  /*0500*/  IMAD.MOV.U32 R17, RZ, RZ, 0x1 ;  /* 0x00000001ff117424 */ /* 0x000fe200078e00ff */
[----:B------:R-:W-:Y:S01]  /*0510*/  NOP ;  /* 0x0000000000007918 */ /* 0x000fe20000000000 */
[----:B------:R-:W-:Y:S01]  /*0520*/  ULDC.64 UR38, c[0x0][0x208] ;  /* 0x0000820000267ab9 */ /* 0x000fe20000000a00 */
[----:B------:R-:W-:Y:S02]  /*0530*/  BSSY B6, `(.L_x_327) ;  /* 0x00007c4000067945 */ /* 0x000fe40003800000 */
[----:B------:R-:W-:Y:S01]  /*0540*/  SEL R17, R17, 0x2, !P0 ;  /* 0x0000000211117807 */ /* 0x000fe20004000000 */
[----:B-12-4-:R-:W-:Y:S06]  /*0550*/  BAR.SYNC.DEFER_BLOCKING 0x0 ;  /* 0x0000000000007b1d */ /* 0x016fec0000010000 */
[----:B------:R-:W-:Y:S05]  /*0560*/  @!P0 BRA `(.L_x_328) ;  /* 0x0000004800e08947 */ /* 0x000fea0003800000 */
.L_x_329:
        /* <DEDUP_REMOVED lines=33> */
.L_x_332:
        /* <DEDUP_REMOVED lines=15> */
.L_x_331:
        /* <DEDUP_REMOVED lines=22> */
.L_x_334:
        /* <DEDUP_REMOVED lines=15> */
.L_x_333:
        /* <DEDUP_REMOVED lines=8> */
.L_x_432:
        /* <DEDUP_REMOVED lines=27> */
.L_x_336:
        /* <DEDUP_REMOVED lines=159> */
.L_x_349:
[----:B------:R-:W-:-:S13]  /*16e0*/  ISETP.NE.AND P0, PT, R7, 0x3, PT ;  /* 0x000000030700780c */ /* 0x000fda0003f05270 */
[----:B---3--:R-:W-:Y:S05]  /*16f0*/  @!P0 BRA `(.L_x_339) ;  /* 0x0000000000048947 */ /* 0x008fea0003800000 */
[----:B------:R-:W-:Y:S01]  /*1700*/  BPT.TRAP 0x1 ;  /* 0x000000040000795c */ /* 0x000fe20000300000 */
.L_x_339:
[----:B------:R-:W-:Y:S01]  /*1710*/  IMAD R2, R3, 0x8, R16 ;  /* 0x0000000803027824 */ /* 0x000fe200078e0210 */
[----:B------:R-:W-:-:S04]  /*1720*/  SHF.L.U32 R153, R4, 0x1f, RZ ;  /* 0x0000001f04997819 */ /* 0x000fc800000006ff */
[----:B------:R2:W3:Y:S01]  /*1730*/  SYNCS.PHASECHK.TRANS64.TRYWAIT P1, [R2+URZ+0x30810], R153 ;  /* 0x03081099020075a7 */ /* 0x0004e2000802017f */
[----:B------:R-:W-:Y:S05]  /*1740*/  @!P0 BRA `(.L_x_340) ;  /* 0x0000000000048947 */ /* 0x000fea0003800000 */
[----:B------:R-:W-:Y:S01]  /*1750*/  BPT.TRAP 0x1 ;  /* 0x000000040000795c */ /* 0x000fe20000300000 */
.L_x_340:
[----:B---3--:R-:W-:Y:S05]  /*1760*/  @P1 BRA `(.L_x_341) ;  /* 0x0000000000081947 */ /* 0x008fea0003800000 */
[----:B------:R-:W3:Y:S02]  /*1770*/  SYNCS.PHASECHK.TRANS64.TRYWAIT P1, [R2+URZ+0x30810], R153 ;  /* 0x03081099020075a7 */ /* 0x000ee4000802017f */
[----:B---3--:R-:W-:Y:S05]  /*1780*/  @!P1 BRA `(.L_x_342) ;  /* 0x0000006800b09947 */ /* 0x008fea0003800000 */
.L_x_341:
        /* <DEDUP_REMOVED lines=81> */
.L_x_343:
[----:B------:R1:W1:Y:S01]  /*1ca0*/  SYNCS.PHASECHK.TRANS64.TRYWAIT P1, [R2+URZ+0x30830], R153 ;  /* 0x03083099020075a7 */ /* 0x000262000802017f */
[----:B------:R-:W-:Y:S05]  /*1cb0*/  @!P0 BRA `(.L_x_344) ;  /* 0x0000000000048947 */ /* 0x000fea0003800000 */
[----:B------:R-:W-:Y:S01]  /*1cc0*/  BPT.TRAP 0x1 ;  /* 0x000000040000795c */ /* 0x000fe20000300000 */
.L_x_344:
[----:B------:R-:W-:-:S05]  /*1cd0*/  VIADD R17, R16, 0x20000 ;  /* 0x0002000010117836 */ /* 0x000fca0000000000 */
[----:B------:R-:W-:-:S04]  /*1ce0*/  SHF.R.U32.HI R17, RZ, 0x4, R17 ;  /* 0x00000004ff117819 */ /* 0x000fc80000011611 */
[----:B------:R-:W-:-:S04]  /*1cf0*/  LOP3.LUT R17, R17, 0x3fff, RZ, 0xc0, !PT ;  /* 0x00003fff11117812 */ /* 0x000fc800078ec0ff */
[----:B------:R-:W-:Y:S01]  /*1d00*/  LOP3.LUT R152, R17, 0x10000, RZ, 0xfc, !PT ;  /* 0x0001000011987812 */ /* 0x000fe200078efcff */
[----:B-1----:R-:W-:Y:S06]  /*1d10*/  @P1 BRA `(.L_x_345) ;  /* 0x0000000000081947 */ /* 0x002fec0003800000 */
[----:B------:R-:W1:Y:S02]  /*1d20*/  SYNCS.PHASECHK.TRANS64.TRYWAIT P1, [R2+URZ+0x30830], R153 ;  /* 0x03083099020075a7 */ /* 0x000e64000802017f */
[----:B-1----:R-:W-:Y:S05]  /*1d30*/  @!P1 BRA `(.L_x_346) ;  /* 0x0000006400589947 */ /* 0x002fea0003800000 */
.L_x_345:
        /* <DEDUP_REMOVED lines=148> */
[----:B------:R-:W-:Y:S01]  /*2680*/  FFMA.FTZ R222, R203, UR5, -R220 ;  /* 0x00000005cbde7c23 */ /* 0x000fe200080108dc */
        /* <DEDUP_REMOVED lines=348> */
.L_x_347:
        /* <DEDUP_REMOVED lines=51> */
.L_x_348:
        /* <DEDUP_REMOVED lines=11> */
.L_x_338:
[----:B------:R-:W4:Y:S01]  /*4030*/  LDC R0, c[0x0][0x850] ;  /* 0x00021400ff007b82 */ /* 0x000f220000000800 */
[----:B------:R-:W5:Y:S01]  /*4040*/  S2R R7, SR_CTAID.Y ;  /* 0x0000000000077919 */ /* 0x000f620000002600 */
[----:B------:R-:W-:Y:S01]  /*4050*/  ULDC.64 UR4, c[0x0][0x818] ;  /* 0x0002060000047ab9 */ /* 0x000fe20000000a00 */
[----:B------:R-:W-:Y:S01]  /*4060*/  ULDC.64 UR6, c[0x0][0x840] ;  /* 0x0002100000067ab9 */ /* 0x000fe20000000a00 */
[----:B------:R-:W1:Y:S01]  /*4070*/  S2R R18, SR_TID.X ;  /* 0x0000000000127919 */ /* 0x000e620000002100 */
[----:B--2---:R-:W2:Y:S01]  /*4080*/  S2R R11, SR_CTAID.X ;  /* 0x00000000000b7919 */ /* 0x004ea20000002500 */
[----:B------:R-:W2:Y:S01]  /*4090*/  S2R R10, SR_CTAID.Z ;  /* 0x00000000000a7919 */ /* 0x000ea20000002700 */
[----:B----4-:R-:W-:Y:S01]  /*40a0*/  ISETP.NE.AND P0, PT, R0, 0x1, PT ;  /* 0x000000010000780c */ /* 0x010fe20003f05270 */
[----:B-----5:R-:W-:-:S12]  /*40b0*/  IMAD.MOV.U32 R6, RZ, RZ, R7 ;  /* 0x000000ffff067224 */ /* 0x020fd800078e0007 */
[----:B---3--:R-:W3:Y:S01]  /*40c0*/  @P0 LDC R2, c[0x0][0x854] ;  /* 0x00021500ff020b82 */ /* 0x008ee20000000800 */
[----:B-1----:R-:W-:Y:S02]  /*40d0*/  VIADD R12, R18, 0xffffff80 ;  /* 0xffffff80120c7836 */ /* 0x002fe40000000000 */
[----:B--2---:R-:W-:-:S05]  /*40e0*/  IMAD.SHL.U32 R4, R11, 0x4000, RZ ;  /* 0x000040000b047824 */ /* 0x004fca00078e00ff */
[----:B------:R-:W1:Y:S01]  /*40f0*/  @P0 LDC R3, c[0x0][0x858] ;  /* 0x00021600ff030b82 */ /* 0x000e620000000800 */
[----:B------:R-:W-:Y:S01]  /*4100*/  SHF.R.S32.HI R5, RZ, 0x1f, R4 ;  /* 0x0000001fff057819 */ /* 0x000fe20000011404 */
[----:B---3--:R-:W-:-:S05]  /*4110*/  @P0 IMAD.HI.U32 R2, R7, R2, RZ ;  /* 0x0000000207020227 */ /* 0x008fca00078e00ff */
[----:B-1----:R-:W-:Y:S02]  /*4120*/  @P0 SHF.R.U32.HI R6, RZ, R3, R2 ;  /* 0x00000003ff060219 */ /* 0x002fe40000011602 */
[----:B------:R-:W-:Y:S02]  /*4130*/  SHF.R.S32.HI R3, RZ, 0x1f, R12 ;  /* 0x0000001fff037819 */ /* 0x000fe4000001140c */
[----:B------:R-:W-:Y:S02]  /*4140*/  SHF.R.S32.HI R8, RZ, 0x1f, R6 ;  /* 0x0000001fff087819 */ /* 0x000fe40000011406 */
[----:B------:R-:W-:Y:S01]  /*4150*/  LEA.HI R12, R3, R12, RZ, 0x7 ;  /* 0x0000000c030c7211 */ /* 0x000fe200078f38ff */
[----:B------:R-:W-:-:S03]  /*4160*/  IMAD.WIDE.U32 R2, R6, UR4, R4 ;  /* 0x0000000406027c25 */ /* 0x000fc6000f8e0004 */
[----:B------:R-:W-:Y:S01]  /*4170*/  SHF.R.S32.HI R14, RZ, 0x7, R12 ;  /* 0x00000007ff0e7819 */ /* 0x000fe2000001140c */
[C---:B------:R-:W-:Y:S01]  /*4180*/  IMAD R13, R8.reuse, UR4, RZ ;  /* 0x00000004080d7c24 */ /* 0x040fe2000f8e02ff */
[----:B------:R-:W-:Y:S01]  /*4190*/  SHF.R.S32.HI R12, RZ, 0x1f, R10 ;  /* 0x0000001fff0c7819 */ /* 0x000fe2000001140a */
[----:B------:R-:W-:Y:S02]  /*41a0*/  IMAD R15, R8, UR6, RZ ;  /* 0x00000006080f7c24 */ /* 0x000fe4000f8e02ff */
[C---:B------:R-:W-:Y:S01]  /*41b0*/  IMAD R13, R6.reuse, UR5, R13 ;  /* 0x00000005060d7c24 */ /* 0x040fe2000f8e020d */
[----:B------:R-:W-:Y:S01]  /*41c0*/  ULDC.64 UR4, c[0x0][0x820] ;  /* 0x0002080000047ab9 */ /* 0x000fe20000000a00 */
[----:B------:R-:W-:-:S04]  /*41d0*/  IMAD.WIDE.U32 R4, R6, UR6, R4 ;  /* 0x0000000606047c25 */ /* 0x000fc8000f8e0004 */
[----:B------:R-:W-:Y:S01]  /*41e0*/  IMAD R15, R6, UR7, R15 ;  /* 0x00000007060f7c24 */ /* 0x000fe2000f8e020f */
[----:B------:R-:W-:Y:S01]  /*41f0*/  ULDC.64 UR6, c[0x0][0x848] ;  /* 0x0002120000067ab9 */ /* 0x000fe20000000a00 */
[----:B------:R-:W-:Y:S02]  /*4200*/  IMAD.IADD R3, R3, 0x1, R13 ;  /* 0x0000000103037824 */ /* 0x000fe400078e020d */
[----:B------:R-:W-:Y:S02]  /*4210*/  IMAD.IADD R5, R5, 0x1, R15 ;  /* 0x0000000105057824 */ /* 0x000fe400078e020f */
[C---:B------:R-:W-:Y:S02]  /*4220*/  IMAD R13, R12.reuse, UR4, RZ ;  /* 0x000000040c0d7c24 */ /* 0x040fe4000f8e02ff */
[----:B------:R-:W-:Y:S02]  /*4230*/  IMAD R15, R12, UR6, RZ ;  /* 0x000000060c0f7c24 */ /* 0x000fe4000f8e02ff */
[----:B------:R-:W-:Y:S01]  /*4240*/  IMAD.WIDE.U32 R2, R10, UR4, R2 ;  /* 0x000000040a027c25 */ /* 0x000fe2000f8e0002 */
[----:B------:R-:W-:-:S03]  /*4250*/  ULDC UR4, c[0x0][0x740] ;  /* 0x0001d00000047ab9 */ /* 0x000fc60000000800 */
[----:B------:R-:W-:Y:S01]  /*4260*/  FMUL.FTZ R88, R88, UR4 ;  /* 0x0000000458587c20 */ /* 0x000fe20008410000 */
[----:B------:R-:W-:Y:S02]  /*4270*/  IMAD R9, R14, 0x2000, R9 ;  /* 0x000020000e097824 */ /* 0x000fe400078e0209 */
[----:B------:R-:W-:Y:S01]  /*4280*/  FMUL.FTZ R89, R89, UR4 ;  /* 0x0000000459597c20 */ /* 0x000fe20008410000 */
[----:B------:R-:W-:Y:S02]  /*4290*/  IMAD R13, R10, UR5, R13 ;  /* 0x000000050a0d7c24 */ /* 0x000fe4000f8e020d */
[----:B------:R-:W-:Y:S01]  /*42a0*/  FMUL.FTZ R90, R90, UR4 ;  /* 0x000000045a5a7c20 */ /* 0x000fe20008410000 */
[C---:B------:R-:W-:Y:S02]  /*42b0*/  IMAD R17, R10.reuse, UR7, R15 ;  /* 0x000000070a117c24 */ /* 0x040fe4000f8e020f */
        /* <DEDUP_REMOVED lines=67> */
[----:B------:R-:W-:-:S05]  /*46f0*/  ISETP.NE.AND P1, PT, R18, 0x80, PT ;  /* 0x000000801200780c */ /* 0x000fca0003f25270 */
[----:B------:R-:W-:Y:S02]  /*4700*/  ULDC UR4, c[0x0][0x870] ;  /* 0x00021c0000047ab9 */ /* 0x000fe40000000800 */
[----:B------:R-:W1:Y:S01]  /*4710*/  LDC.64 R18, c[0x0][0x800] ;  /* 0x00020000ff127b82 */ /* 0x000e620000000a00 */
[----:B------:R-:W-:Y:S01]  /*4720*/  IMAD R11, R11, UR4, RZ ;  /* 0x000000040b0b7c24 */ /* 0x000fe2000f8e02ff */
[----:B------:R-:W-:Y:S01]  /*4730*/  ULDC UR4, c[0x0][0x80c] ;  /* 0x0002030000047ab9 */ /* 0x000fe20000000800 */
[----:B------:R-:W-:Y:S01]  /*4740*/  BSSY B0, `(.L_x_350) ;  /* 0x0000027000007945 */ /* 0x000fe20003800000 */
[----:B------:R-:W-:Y:S02]  /*4750*/  IMAD R9, R10, UR4, RZ ;  /* 0x000000040a097c24 */ /* 0x000fe4000f8e02ff */
[----:B------:R-:W-:Y:S01]  /*4760*/  IMAD R11, R11, UR4, RZ ;  /* 0x000000040b0b7c24 */ /* 0x000fe2000f8e02ff */
[----:B------:R-:W-:Y:S01]  /*4770*/  ULDC.64 UR4, c[0x0][0x868] ;  /* 0x00021a0000047ab9 */ /* 0x000fe20000000a00 */
[----:B------:R-:W2:Y:S01]  /*4780*/  LDC.64 R20, c[0x0][0x828] ;  /* 0x00020a00ff147b82 */ /* 0x000ea20000000a00 */
[----:B------:R-:W-:-:S02]  /*4790*/  SHF.R.S32.HI R13, RZ, 0x1f, R9 ;  /* 0x0000001fff0d7819 */ /* 0x000fc40000011409 */
[--C-:B------:R-:W-:Y:S01]  /*47a0*/  IADD3 R9, P0, P2, R11, R9, R6.reuse ;  /* 0x000000090b097210 */ /* 0x100fe20007a1e006 */
[----:B------:R-:W-:Y:S01]  /*47b0*/  IMAD.MOV R6, RZ, RZ, -R6 ;  /* 0x000000ffff067224 */ /* 0x000fe200078e0a06 */
[----:B------:R-:W-:-:S03]  /*47c0*/  SHF.R.S32.HI R11, RZ, 0x1f, R11 ;  /* 0x0000001fff0b7819 */ /* 0x000fc6000001140b */
[----:B------:R-:W-:Y:S01]  /*47d0*/  IMAD R7, R0, R6, R7 ;  /* 0x0000000600077224 */ /* 0x000fe200078e0207 */
[----:B------:R3:W-:Y:S01]  /*47e0*/  STS.128 [R12], R24 ;  /* 0x000000180c007388 */ /* 0x0007e20000000c00 */
[----:B------:R-:W-:Y:S01]  /*47f0*/  IADD3.X R8, R11, R13, R8, P0, P2 ;  /* 0x0000000d0b087210 */ /* 0x000fe200007e4408 */
[C---:B------:R-:W-:Y:S02]  /*4800*/  IMAD.SHL.U32 R11, R9.reuse, 0x4, RZ ;  /* 0x00000004090b7824 */ /* 0x040fe400078e00ff */
[----:B------:R3:W-:Y:S01]  /*4810*/  STS.128 [R12+0x800], R28 ;  /* 0x0008001c0c007388 */ /* 0x0007e20000000c00 */
[----:B------:R-:W-:Y:S02]  /*4820*/  SHF.L.U64.HI R10, R9, 0x2, R8 ;  /* 0x00000002090a7819 */ /* 0x000fe40000010208 */
[----:B------:R-:W-:Y:S01]  /*4830*/  IADD3 R8, P3, R11, UR4, RZ ;  /* 0x000000040b087c10 */ /* 0x000fe2000ff7e0ff */
[----:B------:R3:W-:Y:S01]  /*4840*/  STS.128 [R12+0x1000], R32 ;  /* 0x001000200c007388 */ /* 0x0007e20000000c00 */
[----:B-1----:R-:W-:-:S02]  /*4850*/  LEA R18, P2, R2, R18, 0x2 ;  /* 0x0000001202127211 */ /* 0x002fc400078410ff */
[----:B------:R-:W-:Y:S01]  /*4860*/  IADD3.X R9, R10, UR5, RZ, P3, !PT ;  /* 0x000000050a097c10 */ /* 0x000fe20009ffe4ff */
[----:B------:R3:W-:Y:S01]  /*4870*/  STS.128 [R12+0x1800], R36 ;  /* 0x001800240c007388 */ /* 0x0007e20000000c00 */
[----:B--2---:R-:W-:-:S03]  /*4880*/  LEA R20, P0, R4, R20, 0x2 ;  /* 0x0000001404147211 */ /* 0x004fc600078010ff */
        /* <DEDUP_REMOVED lines=12> */
[----:B------:R-:W-:Y:S05]  /*4950*/  @P1 BRA `(.L_x_351) ;  /* 0x0000000000141947 */ /* 0x000fea0003800000 */
.L_x_352:
[----:B------:R-:W2:Y:S04]  /*4960*/  LDG.E.STRONG.GPU R0, desc[UR38][R8.64] ;  /* 0x0000002608007981 */ /* 0x000ea8000c1ef900 */
[----:B--2---:R-:W-:Y:S01]  /*4970*/  CCTL.IVALL ;  /* 0x00000000ff00798f */ /* 0x004fe20002000000 */
[----:B------:R-:W-:Y:S05]  /*4980*/  YIELD ;  /* 0x0000000000007946 */ /* 0x000fea0003800000 */
[----:B------:R-:W-:-:S13]  /*4990*/  ISETP.NE.AND P3, PT, R0, R7, PT ;  /* 0x000000070000720c */ /* 0x000fda0003f65270 */
[----:B------:R-:W-:Y:S05]  /*49a0*/  @P3 BRA `(.L_x_352) ;  /* 0xfffffffc00ec3947 */ /* 0x000fea000383ffff */
.L_x_351:
[----:B------:R-:W-:Y:S05]  /*49b0*/  BSYNC B0 ;  /* 0x0000000000007941 */ /* 0x000fea0003800000 */
.L_x_350:
[----:B------:R-:W-:Y:S01]  /*49c0*/  UMOV UR4, 0xffffffff ;  /* 0xffffffff00047882 */ /* 0x000fe20000000000 */
[----:B------:R-:W-:Y:S02]  /*49d0*/  LEA.HI.X R19, R2, R19, R15, 0x2, P2 ;  /* 0x0000001302137211 */ /* 0x000fe400010f140f */
[----:B------:R-:W-:Y:S01]  /*49e0*/  LEA.HI.X R14, R4, R21, R14, 0x2, P0 ;  /* 0x00000015040e7211 */ /* 0x000fe200000f140e */
[----:B------:R-:W-:Y:S06]  /*49f0*/  BRA.DIV UR4, `(.L_x_353) ;  /* 0x0000003a043c7947 */ /* 0x000fec000b800000 */
[----:B------:R-:W-:Y:S01]  /*4a00*/  NOP ;  /* 0x0000000000007918 */ /* 0x000fe20000000000 */
.L_x_435:
[----:B------:R-:W-:Y:S01]  /*4a10*/  @!PT LDS RZ, [RZ] ;  /* 0x00000000fffff984 */ /* 0x000fe20000000800 */
[----:B------:R-:W-:Y:S01]  /*4a20*/  @!PT LDS RZ, [RZ] ;  /* 0x00000000fffff984 */ /* 0x000fe20000000800 */
[----:B------:R-:W-:Y:S01]  /*4a30*/  @!PT LDS RZ, [RZ] ;  /* 0x00000000fffff984 */ /* 0x000fe20000000800 */
[----:B------:R-:W-:Y:S01]  /*4a40*/  @!PT LDS RZ, [RZ] ;  /* 0x00000000fffff984 */ /* 0x000fe20000000800 */
[----:B------:R1:W-:Y:S06]  /*4a50*/  MEMBAR.ALL.CTA ;  /* 0x0000000000007992 */ /* 0x0003ec0000008000 */
[----:B-1----:R-:W1:Y:S01]  /*4a60*/  FENCE.VIEW.ASYNC.S ;  /* 0x00000000000073c6 */ /* 0x002e620000000000 */
[----:B------:R-:W-:Y:S05]  /*4a70*/  WARPSYNC.ALL ;  /* 0x0000000000007948 */ /* 0x000fea0003800000 */
[----:B------:R-:W-:Y:S01]  /*4a80*/  BSSY B0, `(.L_x_354) ;  /* 0x0000011000007945 */ /* 0x000fe20003800000 */
        /* <DEDUP_REMOVED lines=9> */
.L_x_356:
[----:B------:R-:W-:Y:S01]  /*4b20*/  @P0 ELECT P2, URZ, PT ;  /* 0x00000000003f082f */ /* 0x000fe20003840000 */
[----:B------:R1:W-:-:S12]  /*4b30*/  UBLKRED.G.S.ADD.F32.RN [UR4], [UR6], UR7, desc[UR8] ;  /* 0x00000804060073bb */ /* 0x0003d800080a1407 */
[----:B------:R-:W-:Y:S02]  /*4b40*/  @P2 PLOP3.LUT P0, PT, P2, PT, PT, 0x8, 0x0 ;  /* 0x000000000000281c */ /* 0x000fe4000170e170 */
[----:B------:R-:W-:-:S11]  /*4b50*/  PLOP3.LUT P2, PT, PT, PT, PT, 0x8, 0x0 ;  /* 0x000000000000781c */ /* 0x000fd60003f4e170 */
[----:B-1----:R-:W-:Y:S05]  /*4b60*/  @P0 BRA.U.ANY `(.L_x_356) ;  /* 0xfffffffd00ec0947 */ /* 0x002fea000393ffff */
[----:B------:R0:W-:Y:S01]  /*4b70*/  UTMACMDFLUSH ;  /* 0x00000000000079b7 */ /* 0x0001e20000000000 */
[----:B------:R-:W-:-:S04]  /*4b80*/  DEPBAR.LE SB0, 0x0 ;  /* 0x000080000000791a */ /* 0x000fc80000000000 */
.L_x_355:
[----:B------:R-:W-:Y:S05]  /*4b90*/  BSYNC B0 ;  /* 0x0000000000007941 */ /* 0x000fea0003800000 */
.L_x_354:
        /* <DEDUP_REMOVED lines=12> */
[----:B------:R-:W-:-:S05]  /*4c60*/  IMAD.MOV.U32 R3, RZ, RZ, 0x1 ;  /* 0x00000001ff037424 */ /* 0x000fca00078e00ff */
[----:B------:R1:W-:Y:S02]  /*4c70*/  REDG.E.ADD.S32.STRONG.GPU desc[UR38][R8.64], R3 ;  /* 0x000000030800798e */ /* 0x0003e4000c10e3a6 */
.L_x_358:
[----:B------:R-:W-:Y:S05]  /*4c80*/  BSYNC B0 ;  /* 0x0000000000007941 */ /* 0x000fea0003800000 */
.L_x_357:
[----:B------:R-:W-:Y:S06]  /*4c90*/  BAR.SYNC.DEFER_BLOCKING 0x1, 0x100 ;  /* 0x0044000000007b1d */ /* 0x000fec0000010000 */
[----:B------:R-:W-:Y:S01]  /*4ca0*/  ULDC.64 UR4, c[0x0][0x860] ;  /* 0x0002180000047ab9 */ /* 0x000fe20000000a00 */
[----:B------:R-:W-:Y:S01]  /*4cb0*/  BSSY B0, `(.L_x_359) ;  /* 0x0000019000007945 */ /* 0x000fe20003800000 */
[----:B------:R-:W-:-:S04]  /*4cc0*/  IADD3 R2, P0, R11, UR4, RZ ;  /* 0x000000040b027c10 */ /* 0x000fc8000ff1e0ff */
[----:B-1----:R-:W-:Y:S01]  /*4cd0*/  IADD3.X R3, R10, UR5, RZ, P0, !PT ;  /* 0x000000050a037c10 */ /* 0x002fe200087fe4ff */
        /* <DEDUP_REMOVED lines=17> */
.L_x_361:
[----:B------:R-:W2:Y:S04]  /*4df0*/  LDG.E.STRONG.GPU R0, desc[UR38][R2.64] ;  /* 0x0000002602007981 */ /* 0x000ea8000c1ef900 */
[----:B--2---:R-:W-:Y:S01]  /*4e00*/  CCTL.IVALL ;  /* 0x00000000ff00798f */ /* 0x004fe20002000000 */
[----:B------:R-:W-:Y:S05]  /*4e10*/  YIELD ;  /* 0x0000000000007946 */ /* 0x000fea0003800000 */
[----:B------:R-:W-:-:S13]  /*4e20*/  ISETP.NE.AND P0, PT, R0, R7, PT ;  /* 0x000000070000720c */ /* 0x000fda0003f05270 */
[----:B------:R-:W-:Y:S05]  /*4e30*/  @P0 BRA `(.L_x_361) ;  /* 0xfffffffc00ec0947 */ /* 0x000fea000383ffff */
.L_x_360:
[----:B------:R-:W-:Y:S05]  /*4e40*/  BSYNC B0 ;  /* 0x0000000000007941 */ /* 0x000fea0003800000 */
.L_x_359:
[----:B------:R-:W-:-:S03]  /*4e50*/  UMOV UR4, 0xffffffff ;  /* 0xffffffff00047882 */ /* 0x000fc60000000000 */
[----:B------:R-:W-:Y:S05]  /*4e60*/  BRA.DIV UR4, `(.L_x_362) ;  /* 0x00000036043c7947 */ /* 0x000fea000b800000 */
[----:B------:R-:W-:Y:S01]  /*4e70*/  NOP ;  /* 0x0000000000007918 */ /* 0x000fe20000000000 */
.L_x_438:
[----:B------:R-:W-:Y:S01]  /*4e80*/  @!PT LDS RZ, [RZ] ;  /* 0x00000000fffff984 */ /* 0x000fe20000000800 */
[----:B------:R-:W-:Y:S01]  /*4e90*/  @!PT LDS RZ, [RZ] ;  /* 0x00000000fffff984 */ /* 0x000fe20000000800 */
[----:B------:R-:W-:Y:S01]  /*4ea0*/  @!PT LDS RZ, [RZ] ;  /* 0x00000000fffff984 */ /* 0x000fe20000000800 */
[----:B------:R-:W-:Y:S01]  /*4eb0*/  @!PT LDS RZ, [RZ] ;  /* 0x00000000fffff984 */ /* 0x000fe20000000800 */
[----:B------:R2:W-:Y:S06]  /*4ec0*/  MEMBAR.ALL.CTA ;  /* 0x0000000000007992 */ /* 0x0005ec0000008000 */
[----:B--2---:R-:W2:Y:S01]  /*4ed0*/  FENCE.VIEW.ASYNC.S ;  /* 0x00000000000073c6 */ /* 0x004ea20000000000 */
[----:B------:R-:W-:Y:S05]  /*4ee0*/  WARPSYNC.ALL ;  /* 0x0000000000007948 */ /* 0x000fea0003800000 */
[----:B------:R-:W-:Y:S01]  /*4ef0*/  BSSY B0, `(.L_x_363) ;  /* 0x0000011000007945 */ /* 0x000fe20003800000 */
[----:B--2---:R-:W-:Y:S06]  /*4f00*/  BAR.SYNC.DEFER_BLOCKING 0x1, 0x100 ;  /* 0x0044000000007b1d */ /* 0x004fec0000010000 */
        /* <DEDUP_REMOVED lines=8> */
.L_x_365:
[----:B------:R-:W-:Y:S01]  /*4f90*/  @P0 ELECT P2, URZ, PT ;  /* 0x00000000003f082f */ /* 0x000fe20003840000 */
[----:B------:R2:W-:-:S12]  /*4fa0*/  UBLKRED.G.S.ADD.F32.RN [UR4], [UR6], UR7, desc[UR8] ;  /* 0x00000804060073bb */ /* 0x0005d800080a1407 */
[----:B------:R-:W-:Y:S02]  /*4fb0*/  @P2 PLOP3.LUT P0, PT, P2, PT, PT, 0x8, 0x0 ;  /* 0x000000000000281c */ /* 0x000fe4000170e170 */
[----:B------:R-:W-:-:S11]  /*4fc0*/  PLOP3.LUT P2, PT, PT, PT, PT, 0x8, 0x0 ;  /* 0x000000000000781c */ /* 0x000fd60003f4e170 */
[----:B--2---:R-:W-:Y:S05]  /*4fd0*/  @P0 BRA.U.ANY `(.L_x_365) ;  /* 0xfffffffd00ec0947 */ /* 0x004fea000393ffff */
[----:B------:R0:W-:Y:S01]  /*4fe0*/  UTMACMDFLUSH ;  /* 0x00000000000079b7 */ /* 0x0001e20000000000 */
[----:B------:R-:W-:-:S04]  /*4ff0*/  DEPBAR.LE SB0, 0x0 ;  /* 0x000080000000791a */ /* 0x000fc80000000000 */
.L_x_364:
[----:B------:R-:W-:Y:S05]  /*5000*/  BSYNC B0 ;  /* 0x0000000000007941 */ /* 0x000fea0003800000 */
.L_x_363:
[----:B------:R-:W-:Y:S01]  /*5010*/  NOP ;  /* 0x0000000000007918 */ /* 0x000fe20000000000 */
[----:B------:R-:W-:Y:S05]  /*5020*/  @P1 BRA `(.L_x_330) ;  /* 0x0000003000501947 */ /* 0x000fea0003800000 */
[----:B------:R-:W-:Y:S01]  /*5030*/  IMAD.MOV.U32 R5, RZ, RZ, 0x1 ;  /* 0x00000001ff057424 */ /* 0x000fe200078e00ff */
        /* <DEDUP_REMOVED lines=8> */
[----:B012345:R-:W-:Y:S04]  /*50c0*/  CCTL.IVALL ;  /* 0x00000000ff00798f */ /* 0x03ffe80002000000 */
[----:B------:R2:W-:Y:S01]  /*50d0*/  REDG.E.ADD.S32.STRONG.GPU desc[UR38][R2.64], R5 ;  /* 0x000000050200798e */ /* 0x0005e2000c10e3a6 */
[----:B------:R-:W-:Y:S05]  /*50e0*/  BRA `(.L_x_330) ;  /* 0x0000003000207947 */ /* 0x000fea0003800000 */
.L_x_328:
        /* <DEDUP_REMOVED lines=20> */
[----:B------:R-:W-:Y:S02]  /*5230*/  UIMAD UR6, UR8, UR10, URZ ;  /* 0x0000000a080672a4 */ /* 0x000fe4000f8e023f */
[----:B------:R-:W-:Y:S01]  /*5240*/  USHF.R.S32.HI UR10, URZ, 0x1f, UR7 ;  /* 0x0000001f3f0a7899 */ /* 0x000fe20008011407 */
[----:B--2---:R-:W-:Y:S01]  /*5250*/  ISETP.GE.AND P1, PT, R4, 0x1, PT ;  /* 0x000000010400780c */ /* 0x004fe20003f26270 */
[----:B------:R-:W-:Y:S02]  /*5260*/  UIMAD UR6, UR9, UR11, UR6 ;  /* 0x0000000b090672a4 */ /* 0x000fe4000f8e0206 */
[----:B------:R-:W-:-:S02]  /*5270*/  UIMAD UR11, UR7, UR13, URZ ;  /* 0x0000000d070b72a4 */ /* 0x000fc4000f8e023f */
[----:B------:R-:W-:Y:S02]  /*5280*/  UIADD3 UR5, UR5, UR6, URZ ;  /* 0x0000000605057290 */ /* 0x000fe4000fffe03f */
[----:B------:R-:W-:Y:S02]  /*5290*/  UIMAD UR6, UR10, UR14, URZ ;  /* 0x0000000e0a0672a4 */ /* 0x000fe4000f8e023f */
[----:B------:R-:W-:Y:S02]  /*52a0*/  UIADD3 UR10, UP0, UR11, UR9, URZ ;  /* 0x000000090b0a7290 */ /* 0x000fe4000ff1e03f */
        /* <DEDUP_REMOVED lines=13> */
[----:B------:R-:W-:-:S04]  /*5380*/  LEA.HI R3, R3, R0, RZ, 0x6 ;  /* 0x0000000003037211 */ /* 0x000fc800078f30ff */
        /* <DEDUP_REMOVED lines=17> */
.L_x_392:
        /* <DEDUP_REMOVED lines=17> */
.L_x_370:
[----:B------:R-:W2:Y:S04]  /*55b0*/  LDG.E.STRONG.GPU R6, desc[UR38][R2.64] ;  /* 0x0000002602067981 */ /* 0x000ea8000c1ef900 */
[----:B--2---:R-:W-:Y:S01]  /*55c0*/  CCTL.IVALL ;  /* 0x00000000ff00798f */ /* 0x004fe20002000000 */
[----:B------:R-:W-:Y:S05]  /*55d0*/  YIELD ;  /* 0x0000000000007946 */ /* 0x000fea0003800000 */
[----:B------:R-:W-:-:S13]  /*55e0*/  ISETP.NE.AND P3, PT, R6, UR26, PT ;  /* 0x0000001a06007c0c */ /* 0x000fda000bf65270 */
[----:B------:R-:W-:Y:S05]  /*55f0*/  @P3 BRA `(.L_x_370) ;  /* 0xfffffffc00ec3947 */ /* 0x000fea000383ffff */
.L_x_369:
[----:B------:R-:W-:Y:S05]  /*5600*/  BSYNC B0 ;  /* 0x0000000000007941 */ /* 0x000fea0003800000 */
.L_x_368:
[----:B------:R-:W-:-:S03]  /*5610*/  UMOV UR23, 0xffffffff ;  /* 0xffffffff00177882 */ /* 0x000fc60000000000 */
[----:B------:R-:W-:Y:S05]  /*5620*/  BRA.DIV UR23, `(.L_x_371) ;  /* 0x0000002e17687947 */ /* 0x000fea000b800000 */
[----:B------:R-:W-:Y:S01]  /*5630*/  NOP ;  /* 0x0000000000007918 */ /* 0x000fe20000000000 */
.L_x_441:
        /* <DEDUP_REMOVED lines=19> */
.L_x_373:
[----:B------:R-:W-:Y:S05]  /*5770*/  BSYNC B0 ;  /* 0x0000000000007941 */ /* 0x000fea0003800000 */
.L_x_372:
        /* <DEDUP_REMOVED lines=13> */
.L_x_375:
[----:B------:R-:W-:Y:S05]  /*5850*/  BSYNC B0 ;  /* 0x0000000000007941 */ /* 0x000fea0003800000 */
.L_x_374:
[----:B------:R-:W-:Y:S06]  /*5860*/  BAR.ARV 0xa, 0xa0 ;  /* 0x0282800000007b1d */ /* 0x000fec0000002000 */
[----:B------:R-:W-:Y:S04]  /*5870*/  BSSY B0, `(.L_x_376) ;  /* 0x0000003000007945 */ /* 0x000fe80003800000 */
[----:B------:R-:W-:Y:S05]  /*5880*/  @!P0 BRA `(.L_x_377) ;  /* 0x0000000000048947 */ /* 0x000fea0003800000 */
[----:B------:R-:W-:-:S04]  /*5890*/  DEPBAR.LE SB0, 0x0 ;  /* 0x000080000000791a */ /* 0x000fc80000000000 */
.L_x_377:
[----:B------:R-:W-:Y:S05]  /*58a0*/  BSYNC B0 ;  /* 0x0000000000007941 */ /* 0x000fea0003800000 */
.L_x_376:
        /* <DEDUP_REMOVED lines=19> */
.L_x_379:
[----:B------:R-:W-:Y:S05]  /*59e0*/  BSYNC B0 ;  /* 0x0000000000007941 */ /* 0x000fea0003800000 */
.L_x_378:
        /* <DEDUP_REMOVED lines=9> */
.L_x_382:
[----:B------:R-:W2:Y:S04]  /*5a80*/  LDG.E.STRONG.GPU R6, desc[UR38][R2.64] ;  /* 0x0000002602067981 */ /* 0x000ea8000c1ef900 */
[----:B--2---:R-:W-:Y:S01]  /*5a90*/  CCTL.IVALL ;  /* 0x00000000ff00798f */ /* 0x004fe20002000000 */
[----:B------:R-:W-:Y:S05]  /*5aa0*/  YIELD ;  /* 0x0000000000007946 */ /* 0x000fea0003800000 */
[----:B------:R-:W-:-:S13]  /*5ab0*/  ISETP.NE.AND P3, PT, R6, UR26, PT ;  /* 0x0000001a06007c0c */ /* 0x000fda000bf65270 */
[----:B------:R-:W-:Y:S05]  /*5ac0*/  @P3 BRA `(.L_x_382) ;  /* 0xfffffffc00ec3947 */ /* 0x000fea000383ffff */
.L_x_381:
[----:B------:R-:W-:Y:S05]  /*5ad0*/  BSYNC B0 ;  /* 0x0000000000007941 */ /* 0x000fea0003800000 */
.L_x_380:
[----:B------:R-:W-:-:S03]  /*5ae0*/  UMOV UR8, 0xffffffff ;  /* 0xffffffff00087882 */ /* 0x000fc60000000000 */
[----:B------:R-:W-:Y:S05]  /*5af0*/  BRA.DIV UR8, `(.L_x_383) ;  /* 0x0000002a08507947 */ /* 0x000fea000b800000 */
[----:B------:R-:W-:Y:S01]  /*5b00*/  NOP ;  /* 0x0000000000007918 */ /* 0x000fe20000000000 */
.L_x_444:
        /* <DEDUP_REMOVED lines=13> */
.L_x_385:
[----:B------:R-:W-:Y:S05]  /*5be0*/  BSYNC B0 ;  /* 0x0000000000007941 */ /* 0x000fea0003800000 */
.L_x_384:
        /* <DEDUP_REMOVED lines=13> */
.L_x_387:
[----:B------:R-:W-:Y:S05]  /*5cc0*/  BSYNC B0 ;  /* 0x0000000000007941 */ /* 0x000fea0003800000 */
.L_x_386:
[----:B------:R-:W-:Y:S06]  /*5cd0*/  BAR.ARV 0xa, 0xa0 ;  /* 0x0282800000007b1d */ /* 0x000fec0000002000 */
[----:B------:R-:W-:Y:S04]  /*5ce0*/  BSSY B0, `(.L_x_388) ;  /* 0x0000003000007945 */ /* 0x000fe80003800000 */
[----:B------:R-:W-:Y:S05]  /*5cf0*/  @!P0 BRA `(.L_x_389) ;  /* 0x0000000000048947 */ /* 0x000fea0003800000 */
[----:B------:R-:W-:-:S04]  /*5d00*/  DEPBAR.LE SB0, 0x0 ;  /* 0x000080000000791a */ /* 0x000fc80000000000 */
.L_x_389:
[----:B------:R-:W-:Y:S05]  /*5d10*/  BSYNC B0 ;  /* 0x0000000000007941 */ /* 0x000fea0003800000 */
.L_x_388:
        /* <DEDUP_REMOVED lines=19> */
.L_x_391:
[----:B------:R-:W-:Y:S05]  /*5e50*/  BSYNC B0 ;  /* 0x0000000000007941 */ /* 0x000fea0003800000 */
.L_x_390:
[----:B------:R-:W-:Y:S02]  /*5e60*/  UIADD3 UR4, UR4, 0x2, URZ ;  /* 0x0000000204047890 */ /* 0x000fe4000fffe03f */
[----:B------:R-:W-:Y:S01]  /*5e70*/  UIADD3 UR5, UR5, 0x1, URZ ;  /* 0x0000000105057890 */ /* 0x000fe2000fffe03f */
[----:B------:R-:W-:Y:S11]  /*5e80*/  @P2 BRA `(.L_x_392) ;  /* 0xfffffff400842947 */ /* 0x000ff6000383ffff */
.L_x_367:
        /* <DEDUP_REMOVED lines=13> */
.L_x_395:
[----:B------:R-:W2:Y:S04]  /*5f60*/  LDG.E.STRONG.GPU R0, desc[UR38][R2.64] ;  /* 0x0000002602007981 */ /* 0x000ea8000c1ef900 */
[----:B--2---:R-:W-:Y:S01]  /*5f70*/  CCTL.IVALL ;  /* 0x00000000ff00798f */ /* 0x004fe20002000000 */
[----:B------:R-:W-:Y:S05]  /*5f80*/  YIELD ;  /* 0x0000000000007946 */ /* 0x000fea0003800000 */
[----:B------:R-:W-:-:S13]  /*5f90*/  ISETP.NE.AND P2, PT, R0, UR26, PT ;  /* 0x0000001a00007c0c */ /* 0x000fda000bf45270 */
[----:B------:R-:W-:Y:S05]  /*5fa0*/  @P2 BRA `(.L_x_395) ;  /* 0xfffffffc00ec2947 */ /* 0x000fea000383ffff */
.L_x_394:
[----:B------:R-:W-:Y:S05]  /*5fb0*/  BSYNC B0 ;  /* 0x0000000000007941 */ /* 0x000fea0003800000 */
.L_x_393:
[----:B------:R-:W-:-:S03]  /*5fc0*/  UMOV UR5, 0xffffffff ;  /* 0xffffffff00057882 */ /* 0x000fc60000000000 */
[----:B------:R-:W-:Y:S05]  /*5fd0*/  BRA.DIV UR5, `(.L_x_396) ;  /* 0x0000002605347947 */ /* 0x000fea000b800000 */
[----:B------:R-:W-:Y:S01]  /*5fe0*/  NOP ;  /* 0x0000000000007918 */ /* 0x000fe20000000000 */
.L_x_447:
        /* <DEDUP_REMOVED lines=22> */
.L_x_398:
[----:B------:R-:W-:Y:S05]  /*6150*/  BSYNC B0 ;  /* 0x0000000000007941 */ /* 0x000fea0003800000 */
.L_x_397:
        /* <DEDUP_REMOVED lines=20> */
.L_x_400:
[----:B------:R-:W-:Y:S05]  /*62a0*/  BSYNC B0 ;  /* 0x0000000000007941 */ /* 0x000fea0003800000 */
.L_x_399:
[----:B------:R-:W-:Y:S06]  /*62b0*/  BAR.ARV 0xa, 0xa0 ;  /* 0x0282800000007b1d */ /* 0x000fec0000002000 */
[----:B------:R-:W-:Y:S04]  /*62c0*/  BSSY B0, `(.L_x_401) ;  /* 0x0000003000007945 */ /* 0x000fe80003800000 */
[----:B------:R-:W-:Y:S05]  /*62d0*/  @!P0 BRA `(.L_x_402) ;  /* 0x0000000000048947 */ /* 0x000fea0003800000 */
[----:B------:R-:W-:-:S04]  /*62e0*/  DEPBAR.LE SB0, 0x0 ;  /* 0x000080000000791a */ /* 0x000fc80000000000 */
.L_x_402:
[----:B------:R-:W-:Y:S05]  /*62f0*/  BSYNC B0 ;  /* 0x0000000000007941 */ /* 0x000fea0003800000 */
.L_x_401:
        /* <DEDUP_REMOVED lines=19> */
.L_x_366:
        /* <DEDUP_REMOVED lines=55> */
.L_x_448:
        /* <DEDUP_REMOVED lines=10> */
.L_x_406:
        /* <DEDUP_REMOVED lines=83> */
.L_x_417:
[----:B------:R-:W-:-:S04]  /*6d70*/  SHF.L.U32 R21, R9, 0x1f, RZ ;  /* 0x0000001f09157819 */ /* 0x000fc800000006ff */
[----:B-1----:R-:W1:Y:S02]  /*6d80*/  SYNCS.PHASECHK.TRANS64.TRYWAIT P1, [R11+URZ+0x30840], R21 ;  /* 0x030840150b0075a7 */ /* 0x002e64000802017f */
[----:B-12---:R-:W-:Y:S05]  /*6d90*/  @!P1 BRA `(.L_x_409) ;  /* 0x0000001400f49947 */ /* 0x006fea0003800000 */
.L_x_449:
[----:B------:R-:W-:Y:S05]  /*6da0*/  @P0 BRA `(.L_x_410) ;  /* 0x0000000000140947 */ /* 0x000fea0003800000 */
[----:B------:R-:W-:Y:S01]  /*6db0*/  ISETP.NE.AND P1, PT, R14, RZ, PT ;  /* 0x000000ff0e00720c */ /* 0x000fe20003f25270 */
[----:B------:R-:W-:-:S04]  /*6dc0*/  IMAD.MOV.U32 R0, RZ, RZ, 0x4100 ;  /* 0x00004100ff007424 */ /* 0x000fc800078e00ff */
[----:B------:R2:W-:Y:S08]  /*6dd0*/  SYNCS.ARRIVE.TRANS64 RZ, [R11+URZ+0x30830], R0 ;  /* 0x030830000bff79a7 */ /* 0x0005f0000800003f */
[----:B------:R-:W-:Y:S05]  /*6de0*/  @!P1 BRA `(.L_x_410) ;  /* 0x0000000000049947 */ /* 0x000fea0003800000 */
[----:B------:R-:W-:Y:S01]  /*6df0*/  BPT.TRAP 0x1 ;  /* 0x000000040000795c */ /* 0x000fe20000300000 */
.L_x_410:
        /* <DEDUP_REMOVED lines=36> */
.L_x_450:
[----:B------:R-:W-:Y:S05]  /*7040*/  @P0 BRA `(.L_x_412) ;  /* 0x0000000000140947 */ /* 0x000fea0003800000 */
[----:B------:R-:W-:Y:S01]  /*7050*/  ISETP.NE.AND P1, PT, R14, RZ, PT ;  /* 0x000000ff0e00720c */ /* 0x000fe20003f25270 */
[----:B------:R-:W-:-:S04]  /*7060*/  IMAD.MOV.U32 R2, RZ, RZ, 0x4100 ;  /* 0x00004100ff027424 */ /* 0x000fc800078e00ff */
[----:B------:R3:W-:Y:S08]  /*7070*/  SYNCS.ARRIVE.TRANS64 RZ, [R11+URZ+0x30818], R2 ;  /* 0x030818020bff79a7 */ /* 0x0007f0000800003f */
[----:B------:R-:W-:Y:S05]  /*7080*/  @!P1 BRA `(.L_x_412) ;  /* 0x0000000000049947 */ /* 0x000fea0003800000 */
[----:B------:R-:W-:Y:S01]  /*7090*/  BPT.TRAP 0x1 ;  /* 0x000000040000795c */ /* 0x000fe20000300000 */
.L_x_412:
        /* <DEDUP_REMOVED lines=27> */
.L_x_451:
        /* <DEDUP_REMOVED lines=9> */
.L_x_414:
        /* <DEDUP_REMOVED lines=31> */
.L_x_453:
[----:B------:R-:W-:Y:S05]  /*74d0*/  @P0 BRA `(.L_x_416) ;  /* 0x0000000000140947 */ /* 0x000fea0003800000 */
[----:B------:R-:W-:Y:S01]  /*74e0*/  ISETP.NE.AND P1, PT, R14, RZ, PT ;  /* 0x000000ff0e00720c */ /* 0x000fe20003f25270 */
[----:B-1----:R-:W-:-:S04]  /*74f0*/  IMAD.MOV.U32 R4, RZ, RZ, 0x4100 ;  /* 0x00004100ff047424 */ /* 0x002fc800078e00ff */
[----:B------:R2:W-:Y:S08]  /*7500*/  SYNCS.ARRIVE.TRANS64 RZ, [R11+URZ+0x30810], R4 ;  /* 0x030810040bff79a7 */ /* 0x0005f0000800003f */
[----:B------:R-:W-:Y:S05]  /*7510*/  @!P1 BRA `(.L_x_416) ;  /* 0x0000000000049947 */ /* 0x000fea0003800000 */
[----:B------:R-:W-:Y:S01]  /*7520*/  BPT.TRAP 0x1 ;  /* 0x000000040000795c */ /* 0x000fe20000300000 */
.L_x_416:
        /* <DEDUP_REMOVED lines=29> */
.L_x_408:
[----:B------:R-:W-:-:S13]  /*7700*/  ISETP.NE.AND P1, PT, R19, RZ, PT ;  /* 0x000000ff1300720c */ /* 0x000fda0003f25270 */
[----:B------:R-:W-:Y:S05]  /*7710*/  @!P1 BRA `(.L_x_407) ;  /* 0x0000000400289947 */ /* 0x000fea0003800000 */
[----:B------:R-:W-:-:S04]  /*7720*/  SHF.L.U32 R12, R9, 0x1f, RZ ;  /* 0x0000001f090c7819 */ /* 0x000fc800000006ff */
[----:B------:R-:W3:Y:S02]  /*7730*/  SYNCS.PHASECHK.TRANS64.TRYWAIT P1, [R11+URZ+0x30840], R12 ;  /* 0x0308400c0b0075a7 */ /* 0x000ee4000802017f */
[----:B---3--:R-:W-:Y:S05]  /*7740*/  @!P1 BRA `(.L_x_418) ;  /* 0x0000000c00dc9947 */ /* 0x008fea0003800000 */
.L_x_454:
[----:B------:R-:W-:Y:S05]  /*7750*/  @P0 BRA `(.L_x_419) ;  /* 0x0000000000140947 */ /* 0x000fea0003800000 */
[----:B------:R-:W-:Y:S01]  /*7760*/  ISETP.NE.AND P1, PT, R14, RZ, PT ;  /* 0x000000ff0e00720c */ /* 0x000fe20003f25270 */
[----:B-12---:R-:W-:-:S04]  /*7770*/  IMAD.MOV.U32 R4, RZ, RZ, 0x4100 ;  /* 0x00004100ff047424 */ /* 0x006fc800078e00ff */
[----:B------:R4:W-:Y:S08]  /*7780*/  SYNCS.ARRIVE.TRANS64 RZ, [R11+URZ+0x30830], R4 ;  /* 0x030830040bff79a7 */ /* 0x0009f0000800003f */
[----:B------:R-:W-:Y:S05]  /*7790*/  @!P1 BRA `(.L_x_419) ;  /* 0x0000000000049947 */ /* 0x000fea0003800000 */
[----:B------:R-:W-:Y:S01]  /*77a0*/  BPT.TRAP 0x1 ;  /* 0x000000040000795c */ /* 0x000fe20000300000 */
.L_x_419:
        /* <DEDUP_REMOVED lines=33> */
.L_x_455:
[----:B------:R-:W-:Y:S05]  /*79c0*/  @P0 BRA `(.L_x_421) ;  /* 0x0000000000140947 */ /* 0x000fea0003800000 */
[----:B------:R-:W-:Y:S01]  /*79d0*/  ISETP.NE.AND P0, PT, R14, RZ, PT ;  /* 0x000000ff0e00720c */ /* 0x000fe20003f05270 */
[----:B------:R-:W-:-:S04]  /*79e0*/  IMAD.MOV.U32 R4, RZ, RZ, 0x4100 ;  /* 0x00004100ff047424 */ /* 0x000fc800078e00ff */
[----:B------:R2:W-:Y:S08]  /*79f0*/  SYNCS.ARRIVE.TRANS64 RZ, [R11+URZ+0x30818], R4 ;  /* 0x030818040bff79a7 */ /* 0x0005f0000800003f */
[----:B------:R-:W-:Y:S05]  /*7a00*/  @!P0 BRA `(.L_x_421) ;  /* 0x0000000000048947 */ /* 0x000fea0003800000 */
[----:B------:R-:W-:Y:S01]  /*7a10*/  BPT.TRAP 0x1 ;  /* 0x000000040000795c */ /* 0x000fe20000300000 */
.L_x_421:
        /* <DEDUP_REMOVED lines=26> */
.L_x_407:
[----:B-12---:R-:W-:Y:S01]  /*7bc0*/  IMAD R4, R20, 0x8, R11 ;  /* 0x0000000814047824 */ /* 0x006fe200078e020b */
[----:B------:R-:W-:Y:S01]  /*7bd0*/  SHF.L.U32 R3, R9, 0x1f, RZ ;  /* 0x0000001f09037819 */ /* 0x000fe200000006ff */
[----:B------:R-:W1:Y:S03]  /*7be0*/  S2R R2, SR_TID.X ;  /* 0x0000000000027919 */ /* 0x000e660000002100 */
[----:B------:R-:W2:Y:S01]  /*7bf0*/  SYNCS.PHASECHK.TRANS64.TRYWAIT P0, [R4+URZ+0x30840], R3 ;  /* 0x03084003040075a7 */ /* 0x000ea2000800017f */
[----:B-1----:R-:W-:-:S04]  /*7c00*/  LOP3.LUT R2, R2, 0x7f, RZ, 0xc0, !PT ;  /* 0x0000007f02027812 */ /* 0x002fc800078ec0ff */
[----:B------:R-:W-:Y:S01]  /*7c10*/  ISETP.NE.AND P1, PT, R2, RZ, PT ;  /* 0x000000ff0200720c */ /* 0x000fe20003f25270 */
[----:B--2---:R-:W-:-:S12]  /*7c20*/  @!P0 BRA `(.L_x_422) ;  /* 0x0000000800cc8947 */ /* 0x004fd80003800000 */
.L_x_456:
[----:B------:R-:W-:Y:S05]  /*7c30*/  @P1 BRA `(.L_x_423) ;  /* 0x0000000000181947 */ /* 0x000fea0003800000 */
[----:B------:R-:W2:Y:S01]  /*7c40*/  S2R R2, SR_TID.X ;  /* 0x0000000000027919 */ /* 0x000ea20000002100 */
[----:B-1----:R-:W-:-:S04]  /*7c50*/  IMAD.MOV.U32 R3, RZ, RZ, 0x4100 ;  /* 0x00004100ff037424 */ /* 0x002fc800078e00ff */
[----:B------:R4:W-:Y:S01]  /*7c60*/  SYNCS.ARRIVE.TRANS64 RZ, [R4+URZ+0x30830], R3 ;  /* 0x0308300304ff79a7 */ /* 0x0009e2000800003f */
[----:B--2---:R-:W-:-:S13]  /*7c70*/  LOP3.LUT P0, RZ, R2, 0x1f, RZ, 0xc0, !PT ;  /* 0x0000001f02ff7812 */ /* 0x004fda000780c0ff */
[----:B----4-:R-:W-:Y:S05]  /*7c80*/  @!P0 BRA `(.L_x_423) ;  /* 0x0000000000048947 */ /* 0x010fea0003800000 */
[----:B------:R-:W-:Y:S01]  /*7c90*/  BPT.TRAP 0x1 ;  /* 0x000000040000795c */ /* 0x000fe20000300000 */
.L_x_423:
        /* <DEDUP_REMOVED lines=40> */
.L_x_404:
[----:B------:R-:W-:Y:S05]  /*7f20*/  BSYNC B0 ;  /* 0x0000000000007941 */ /* 0x000fea0003800000 */
.L_x_403:
[----:B------:R-:W-:-:S03]  /*7f30*/  UMOV UR6, 0xffffffff ;  /* 0xffffffff00067882 */ /* 0x000fc60000000000 */
[----:B------:R-:W-:Y:S05]  /*7f40*/  BRA.DIV UR6, `(.L_x_424) ;  /* 0x0000000a06187947 */ /* 0x000fea000b800000 */
[----:B------:R-:W-:-:S13]  /*7f50*/  ELECT P0, URZ, PT ;  /* 0x00000000003f782f */ /* 0x000fda0003800000 */
.L_x_459:
[----:B------:R-:W-:Y:S05]  /*7f60*/  @!P0 BRA `(.L_x_330) ;  /* 0x0000000000808947 */ /* 0x000fea0003800000 */
[----:B------:R-:W-:-:S04]  /*7f70*/  LOP3.LUT R17, R17, 0x2, RZ, 0xfc, !PT ;  /* 0x0000000211117812 */ /* 0x000fc800078efcff */
[----:B------:R-:W-:-:S13]  /*7f80*/  ISETP.NE.AND P0, PT, R17, 0x3, PT ;  /* 0x000000031100780c */ /* 0x000fda0003f05270 */
[----:B------:R-:W-:Y:S05]  /*7f90*/  @!P0 BRA `(.L_x_425) ;  /* 0x0000000000048947 */ /* 0x000fea0003800000 */
[----:B------:R-:W-:Y:S01]  /*7fa0*/  BPT.TRAP 0x1 ;  /* 0x000000040000795c */ /* 0x000fe20000300000 */
.L_x_425:
        /* <DEDUP_REMOVED lines=15> */
.L_x_460:
[----:B------:R-:W2:Y:S02]  /*80a0*/  SYNCS.PHASECHK.TRANS64.TRYWAIT P1, [R3+URZ], R2 ;  /* 0x00000002030075a7 */ /* 0x000ea4000802017f */
[----:B--2---:R-:W-:Y:S05]  /*80b0*/  @!P1 BRA `(.L_x_427) ;  /* 0x0000000400f49947 */ /* 0x004fea0003800000 */
.L_x_461:
[----:B------:R-:W-:Y:S05]  /*80c0*/  @!P0 BRA `(.L_x_428) ;  /* 0x0000000000048947 */ /* 0x000fea0003800000 */
[----:B------:R-:W-:Y:S01]  /*80d0*/  BPT.TRAP 0x1 ;  /* 0x000000040000795c */ /* 0x000fe20000300000 */
.L_x_428:
[----:B--2---:R-:W-:-:S04]  /*80e0*/  VIADD R3, R7, 0x30840 ;  /* 0x0003084007037836 */ /* 0x004fc80000000000 */
[----:B------:R-:W-:-:S04]  /*80f0*/  IMAD R0, R0, 0x8, R3 ;  /* 0x0000000800007824 */ /* 0x000fc800078e0203 */
[----:B------:R-:W2:Y:S02]  /*8100*/  SYNCS.PHASECHK.TRANS64.TRYWAIT P0, [R0+URZ], R5 ;  /* 0x00000005000075a7 */ /* 0x000ea4000800017f */
[----:B--2---:R-:W-:Y:S05]  /*8110*/  @!P0 BRA `(.L_x_429) ;  /* 0x0000000400f08947 */ /* 0x004fea0003800000 */
.L_x_462:
[----:B------:R-:W-:-:S07]  /*8120*/  IMAD R3, R4, 0x8, R3 ;  /* 0x0000000804037824 */ /* 0x000fce00078e0203 */
.L_x_430:
[----:B---3--:R3:W4:Y:S02]  /*8130*/  SYNCS.PHASECHK.TRANS64.TRYWAIT P0, [R3+URZ], R2 ;  /* 0x00000002030075a7 */ /* 0x008724000800017f */
[----:B----4-:R-:W-:Y:S05]  /*8140*/  @!P0 NANOSLEEP.SYNCS 0x989680 ;  /* 0x009896800000895d */ /* 0x010fea0003900000 */
[----:B------:R-:W4:Y:S02]  /*8150*/  @!P0 SYNCS.PHASECHK.TRANS64 P0, [R3+URZ], R2 ;  /* 0x00000002030085a7 */ /* 0x000f24000800007f */
[----:B----4-:R-:W-:Y:S05]  /*8160*/  @!P0 BRA `(.L_x_430) ;  /* 0xfffffffc00f08947 */ /* 0x010fea000383ffff */
.L_x_330:
[----:B------:R-:W-:Y:S05]  /*8170*/  BSYNC B6 ;  /* 0x0000000000067941 */ /* 0x000fea0003800000 */
.L_x_327:
[----:B------:R-:W-:Y:S05]  /*8180*/  EXIT ;  /* 0x000000000000794d */ /* 0x000fea0003800000 */
.L_x_335:
[----:B------:R-:W-:Y:S02]  /*8190*/  IMAD.MOV.U32 R12, RZ, RZ, RZ ;  /* 0x000000ffff0c7224 */ /* 0x000fe400078e00ff */
[----:B------:R-:W-:Y:S02]  /*81a0*/  IMAD.MOV.U32 R11, RZ, RZ, 0x1f ;  /* 0x0000001fff0b7424 */ /* 0x000fe400078e00ff */
[----:B------:R-:W-:-:S07]  /*81b0*/  IMAD.MOV.U32 R15, RZ, RZ, -0x1 ;  /* 0xffffffffff0f7424 */ /* 0x000fce00078e00ff */
[----:B------:R-:W-:Y:S05]  /*81c0*/  WARPSYNC.COLLECTIVE R15, `(.L_x_431) ;  /* 0x000000000f087348 */ /* 0x000fea0003c00000 */
[----:B------:R1:W2:Y:S02]  /*81d0*/  SHFL.IDX P6, R14, R13, R12, R11 ;  /* 0x0000000c0d0e7389 */ /* 0x0002a400000c000b */
[----:B-12---:R-:W-:Y:S01]  /*81e0*/  ENDCOLLECTIVE ;  /* 0x000000000000791b */ /* 0x006fe20003800000 */
.L_x_431:
[----:B------:R-:W-:Y:S05]  /*81f0*/  BRA `(.L_x_432) ;  /* 0xffffff8800507947 */ /* 0x000fea000383ffff */
.L_x_337:
[----:B--2---:R2:W3:Y:S02]  /*8200*/  SYNCS.PHASECHK.TRANS64.TRYWAIT P0, [R16+URZ+0x30800], R11 ;  /* 0x0308000b100075a7 */ /* 0x0044e4000800017f */
[----:B---3--:R-:W-:Y:S05]  /*8210*/  @!P0 NANOSLEEP.SYNCS 0x989680 ;  /* 0x009896800000895d */ /* 0x008fea0003900000 */
[----:B------:R-:W3:Y:S02]  /*8220*/  @!P0 SYNCS.PHASECHK.TRANS64 P0, [R16+URZ+0x30800], R11 ;  /* 0x0308000b100085a7 */ /* 0x000ee4000800007f */
[----:B---3--:R-:W-:Y:S05]  /*8230*/  @!P0 BRA `(.L_x_337) ;  /* 0xfffffffc00f08947 */ /* 0x008fea000383ffff */
[----:B------:R-:W-:Y:S05]  /*8240*/  BRA `(.L_x_336) ;  /* 0xffffff8800a87947 */ /* 0x000fea000383ffff */
.L_x_342:
[----:B---3--:R3:W4:Y:S02]  /*8250*/  SYNCS.PHASECHK.TRANS64.TRYWAIT P1, [R2+URZ+0x30810], R153 ;  /* 0x03081099020075a7 */ /* 0x008724000802017f */
[----:B----4-:R-:W-:Y:S05]  /*8260*/  @!P1 NANOSLEEP.SYNCS 0x989680 ;  /* 0x009896800000995d */ /* 0x010fea0003900000 */
[----:B------:R-:W4:Y:S02]  /*8270*/  @!P1 SYNCS.PHASECHK.TRANS64 P1, [R2+URZ+0x30810], R153 ;  /* 0x03081099020095a7 */ /* 0x000f24000802007f */
[----:B----4-:R-:W-:Y:S05]  /*8280*/  @!P1 BRA `(.L_x_342) ;  /* 0xfffffffc00f09947 */ /* 0x010fea000383ffff */
[----:B------:R-:W-:Y:S05]  /*8290*/  BRA `(.L_x_341) ;  /* 0xffffff94003c7947 */ /* 0x000fea000383ffff */
.L_x_346:
[----:B------:R1:W1:Y:S02]  /*82a0*/  SYNCS.PHASECHK.TRANS64.TRYWAIT P1, [R2+URZ+0x30830], R153 ;  /* 0x03083099020075a7 */ /* 0x000264000802017f */
[----:B-1----:R-:W-:Y:S05]  /*82b0*/  @!P1 NANOSLEEP.SYNCS 0x989680 ;  /* 0x009896800000995d */ /* 0x002fea0003900000 */
[----:B------:R-:W1:Y:S02]  /*82c0*/  @!P1 SYNCS.PHASECHK.TRANS64 P1, [R2+URZ+0x30830], R153 ;  /* 0x03083099020095a7 */ /* 0x000e64000802007f */
[----:B-1----:R-:W-:Y:S05]  /*82d0*/  @!P1 BRA `(.L_x_346) ;  /* 0xfffffffc00f09947 */ /* 0x002fea000383ffff */
[----:B------:R-:W-:Y:S05]  /*82e0*/  BRA `(.L_x_345) ;  /* 0xffffff9800947947 */ /* 0x000fea000383ffff */
.L_x_353:
[----:B------:R-:W-:Y:S01]  /*82f0*/  BSSY B0, `(.L_x_433) ;  /* 0x0000005000007945 */ /* 0x000fe20003800000 */
[----:B------:R-:W-:-:S07]  /*8300*/  IMAD.MOV.U32 R15, RZ, RZ, -0x1 ;  /* 0xffffffffff0f7424 */ /* 0x000fce00078e00ff */
[----:B---3--:R-:W-:Y:S05]  /*8310*/  WARPSYNC.COLLECTIVE R15, `(.L_x_434) ;  /* 0x000000000f087348 */ /* 0x008fea0003c00000 */
[----:B------:R-:W-:Y:S01]  /*8320*/  NOP ;  /* 0x0000000000007918 */ /* 0x000fe20000000000 */
[----:B---3--:R-:W-:Y:S01]  /*8330*/  ENDCOLLECTIVE ;  /* 0x000000000000791b */ /* 0x008fe20003800000 */
.L_x_434:
[----:B------:R-:W-:Y:S05]  /*8340*/  BSYNC B0 ;  /* 0x0000000000007941 */ /* 0x000fea0003800000 */
.L_x_433:
[----:B------:R-:W-:Y:S05]  /*8350*/  BRA `(.L_x_435) ;  /* 0xffffffc400ac7947 */ /* 0x000fea000383ffff */
.L_x_362:
[----:B------:R-:W-:Y:S01]  /*8360*/  BSSY B0, `(.L_x_436) ;  /* 0x0000005000007945 */ /* 0x000fe20003800000 */
[----:B------:R-:W-:-:S07]  /*8370*/  IMAD.MOV.U32 R15, RZ, RZ, -0x1 ;  /* 0xffffffffff0f7424 */ /* 0x000fce00078e00ff */
[----:B-1-3--:R-:W-:Y:S05]  /*8380*/  WARPSYNC.COLLECTIVE R15, `(.L_x_437) ;  /* 0x000000000f087348 */ /* 0x00afea0003c00000 */
[----:B------:R-:W-:Y:S01]  /*8390*/  NOP ;  /* 0x0000000000007918 */ /* 0x000fe20000000000 */
[----:B-1-3--:R-:W-:Y:S01]  /*83a0*/  ENDCOLLECTIVE ;  /* 0x000000000000791b */ /* 0x00afe20003800000 */
.L_x_437:
[----:B------:R-:W-:Y:S05]  /*83b0*/  BSYNC B0 ;  /* 0x0000000000007941 */ /* 0x000fea0003800000 */
.L_x_436:
[----:B------:R-:W-:Y:S05]  /*83c0*/  BRA `(.L_x_438) ;  /* 0xffffffc800ac7947 */ /* 0x000fea000383ffff */
.L_x_371:
[----:B------:R-:W-:Y:S01]  /*83d0*/  BSSY B0, `(.L_x_439) ;  /* 0x0000005000007945 */ /* 0x000fe20003800000 */
[----:B------:R-:W-:-:S07]  /*83e0*/  IMAD.MOV.U32 R15, RZ, RZ, -0x1 ;  /* 0xffffffffff0f7424 */ /* 0x000fce00078e00ff */
[----:B------:R-:W-:Y:S05]  /*83f0*/  WARPSYNC.COLLECTIVE R15, `(.L_x_440) ;  /* 0x000000000f087348 */ /* 0x000fea0003c00000 */
[----:B------:R-:W-:Y:S01]  /*8400*/  NOP ;  /* 0x0000000000007918 */ /* 0x000fe20000000000 */
[----:B------:R-:W-:Y:S01]  /*8410*/  ENDCOLLECTIVE ;  /* 0x000000000000791b */ /* 0x000fe20003800000 */
.L_x_440:
[----:B------:R-:W-:Y:S05]  /*8420*/  BSYNC B0 ;  /* 0x0000000000007941 */ /* 0x000fea0003800000 */
.L_x_439:
[----:B------:R-:W-:Y:S05]  /*8430*/  BRA `(.L_x_441) ;  /* 0xffffffd000807947 */ /* 0x000fea000383ffff */
.L_x_383:
[----:B------:R-:W-:Y:S01]  /*8440*/  BSSY B0, `(.L_x_442) ;  /* 0x0000005000007945 */ /* 0x000fe20003800000 */
[----:B------:R-:W-:-:S07]  /*8450*/  IMAD.MOV.U32 R15, RZ, RZ, -0x1 ;  /* 0xffffffffff0f7424 */ /* 0x000fce00078e00ff */
[----:B------:R-:W-:Y:S05]  /*8460*/  WARPSYNC.COLLECTIVE R15, `(.L_x_443) ;  /* 0x000000000f087348 */ /* 0x000fea0003c00000 */
[----:B------:R-:W-:Y:S01]  /*8470*/  NOP ;  /* 0x0000000000007918 */ /* 0x000fe20000000000 */
[----:B------:R-:W-:Y:S01]  /*8480*/  ENDCOLLECTIVE ;  /* 0x000000000000791b */ /* 0x000fe20003800000 */
.L_x_443:
[----:B------:R-:W-:Y:S05]  /*8490*/  BSYNC B0 ;  /* 0x0000000000007941 */ /* 0x000fea0003800000 */
.L_x_442:
[----:B------:R-:W-:Y:S05]  /*84a0*/  BRA `(.L_x_444) ;  /* 0xffffffd400987947 */ /* 0x000fea000383ffff */
.L_x_396:
[----:B------:R-:W-:Y:S01]  /*84b0*/  BSSY B0, `(.L_x_445) ;  /* 0x0000005000007945 */ /* 0x000fe20003800000 */
[----:B------:R-:W-:-:S07]  /*84c0*/  IMAD.MOV.U32 R15, RZ, RZ, -0x1 ;  /* 0xffffffffff0f7424 */ /* 0x000fce00078e00ff */
[----:B------:R-:W-:Y:S05]  /*84d0*/  WARPSYNC.COLLECTIVE R15, `(.L_x_446) ;  /* 0x000000000f087348 */ /* 0x000fea0003c00000 */
[----:B------:R-:W-:Y:S01]  /*84e0*/  NOP ;  /* 0x0000000000007918 */ /* 0x000fe20000000000 */
[----:B------:R-:W-:Y:S01]  /*84f0*/  ENDCOLLECTIVE ;  /* 0x000000000000791b */ /* 0x000fe20003800000 */
.L_x_446:
[----:B------:R-:W-:Y:S05]  /*8500*/  BSYNC B0 ;  /* 0x0000000000007941 */ /* 0x000fea0003800000 */
.L_x_445:
[----:B------:R-:W-:Y:S05]  /*8510*/  BRA `(.L_x_447) ;  /* 0xffffffd800b47947 */ /* 0x000fea000383ffff */
.L_x_405:
[----:B-1----:R1:W2:Y:S02]  /*8520*/  SYNCS.PHASECHK.TRANS64.TRYWAIT P1, [R11+URZ+0x30820], R0 ;  /* 0x030820000b0075a7 */ /* 0x0022a4000802017f */
[----:B--2---:R-:W-:Y:S05]  /*8530*/  @!P1 NANOSLEEP.SYNCS 0x989680 ;  /* 0x009896800000995d */ /* 0x004fea0003900000 */
[----:B------:R-:W2:Y:S02]  /*8540*/  @!P1 SYNCS.PHASECHK.TRANS64 P1, [R11+URZ+0x30820], R0 ;  /* 0x030820000b0095a7 */ /* 0x000ea4000802007f */
[----:B--2---:R-:W-:Y:S05]  /*8550*/  @!P1 BRA `(.L_x_405) ;  /* 0xfffffffc00f09947 */ /* 0x004fea000383ffff */
[----:B------:R-:W-:Y:S05]  /*8560*/  BRA `(.L_x_448) ;  /* 0xffffffe0008c7947 */ /* 0x000fea000383ffff */
.L_x_409:
[----:B-1----:R1:W2:Y:S02]  /*8570*/  SYNCS.PHASECHK.TRANS64.TRYWAIT P1, [R11+URZ+0x30840], R21 ;  /* 0x030840150b0075a7 */ /* 0x0022a4000802017f */
[----:B--2---:R-:W-:Y:S05]  /*8580*/  @!P1 NANOSLEEP.SYNCS 0x989680 ;  /* 0x009896800000995d */ /* 0x004fea0003900000 */
[----:B------:R-:W2:Y:S02]  /*8590*/  @!P1 SYNCS.PHASECHK.TRANS64 P1, [R11+URZ+0x30840], R21 ;  /* 0x030840150b0095a7 */ /* 0x000ea4000802007f */
[----:B--2---:R-:W-:Y:S05]  /*85a0*/  @!P1 BRA `(.L_x_409) ;  /* 0xfffffffc00f09947 */ /* 0x004fea000383ffff */
[----:B------:R-:W-:Y:S05]  /*85b0*/  BRA `(.L_x_449) ;  /* 0xffffffe400f87947 */ /* 0x000fea000383ffff */
.L_x_411:
[----:B--2---:R2:W3:Y:S02]  /*85c0*/  SYNCS.PHASECHK.TRANS64.TRYWAIT P1, [R11+URZ+0x30828], R21 ;  /* 0x030828150b0075a7 */ /* 0x0044e4000802017f */
[----:B---3--:R-:W-:Y:S05]  /*85d0*/  @!P1 NANOSLEEP.SYNCS 0x989680 ;  /* 0x009896800000995d */ /* 0x008fea0003900000 */
[----:B------:R-:W3:Y:S02]  /*85e0*/  @!P1 SYNCS.PHASECHK.TRANS64 P1, [R11+URZ+0x30828], R21 ;  /* 0x030828150b0095a7 */ /* 0x000ee4000802007f */
[----:B---3--:R-:W-:Y:S05]  /*85f0*/  @!P1 BRA `(.L_x_411) ;  /* 0xfffffffc00f09947 */ /* 0x008fea000383ffff */
[----:B------:R-:W-:Y:S05]  /*8600*/  BRA `(.L_x_450) ;  /* 0xffffffe8008c7947 */ /* 0x000fea000383ffff */
.L_x_413:
[----:B---3--:R3:W4:Y:S02]  /*8610*/  SYNCS.PHASECHK.TRANS64.TRYWAIT P1, [R11+URZ+0x30848], R21 ;  /* 0x030848150b0075a7 */ /* 0x008724000802017f */
[----:B----4-:R-:W-:Y:S05]  /*8620*/  @!P1 NANOSLEEP.SYNCS 0x989680 ;  /* 0x009896800000995d */ /* 0x010fea0003900000 */
[----:B------:R-:W4:Y:S02]  /*8630*/  @!P1 SYNCS.PHASECHK.TRANS64 P1, [R11+URZ+0x30848], R21 ;  /* 0x030848150b0095a7 */ /* 0x000f24000802007f */
[----:B----4-:R-:W-:Y:S05]  /*8640*/  @!P1 BRA `(.L_x_413) ;  /* 0xfffffffc00f09947 */ /* 0x010fea000383ffff */
[----:B------:R-:W-:Y:S05]  /*8650*/  BRA `(.L_x_451) ;  /* 0xffffffe800fc7947 */ /* 0x000fea000383ffff */
.L_x_415:
[----:B------:R-:W-:-:S07]  /*8660*/  SHF.L.U32 R4, R9, 0x1f, RZ ;  /* 0x0000001f09047819 */ /* 0x000fce00000006ff */
.L_x_452:
[----:B-1----:R1:W2:Y:S02]  /*8670*/  SYNCS.PHASECHK.TRANS64.TRYWAIT P1, [R11+URZ+0x30820], R4 ;  /* 0x030820040b0075a7 */ /* 0x0022a4000802017f */
[----:B--2---:R-:W-:Y:S05]  /*8680*/  @!P1 NANOSLEEP.SYNCS 0x989680 ;  /* 0x009896800000995d */ /* 0x004fea0003900000 */
[----:B------:R-:W2:Y:S02]  /*8690*/  @!P1 SYNCS.PHASECHK.TRANS64 P1, [R11+URZ+0x30820], R4 ;  /* 0x030820040b0095a7 */ /* 0x000ea4000802007f */
[----:B--2---:R-:W-:Y:S05]  /*86a0*/  @!P1 BRA `(.L_x_452) ;  /* 0xfffffffc00f09947 */ /* 0x004fea000383ffff */
[----:B------:R-:W-:Y:S05]  /*86b0*/  BRA `(.L_x_453) ;  /* 0xffffffec00847947 */ /* 0x000fea000383ffff */
.L_x_418:
[----:B---3--:R3:W4:Y:S02]  /*86c0*/  SYNCS.PHASECHK.TRANS64.TRYWAIT P1, [R11+URZ+0x30840], R12 ;  /* 0x0308400c0b0075a7 */ /* 0x008724000802017f */
[----:B----4-:R-:W-:Y:S05]  /*86d0*/  @!P1 NANOSLEEP.SYNCS 0x989680 ;  /* 0x009896800000995d */ /* 0x010fea0003900000 */
[----:B------:R-:W4:Y:S02]  /*86e0*/  @!P1 SYNCS.PHASECHK.TRANS64 P1, [R11+URZ+0x30840], R12 ;  /* 0x0308400c0b0095a7 */ /* 0x000f24000802007f */
[----:B----4-:R-:W-:Y:S05]  /*86f0*/  @!P1 BRA `(.L_x_418) ;  /* 0xfffffffc00f09947 */ /* 0x010fea000383ffff */
[----:B------:R-:W-:Y:S05]  /*8700*/  BRA `(.L_x_454) ;  /* 0xfffffff000107947 */ /* 0x000fea000383ffff */
.L_x_420:
[----:B-1----:R1:W2:Y:S02]  /*8710*/  SYNCS.PHASECHK.TRANS64.TRYWAIT P1, [R11+URZ+0x30828], R12 ;  /* 0x0308280c0b0075a7 */ /* 0x0022a4000802017f */
[----:B--2---:R-:W-:Y:S05]  /*8720*/  @!P1 NANOSLEEP.SYNCS 0x989680 ;  /* 0x009896800000995d */ /* 0x004fea0003900000 */
[----:B------:R-:W2:Y:S02]  /*8730*/  @!P1 SYNCS.PHASECHK.TRANS64 P1, [R11+URZ+0x30828], R12 ;  /* 0x0308280c0b0095a7 */ /* 0x000ea4000802007f */
[----:B--2---:R-:W-:Y:S05]  /*8740*/  @!P1 BRA `(.L_x_420) ;  /* 0xfffffffc00f09947 */ /* 0x004fea000383ffff */
[----:B------:R-:W-:Y:S05]  /*8750*/  BRA `(.L_x_455) ;  /* 0xfffffff000987947 */ /* 0x000fea000383ffff */
.L_x_422:
[----:B-1----:R1:W2:Y:S02]  /*8760*/  SYNCS.PHASECHK.TRANS64.TRYWAIT P0, [R4+URZ+0x30840], R3 ;  /* 0x03084003040075a7 */ /* 0x0022a4000800017f */
[----:B--2---:R-:W-:Y:S05]  /*8770*/  @!P0 NANOSLEEP.SYNCS 0x989680 ;  /* 0x009896800000895d */ /* 0x004fea0003900000 */
[----:B------:R-:W2:Y:S02]  /*8780*/  @!P0 SYNCS.PHASECHK.TRANS64 P0, [R4+URZ+0x30840], R3 ;  /* 0x03084003040085a7 */ /* 0x000ea4000800007f */
[----:B--2---:R-:W-:Y:S05]  /*8790*/  @!P0 BRA `(.L_x_422) ;  /* 0xfffffffc00f08947 */ /* 0x004fea000383ffff */
[----:B------:R-:W-:Y:S05]  /*87a0*/  BRA `(.L_x_456) ;  /* 0xfffffff400207947 */ /* 0x000fea000383ffff */
.L_x_424:
[----:B------:R-:W-:Y:S01]  /*87b0*/  BSSY B0, `(.L_x_457) ;  /* 0x0000006000007945 */ /* 0x000fe20003800000 */
[----:B------:R-:W-:-:S07]  /*87c0*/  IMAD.MOV.U32 R15, RZ, RZ, -0x1 ;  /* 0xffffffffff0f7424 */ /* 0x000fce00078e00ff */
[----:B------:R-:W-:Y:S05]  /*87d0*/  WARPSYNC.COLLECTIVE R15, `(.L_x_458) ;  /* 0x000000000f0c7348 */ /* 0x000fea0003c00000 */
[----:B------:R-:W-:Y:S02]  /*87e0*/  ELECT P6, UR62, PT ;  /* 0x00000000003e782f */ /* 0x000fe400038c0000 */
[----:B------:R-:W-:Y:S01]  /*87f0*/  MOV R14, UR62 ;  /* 0x0000003e000e7c02 */ /* 0x000fe20008000f00 */
[----:B------:R-:W-:Y:S10]  /*8800*/  ENDCOLLECTIVE ;  /* 0x000000000000791b */ /* 0x000ff40003800000 */
.L_x_458:
[----:B------:R-:W-:Y:S05]  /*8810*/  BSYNC B0 ;  /* 0x0000000000007941 */ /* 0x000fea0003800000 */
.L_x_457:
[----:B------:R-:W-:Y:S01]  /*8820*/  PLOP3.LUT P0, PT, P6, PT, PT, 0x80, 0x0 ;  /* 0x000000000000781c */ /* 0x000fe2000370f070 */
[----:B------:R-:W-:-:S12]  /*8830*/  BRA `(.L_x_459) ;  /* 0xfffffff400c87947 */ /* 0x000fd8000383ffff */
.L_x_426:
[----:B-1----:R1:W2:Y:S02]  /*8840*/  SYNCS.PHASECHK.TRANS64.TRYWAIT P1, [R6+URZ], R5 ;  /* 0x00000005060075a7 */ /* 0x0022a4000802017f */
[----:B--2---:R-:W-:Y:S05]  /*8850*/  @!P1 NANOSLEEP.SYNCS 0x989680 ;  /* 0x009896800000995d */ /* 0x004fea0003900000 */
[----:B------:R-:W2:Y:S02]  /*8860*/  @!P1 SYNCS.PHASECHK.TRANS64 P1, [R6+URZ], R5 ;  /* 0x00000005060095a7 */ /* 0x000ea4000802007f */
[----:B--2---:R-:W-:Y:S05]  /*8870*/  @!P1 BRA `(.L_x_426) ;  /* 0xfffffffc00f09947 */ /* 0x004fea000383ffff */
[----:B------:R-:W-:Y:S05]  /*8880*/  BRA `(.L_x_460) ;  /* 0xfffffff800047947 */ /* 0x000fea000383ffff */
.L_x_427:
[----:B--2---:R2:W3:Y:S02]  /*8890*/  SYNCS.PHASECHK.TRANS64.TRYWAIT P1, [R3+URZ], R2 ;  /* 0x00000002030075a7 */ /* 0x0044e4000802017f */
[----:B---3--:R-:W-:Y:S05]  /*88a0*/  @!P1 NANOSLEEP.SYNCS 0x989680 ;  /* 0x009896800000995d */ /* 0x008fea0003900000 */
[----:B------:R-:W3:Y:S02]  /*88b0*/  @!P1 SYNCS.PHASECHK.TRANS64 P1, [R3+URZ], R2 ;  /* 0x00000002030095a7 */ /* 0x000ee4000802007f */
[----:B---3--:R-:W-:Y:S05]  /*88c0*/  @!P1 BRA `(.L_x_427) ;  /* 0xfffffffc00f09947 */ /* 0x008fea000383ffff */
[----:B------:R-:W-:Y:S05]  /*88d0*/  BRA `(.L_x_461) ;  /* 0xfffffff400f87947 */ /* 0x000fea000383ffff */
.L_x_429:
[----:B--2---:R2:W3:Y:S02]  /*88e0*/  SYNCS.PHASECHK.TRANS64.TRYWAIT P0, [R0+URZ], R5 ;  /* 0x00000005000075a7 */ /* 0x0044e4000800017f */
[----:B---3--:R-:W-:Y:S05]  /*88f0*/  @!P0 NANOSLEEP.SYNCS 0x989680 ;  /* 0x009896800000895d */ /* 0x008fea0003900000 */
[----:B------:R-:W3:Y:S02]  /*8900*/  @!P0 SYNCS.PHASECHK.TRANS64 P0, [R0+URZ], R5 ;  /* 0x00000005000085a7 */ /* 0x000ee4000800007f */
[----:B---3--:R-:W-:Y:S05]  /*8910*/  @!P0 BRA `(.L_x_429) ;  /* 0xfffffffc00f08947 */ /* 0x008fea000383ffff */
[----:B------:R-:W-:Y:S05]  /*8920*/  BRA `(.L_x_462) ;  /* 0xfffffff400fc7947 */ /* 0x000fea000383ffff */
.L_x_463:
        /* <DEDUP_REMOVED lines=13> */
.L_x_3656:


//--------------------- .text._ZN7cutlass13device_kernelIN5flash11enable_sm90INS1_16FlashAttnBwdSm90INS1_25CollectiveMainloopBwdSm90ILi2ELi2ELi2EN4cute5tupleIJNS5_1CILi1EEES8_S8_EEENS6_IJNS7_ILi64EEENS7_ILi128EEESB_EEENS_10bfloat16_tEfNS_4arch4Sm90ELb0ELb0ELb1ELb1ELb0ELb1ELb0ELb0ELi2ELi1ELi2ELi1ELb0EEENS1_21CollectiveEpilogueBwdISC_SD_SF_Li256ELb1ELb0ELi1EEENS1_19SingleTileSchedulerILb1ELb0ELb0ELi128EEEEEEEEEvNT_6ParamsE --------------------------
	.section	.text._ZN7cutlass13device_kernelIN5flash11enable_sm90INS1_16FlashAttnBwdSm90INS1_25CollectiveMainloopBwdSm90ILi2ELi2ELi2EN4cute5tupleIJNS5_1CILi1EEES8_S8_EEENS6_IJNS7_ILi64EEENS7_ILi128EEESB_EEENS_10bfloat16_tEfNS_4arch4Sm90ELb0ELb0ELb1ELb1ELb0ELb1ELb0ELb0ELi2ELi1ELi2ELi1ELb0EEENS1_21CollectiveEpilogueBwdISC_SD_SF_Li256ELb1ELb0ELi1EEENS1_19SingleTileSchedulerILb1ELb0ELb0ELi128EEEEEEEEEvNT_6ParamsE,"ax",@progbits
	.align	128
.text._ZN7cutlass13device_kernelIN5flash11enable_sm90INS1_16FlashAttnBwdSm90INS1_25CollectiveMainloopBwdSm90ILi2ELi2ELi2EN4cute5tupleIJNS5_1CILi1EEES8_S8_EEENS6_IJNS7_ILi64EEENS7_ILi128EEESB_EEENS_10bfloat16_tEfNS_4arch4Sm90ELb0ELb0ELb1ELb1ELb0ELb1ELb0ELb0ELi2ELi1ELi2ELi1ELb0EEENS1_21CollectiveEpilogueBwdISC_SD_SF_Li256ELb1ELb0ELi1EEENS1_19SingleTileSchedulerILb1ELb0ELb0ELi128EEEEEEEEEvNT_6ParamsE:
        .type           _ZN7cutlass13device_kernelIN5flash11enable_sm90INS1_16FlashAttnBwdSm90INS1_25CollectiveMainloopBwdSm90ILi2ELi2ELi2EN4cute5tupleIJNS5_1CILi1EEES8_S8_EEENS6_IJNS7_ILi64EEENS7_ILi128EEESB_EEENS_10bfloat16_tEfNS_4arch4Sm90ELb0ELb0ELb1ELb1ELb0ELb1ELb0ELb0ELi2ELi1ELi2ELi1ELb0EEENS1_21CollectiveEpilogueBwdISC_SD_SF_Li256ELb1ELb0ELi1EEENS1_19SingleTileSchedulerILb1ELb0ELb0ELi128EEEEEEEEEvNT_6ParamsE,@function
        .size           _ZN7cutlass13device_kernelIN5flash11enable_sm90INS1_16FlashAttnBwdSm90INS1_25CollectiveMainloopBwdSm90ILi2ELi2ELi2EN4cute5tupleIJNS5_1CILi1EEES8_S8_EEENS6_IJNS7_ILi64EEENS7_ILi128EEESB_EEENS_10bfloat16_tEfNS_4arch4Sm90ELb0ELb0ELb1ELb1ELb0ELb1ELb0ELb0ELi2ELi1ELi2ELi1ELb0EEENS1_21CollectiveEpilogueBwdISC_SD_SF_Li256ELb1ELb0ELi1EEENS1_19SingleTileSchedulerILb1ELb0ELb0ELi128EEEEEEEEEvNT_6ParamsE,(.L_x_3657 - _ZN7cutlass13device_kernelIN5flash11enable_sm90INS1_16FlashAttnBwdSm90INS1_25CollectiveMainloopBwdSm90ILi2ELi2ELi2EN4cute5tupleIJNS5_1CILi1EEES8_S8_EEENS6_IJNS7_ILi64EEENS7_ILi128EEESB_EEENS_10bfloat16_tEfNS_4arch4Sm90ELb0ELb0ELb1ELb1ELb0ELb1ELb0ELb0ELi2ELi1ELi2ELi1ELb0EEENS1_21CollectiveEpilogueBwdISC_SD_SF_Li256ELb1ELb0ELi1EEENS1_19SingleTileSchedulerILb1ELb0ELb0ELi128EEEEEEEEEvNT_6ParamsE)
        .other          _ZN7cutlass13device_kernelIN5flash11enable_sm90INS1_16FlashAttnBwdSm90INS1_25CollectiveMainloopBwdSm90ILi2ELi2ELi2EN4cute5tupleIJNS5_1CILi1EEES8_S8_EEENS6_IJNS7_ILi64EEENS7_ILi128EEESB_EEENS_10bfloat16_tEfNS_4arch4Sm90ELb0ELb0ELb1ELb1ELb0ELb1ELb0ELb0ELi2ELi1ELi2ELi1ELb0EEENS1_21CollectiveEpilogueBwdISC_SD_SF_Li256ELb1ELb0ELi1EEENS1_19SingleTileSchedulerILb1ELb0ELb0ELi128EEEEEEEEEvNT_6ParamsE,@"STO_CUDA_ENTRY STV_DEFAULT"
_ZN7cutlass13device_kernelIN5flash11enable_sm90INS1_16FlashAttnBwdSm90INS1_25CollectiveMainloopBwdSm90ILi2ELi2ELi2EN4cute5tupleIJNS5_1CILi1EEES8_S8_EEENS6_IJNS7_ILi64EEENS7_ILi128EEESB_EEENS_10bfloat16_tEfNS_4arch4Sm90ELb0ELb0ELb1ELb1ELb0ELb1ELb0ELb0ELi2ELi1ELi2ELi1ELb0EEENS1_21CollectiveEpilogueBwdISC_SD_SF_Li256ELb1ELb0ELi1EEENS1_19SingleTileSchedulerILb1ELb0ELb0ELi128EEEEEEEEEvNT_6ParamsE:
[----:B------:R-:W1:Y:S02]  /*0000*/  LDC R1, c[0x0][0x28] ;  /* 0x00000a00ff017b82 */ /* 0x000e640000000800 */
[----:B-1----:R-:W-:Y:S01]  /*0010*/  VIADD R1, R1, 0xfffffff8 ;  /* 0xfffffff801017836 */ /* 0x002fe20000000000 */
[----:B------:R-:W1:Y:S01]  /*0020*/  S2R R3, SR_TID.X ;  /* 0x0000000000037919 */ /* 0x000e620000002100 */
[----:B------:R-:W-:Y:S01]  /*0030*/  ELECT P0, URZ, PT ;  /* 0x00000000003f782f */ /* 0x000fe20003800000 */
[----:B------:R-:W-:Y:S01]  /*0040*/  BSSY B0, `(.L_x_464) ;  /* 0x0000013000007945 */ /* 0x000fe20003800000 */
[----:B-1----:R-:W-:-:S05]  /*0050*/  SHF.R.U32.HI R0, RZ, 0x5, R3 ;  /* 0x00000005ff007819 */ /* 0x002fca0000011603 */
[----:B------:R-:W1:Y:S02]  /*0060*/  SHFL.IDX PT, R2, R0, RZ, 0x1f ;  /* 0x00001fff00027589 */ /* 0x000e6400000e0000 */
[----:B-1----:R-:W-:-:S13]  /*0070*/  ISETP.EQ.AND P0, PT, R2, RZ, P0 ;  /* 0x000000ff0200720c */ /* 0x002fda0000702270 */
[----:B------:R-:W-:Y:S05]  /*0080*/  @!P0 BRA `(.L_x_465) ;  /* 0x0000000000388947 */ /* 0x000fea0003800000 */
        /* <DEDUP_REMOVED lines=14> */
.L_x_465:
[----:B------:R-:W-:Y:S05]  /*0170*/  BSYNC B0 ;  /* 0x0000000000007941 */ /* 0x000fea0003800000 */
.L_x_464:
        /* <DEDUP_REMOVED lines=34> */
.L_x_466:
        /* <DEDUP_REMOVED lines=22> */
.L_x_467:
[----:B---3--:R-:W-:Y:S01]  /*0500*/  ISETP.NE.AND P0, PT, R2, RZ, PT ;  /* 0x000000ff0200720c */ /* 0x008fe20003f05270 */
[----:B------:R-:W-:Y:S01]  /*0510*/  IMAD.MOV.U32 R2, RZ, RZ, 0x1 ;  /* 0x00000001ff027424 */ /* 0x000fe200078e00ff */
[----:B------:R-:W-:Y:S01]  /*0520*/  NOP ;  /* 0x0000000000007918 */ /* 0x000fe20000000000 */
[----:B------:R-:W-:Y:S01]  /*0530*/  ULDC.64 UR38, c[0x0][0x208] ;  /* 0x0000820000267ab9 */ /* 0x000fe20000000a00 */
[----:B------:R-:W-:Y:S02]  /*0540*/  BSSY B6, `(.L_x_468) ;  /* 0x0000a9c000067945 */ /* 0x000fe40003800000 */
[----:B------:R-:W-:-:S05]  /*0550*/  SEL R2, R2, 0x2, !P0 ;  /* 0x0000000202027807 */ /* 0x000fca0004000000 */
[----:B------:R3:W-:Y:S01]  /*0560*/  STL [R1], R2 ;  /* 0x0000000201007387 */ /* 0x0007e20000100800 */
[----:B-12-4-:R-:W-:Y:S06]  /*0570*/  BAR.SYNC.DEFER_BLOCKING 0x0 ;  /* 0x0000000000007b1d */ /* 0x016fec0000010000 */
[----:B------:R-:W-:Y:S05]  /*0580*/  @!P0 BRA `(.L_x_469) ;  /* 0x0000007400d48947 */ /* 0x000fea0003800000 */
.L_x_470:
[----:B------:R-:W-:-:S08]  /*0590*/  NOP ;  /* 0x0000000000007918 */ /* 0x000fd00000000000 */
[----:B------:R-:W1:Y:S02]  /*05a0*/  USETMAXREG.TRY_ALLOC.CTAPOOL UP0, 0xf0 ;  /* 0x000000f0000079c8 */ /* 0x000e640008000600 */
[----:B-1----:R-:W-:-:S13]  /*05b0*/  PLOP3.LUT P0, PT, PT, PT, UP0, 0x80, 0x0 ;  /* 0x000000000000781c */ /* 0x002fda0003f0f008 */
[----:B------:R-:W-:Y:S05]  /*05c0*/  @!P0 BRA `(.L_x_470) ;  /* 0xfffffffc00f08947 */ /* 0x000fea000383ffff */
[----:B------:R-:W-:Y:S01]  /*05d0*/  LOP3.LUT R0, R0, 0x3, RZ, 0xc0, !PT ;  /* 0x0000000300007812 */ /* 0x000fe200078ec0ff */
[----:B---3--:R-:W1:Y:S01]  /*05e0*/  S2R R2, SR_TID.X ;  /* 0x0000000000027919 */ /* 0x008e620000002100 */
[----:B------:R-:W-:Y:S01]  /*05f0*/  ULDC.64 UR4, c[0x0][0x8d8] ;  /* 0x0002360000047ab9 */ /* 0x000fe20000000a00 */
[----:B------:R-:W2:Y:S03]  /*0600*/  S2R R7, SR_CTAID.Z ;  /* 0x0000000000077919 */ /* 0x000ea60000002700 */
[----:B------:R-:W3:Y:S02]  /*0610*/  SHFL.IDX PT, R0, R0, RZ, 0x1f ;  /* 0x00001fff00007589 */ /* 0x000ee400000e0000 */
[----:B---3--:R-:W-:Y:S02]  /*0620*/  ISETP.NE.AND P0, PT, R0, RZ, PT ;  /* 0x000000ff0000720c */ /* 0x008fe40003f05270 */
[----:B-1----:R-:W-:-:S11]  /*0630*/  SHF.R.U32.HI R2, RZ, 0x7, R2 ;  /* 0x00000007ff027819 */ /* 0x002fd60000011602 */
[----:B------:R-:W-:-:S05]  /*0640*/  @!P0 VIADD R2, R2, 0x9 ;  /* 0x0000000902028836 */ /* 0x000fca0000000000 */
[----:B------:R1:W-:Y:S06]  /*0650*/  @!P0 BAR.ARV R2, 0xa0 ;  /* 0x000280020000851d */ /* 0x0003ec0000002000 */
[----:B------:R-:W-:-:S04]  /*0660*/  ISETP.NE.U32.AND P0, PT, RZ, UR4, PT ;  /* 0x00000004ff007c0c */ /* 0x000fc8000bf05070 */
[----:B------:R-:W-:-:S13]  /*0670*/  ISETP.NE.AND.EX P0, PT, RZ, UR5, PT, P0 ;  /* 0x00000005ff007c0c */ /* 0x000fda000bf05300 */
[----:B-12---:R-:W-:Y:S05]  /*0680*/  @!P0 BRA `(.L_x_471) ;  /* 0x0000000000108947 */ /* 0x006fea0003800000 */
[----:B------:R-:W1:Y:S02]  /*0690*/  LDC.64 R2, c[0x0][0x8d8] ;  /* 0x00023600ff027b82 */ /* 0x000e640000000a00 */
[----:B-1----:R-:W-:-:S05]  /*06a0*/  IMAD.WIDE R2, R7, 0x4, R2 ;  /* 0x0000000407027825 */ /* 0x002fca00078e0202 */
[----:B------:R1:W5:Y:S01]  /*06b0*/  LDG.E R0, desc[UR38][R2.64] ;  /* 0x0000002602007981 */ /* 0x000362000c1e1900 */
[----:B------:R-:W-:Y:S05]  /*06c0*/  BRA `(.L_x_472) ;  /* 0x00000000002c7947 */ /* 0x000fea0003800000 */
.L_x_471:
[----:B------:R-:W-:Y:S02]  /*06d0*/  ULDC.64 UR4, c[0x0][0x8d0] ;  /* 0x0002340000047ab9 */ /* 0x000fe40000000a00 */
[----:B------:R-:W-:-:S04]  /*06e0*/  ISETP.NE.U32.AND P0, PT, RZ, UR4, PT ;  /* 0x00000004ff007c0c */ /* 0x000fc8000bf05070 */
[----:B------:R-:W-:-:S13]  /*06f0*/  ISETP.NE.AND.EX P0, PT, RZ, UR5, PT, P0 ;  /* 0x00000005ff007c0c */ /* 0x000fda000bf05300 */
[----:B------:R-:W-:Y:S05]  /*0700*/  @!P0 BRA `(.L_x_473) ;  /* 0x0000000000188947 */ /* 0x000fea0003800000 */
[----:B------:R-:W1:Y:S02]  /*0710*/  LDC.64 R2, c[0x0][0x8d0] ;  /* 0x00023400ff027b82 */ /* 0x000e640000000a00 */
[----:B-1----:R-:W-:-:S05]  /*0720*/  IMAD.WIDE R2, R7, 0x4, R2 ;  /* 0x0000000407027825 */ /* 0x002fca00078e0202 */
[----:B------:R-:W2:Y:S04]  /*0730*/  LDG.E R0, desc[UR38][R2.64] ;  /* 0x0000002602007981 */ /* 0x000ea8000c1e1900 */
[----:B------:R-:W2:Y:S02]  /*0740*/  LDG.E R5, desc[UR38][R2.64+0x4] ;  /* 0x0000042602057981 */ /* 0x000ea4000c1e1900 */
[----:B--2---:R-:W-:Y:S01]  /*0750*/  IMAD.IADD R0, R5, 0x1, -R0 ;  /* 0x0000000105007824 */ /* 0x004fe200078e0a00 */
[----:B------:R-:W-:Y:S06]  /*0760*/  BRA `(.L_x_472) ;  /* 0x0000000000047947 */ /* 0x000fec0003800000 */
.L_x_473:
[----:B------:R-:W2:Y:S02]  /*0770*/  LDC R0, c[0x0][0x8bc] ;  /* 0x00022f00ff007b82 */ /* 0x000ea40000000800 */
.L_x_472:
[----:B------:R-:W3:Y:S02]  /*0780*/  S2R R17, SR_CTAID.X ;  /* 0x0000000000117919 */ /* 0x000ee40000002500 */
[----:B---3--:R-:W-:-:S05]  /*0790*/  IMAD.SHL.U32 R17, R17, 0x80, RZ ;  /* 0x0000008011117824 */ /* 0x008fca00078e00ff */
[----:B--2--5:R-:W-:-:S04]  /*07a0*/  ISETP.GE.AND P0, PT, R17, R0, PT ;  /* 0x000000001100720c */ /* 0x024fc80003f06270 */
[----:B------:R-:W-:-:S04]  /*07b0*/  SEL R228, R7, 0xffffffff, !P0 ;  /* 0xffffffff07e47807 */ /* 0x000fc80004000000 */
[----:B------:R-:W-:-:S13]  /*07c0*/  ISETP.GE.AND P0, PT, R228, RZ, PT ;  /* 0x000000ffe400720c */ /* 0x000fda0003f06270 */
[----:B------:R-:W-:Y:S05]  /*07d0*/  @!P0 BRA `(.L_x_474) ;  /* 0x000000a400c88947 */ /* 0x000fea0003800000 */
[----:B------:R-:W-:Y:S02]  /*07e0*/  ULDC.64 UR4, c[0x0][0x780] ;  /* 0x0001e00000047ab9 */ /* 0x000fe40000000a00 */
[----:B------:R-:W-:Y:S01]  /*07f0*/  ISETP.NE.U32.AND P0, PT, RZ, UR4, PT ;  /* 0x00000004ff007c0c */ /* 0x000fe2000bf05070 */
[----:B------:R-:W-:Y:S02]  /*0800*/  ULDC UR4, c[0x0][0x290] ;  /* 0x0000a40000047ab9 */ /* 0x000fe40000000800 */
[----:B------:R-:W-:Y:S01]  /*0810*/  IMAD.U32 R18, RZ, RZ, UR4 ;  /* 0x00000004ff127e24 */ /* 0x000fe2000f8e00ff */
[----:B------:R-:W-:-:S13]  /*0820*/  ISETP.NE.AND.EX P0, PT, RZ, UR5, PT, P0 ;  /* 0x00000005ff007c0c */ /* 0x000fda000bf05300 */
[----:B------:R-:W-:Y:S05]  /*0830*/  @!P0 BRA `(.L_x_475) ;  /* 0x0000000000108947 */ /* 0x000fea0003800000 */
[----:B-1----:R-:W1:Y:S02]  /*0840*/  LDC.64 R2, c[0x0][0x780] ;  /* 0x0001e000ff027b82 */ /* 0x002e640000000a00 */
[----:B-1----:R-:W-:-:S05]  /*0850*/  IMAD.WIDE R2, R228, 0x4, R2 ;  /* 0x00000004e4027825 */ /* 0x002fca00078e0202 */
[----:B------:R1:W5:Y:S01]  /*0860*/  LDG.E R19, desc[UR38][R2.64] ;  /* 0x0000002602137981 */ /* 0x000362000c1e1900 */
[----:B------:R-:W-:Y:S05]  /*0870*/  BRA `(.L_x_476) ;  /* 0x0000000000287947 */ /* 0x000fea0003800000 */
.L_x_475:
[----:B------:R-:W-:Y:S01]  /*0880*/  ULDC.64 UR4, c[0x0][0x770] ;  /* 0x0001dc0000047ab9 */ /* 0x000fe20000000a00 */
[----:B------:R-:W2:Y:S01]  /*0890*/  LDC R19, c[0x0][0x280] ;  /* 0x0000a000ff137b82 */ /* 0x000ea20000000800 */
[----:B------:R-:W-:-:S04]  /*08a0*/  ISETP.NE.U32.AND P0, PT, RZ, UR4, PT ;  /* 0x00000004ff007c0c */ /* 0x000fc8000bf05070 */
[----:B------:R-:W-:-:S13]  /*08b0*/  ISETP.NE.AND.EX P0, PT, RZ, UR5, PT, P0 ;  /* 0x00000005ff007c0c */ /* 0x000fda000bf05300 */
[----:B------:R-:W-:Y:S05]  /*08c0*/  @!P0 BRA `(.L_x_476) ;  /* 0x0000000000148947 */ /* 0x000fea0003800000 */
[----:B-1----:R-:W1:Y:S02]  /*08d0*/  LDC.64 R2, c[0x0][0x770] ;  /* 0x0001dc00ff027b82 */ /* 0x002e640000000a00 */
[----:B-1----:R-:W-:-:S05]  /*08e0*/  IMAD.WIDE R2, R228, 0x4, R2 ;  /* 0x00000004e4027825 */ /* 0x002fca00078e0202 */
[----:B--2---:R-:W2:Y:S04]  /*08f0*/  LDG.E R19, desc[UR38][R2.64] ;  /* 0x0000002602137981 */ /* 0x004ea8000c1e1900 */
[----:B------:R-:W2:Y:S02]  /*0900*/  LDG.E R0, desc[UR38][R2.64+0x4] ;  /* 0x0000042602007981 */ /* 0x000ea4000c1e1900 */
[----:B--2---:R-:W-:-:S07]  /*0910*/  IMAD.IADD R19, R0, 0x1, -R19 ;  /* 0x0000000100137824 */ /* 0x004fce00078e0a13 */
.L_x_476:
[----:B------:R-:W-:Y:S02]  /*0920*/  ULDC.64 UR4, c[0x0][0x788] ;  /* 0x0001e20000047ab9 */ /* 0x000fe40000000a00 */
[----:B------:R-:W-:-:S04]  /*0930*/  ISETP.NE.U32.AND P0, PT, RZ, UR4, PT ;  /* 0x00000004ff007c0c */ /* 0x000fc8000bf05070 */
[----:B------:R-:W-:-:S13]  /*0940*/  ISETP.NE.AND.EX P0, PT, RZ, UR5, PT, P0 ;  /* 0x00000005ff007c0c */ /* 0x000fda000bf05300 */
[----:B------:R-:W-:Y:S05]  /*0950*/  @!P0 BRA `(.L_x_477) ;  /* 0x0000000000108947 */ /* 0x000fea0003800000 */
[----:B-1----:R-:W1:Y:S02]  /*0960*/  LDC.64 R2, c[0x0][0x788] ;  /* 0x0001e200ff027b82 */ /* 0x002e640000000a00 */
[----:B-1----:R-:W-:-:S05]  /*0970*/  IMAD.WIDE R2, R228, 0x4, R2 ;  /* 0x00000004e4027825 */ /* 0x002fca00078e0202 */
[----:B------:R1:W5:Y:S01]  /*0980*/  LDG.E R18, desc[UR38][R2.64] ;  /* 0x0000002602127981 */ /* 0x000362000c1e1900 */
[----:B------:R-:W-:Y:S05]  /*0990*/  BRA `(.L_x_478) ;  /* 0x0000000000247947 */ /* 0x000fea0003800000 */
.L_x_477:
[----:B------:R-:W-:Y:S02]  /*09a0*/  ULDC.64 UR4, c[0x0][0x778] ;  /* 0x0001de0000047ab9 */ /* 0x000fe40000000a00 */
[----:B------:R-:W-:-:S04]  /*09b0*/  ISETP.NE.U32.AND P0, PT, RZ, UR4, PT ;  /* 0x00000004ff007c0c */ /* 0x000fc8000bf05070 */
[----:B------:R-:W-:-:S13]  /*09c0*/  ISETP.NE.AND.EX P0, PT, RZ, UR5, PT, P0 ;  /* 0x00000005ff007c0c */ /* 0x000fda000bf05300 */
[----:B------:R-:W-:Y:S05]  /*09d0*/  @!P0 BRA `(.L_x_478) ;  /* 0x0000000000148947 */ /* 0x000fea0003800000 */
[----:B-1----:R-:W1:Y:S02]  /*09e0*/  LDC.64 R2, c[0x0][0x778] ;  /* 0x0001de00ff027b82 */ /* 0x002e640000000a00 */
[----:B-1----:R-:W-:-:S05]  /*09f0*/  IMAD.WIDE R2, R228, 0x4, R2 ;  /* 0x00000004e4027825 */ /* 0x002fca00078e0202 */
[----:B------:R-:W3:Y:S04]  /*0a00*/  LDG.E R18, desc[UR38][R2.64] ;  /* 0x0000002602127981 */ /* 0x000ee8000c1e1900 */
[----:B------:R-:W3:Y:S02]  /*0a10*/  LDG.E R5, desc[UR38][R2.64+0x4] ;  /* 0x0000042602057981 */ /* 0x000ee4000c1e1900 */
[----:B---3--:R-:W-:-:S07]  /*0a20*/  IMAD.IADD R18, R5, 0x1, -R18 ;  /* 0x0000000105127824 */ /* 0x008fce00078e0a12 */
.L_x_478:
[----:B--2--5:R-:W-:Y:S02]  /*0a30*/  ISETP.GE.AND P1, PT, R19, 0x1, PT ;  /* 0x000000011300780c */ /* 0x024fe40003f26270 */
[----:B------:R-:W-:Y:S02]  /*0a40*/  CS2R R86, SRZ ;  /* 0x0000000000567805 */ /* 0x000fe4000001ff00 */
[----:B------:R-:W-:Y:S02]  /*0a50*/  PLOP3.LUT P0, PT, PT, PT, PT, 0x80, 0x0 ;  /* 0x000000000000781c */ /* 0x000fe40003f0f070 */
        /* <DEDUP_REMOVED lines=23> */
[----:B------:R-:W-:Y:S01]  /*0bd0*/  IMAD.MOV.U32 R14, RZ, RZ, RZ ;  /* 0x000000ffff0e7224 */ /* 0x000fe200078e00ff */
[----:B------:R-:W-:Y:S02]  /*0be0*/  CS2R R10, SRZ ;  /* 0x00000000000a7805 */ /* 0x000fe4000001ff00 */
[----:B------:R-:W-:Y:S01]  /*0bf0*/  CS2R R36, SRZ ;  /* 0x0000000000247805 */ /* 0x000fe2000001ff00 */
[----:B------:R-:W-:Y:S01]  /*0c00*/  IMAD.MOV.U32 R12, RZ, RZ, RZ ;  /* 0x000000ffff0c7224 */ /* 0x000fe200078e00ff */
[----:B------:R-:W-:Y:S02]  /*0c10*/  CS2R R8, SRZ ;  /* 0x0000000000087805 */ /* 0x000fe4000001ff00 */
[----:B------:R-:W-:-:S02]  /*0c20*/  CS2R R32, SRZ ;  /* 0x0000000000207805 */ /* 0x000fc4000001ff00 */
[----:B------:R-:W-:Y:S01]  /*0c30*/  CS2R R6, SRZ ;  /* 0x0000000000067805 */ /* 0x000fe2000001ff00 */
[----:B------:R-:W-:Y:S01]  /*0c40*/  IMAD.MOV.U32 R29, RZ, RZ, RZ ;  /* 0x000000ffff1d7224 */ /* 0x000fe200078e00ff */
[----:B------:R-:W-:Y:S01]  /*0c50*/  CS2R R4, SRZ ;  /* 0x0000000000047805 */ /* 0x000fe2000001ff00 */
[----:B------:R-:W-:Y:S01]  /*0c60*/  IMAD.MOV.U32 R25, RZ, RZ, RZ ;  /* 0x000000ffff197224 */ /* 0x000fe200078e00ff */
        /* <DEDUP_REMOVED lines=31> */
[----:B------:R-:W-:Y:S01]  /*0e60*/  CS2R R88, SRZ ;  /* 0x0000000000587805 */ /* 0x000fe2000001ff00 */
[----:B------:R-:W-:Y:S06]  /*0e70*/  @!P1 BRA `(.L_x_479) ;  /* 0x00000038006c9947 */ /* 0x000fec0003800000 */
[----:B------:R-:W-:Y:S01]  /*0e80*/  MOV R0, RZ ;  /* 0x000000ff00007202 */ /* 0x000fe20000000f00 */
[----:B------:R-:W-:Y:S01]  /*0e90*/  ULDC UR36, c[0x0][0x75c] ;  /* 0x0001d70000247ab9 */ /* 0x000fe20000000800 */
[----:B------:R-:W-:Y:S02]  /*0ea0*/  ULDC UR37, c[0x0][0x744] ;  /* 0x0001d10000257ab9 */ /* 0x000fe40000000800 */
[----:B------:R-:W-:-:S13]  /*0eb0*/  LOP3.LUT P0, RZ, R0, 0x3ff, RZ, 0xc0, !PT ;  /* 0x000003ff00ff7812 */ /* 0x000fda000780c0ff */
[----:B------:R-:W-:Y:S05]  /*0ec0*/  @!P0 BRA `(.L_x_480) ;  /* 0x00000000007c8947 */ /* 0x000fea0003800000 */
[----:B-1----:R-:W-:Y:S01]  /*0ed0*/  MOV R2, 0x0 ;  /* 0x0000000000027802 */ /* 0x002fe20000000f00 */
        /* <DEDUP_REMOVED lines=15> */
.L_x_481:
        /* <DEDUP_REMOVED lines=15> */
.L_x_480:
[----:B-1----:R-:W1:Y:S01]  /*10c0*/  S2R R3, SR_CgaCtaId ;  /* 0x0000000000037919 */ /* 0x002e620000008800 */
        /* <DEDUP_REMOVED lines=21> */
.L_x_483:
        /* <DEDUP_REMOVED lines=15> */
.L_x_482:
        /* <DEDUP_REMOVED lines=8> */
.L_x_619:
[----:B------:R-:W-:Y:S01]  /*1390*/  SHF.L.U32 R21, RZ, 0x1f, RZ ;  /* 0x0000001fff157819 */ /* 0x000fe200000006ff */
[----:B------:R-:W-:Y:S01]  /*13a0*/  VIADD R19, R19, 0x3f ;  /* 0x0000003f13137836 */ /* 0x000fe20000000000 */
[----:B--2---:R-:W-:Y:S01]  /*13b0*/  LEA.HI R4, R14, R14, RZ, 0x1 ;  /* 0x0000000e0e047211 */ /* 0x004fe200078f08ff */
[----:B------:R-:W-:Y:S01]  /*13c0*/  IMAD.IADD R17, R18, 0x1, -R17 ;  /* 0x0000000112117824 */ /* 0x000fe200078e0a11 */
[----:B------:R-:W2:Y:S01]  /*13d0*/  SYNCS.PHASECHK.TRANS64.TRYWAIT P0, [R16+URZ+0x30800], R21 ;  /* 0x03080015100075a7 */ /* 0x000ea2000800017f */
[----:B------:R-:W-:Y:S01]  /*13e0*/  LOP3.LUT R5, R2, 0xffffff80, RZ, 0xc0, !PT ;  /* 0xffffff8002057812 */ /* 0x000fe200078ec0ff */
[----:B------:R-:W-:Y:S01]  /*13f0*/  IMAD.SHL.U32 R2, R0, 0x40, RZ ;  /* 0x0000004000027824 */ /* 0x000fe200078e00ff */
[----:B------:R-:W-:Y:S02]  /*1400*/  LOP3.LUT R9, R4, 0xfffffffe, RZ, 0xc0, !PT ;  /* 0xfffffffe04097812 */ /* 0x000fe400078ec0ff */
[----:B------:R-:W-:Y:S01]  /*1410*/  SHF.R.S32.HI R4, RZ, 0x1f, R19 ;  /* 0x0000001fff047819 */ /* 0x000fe20000011413 */
[----:B------:R-:W-:Y:S01]  /*1420*/  IMAD.IADD R5, R0, 0x1, -R5 ;  /* 0x0000000100057824 */ /* 0x000fe200078e0a05 */
[----:B------:R-:W-:Y:S01]  /*1430*/  LEA.HI R7, R3, R0, RZ, 0x4 ;  /* 0x0000000003077211 */ /* 0x000fe200078f20ff */
[----:B------:R-:W-:Y:S01]  /*1440*/  IMAD.IADD R9, R14, 0x1, -R9 ;  /* 0x000000010e097824 */ /* 0x000fe200078e0a09 */
[----:B------:R-:W-:-:S02]  /*1450*/  LEA.HI R10, R4, R19, RZ, 0x6 ;  /* 0x00000013040a7211 */ /* 0x000fc400078f30ff */
[CC--:B------:R-:W-:Y:S02]  /*1460*/  LEA.HI R4, R3.reuse, R0.reuse, RZ, 0x5 ;  /* 0x0000000003047211 */ /* 0x0c0fe400078f28ff */
[----:B------:R-:W-:Y:S02]  /*1470*/  LEA.HI R11, R3, R0, RZ, 0x3 ;  /* 0x00000000030b7211 */ /* 0x000fe400078f18ff */
[----:B------:R-:W-:Y:S02]  /*1480*/  SHF.R.S32.HI R4, RZ, 0x5, R4 ;  /* 0x00000005ff047819 */ /* 0x000fe40000011404 */
[----:B------:R-:W-:Y:S02]  /*1490*/  SHF.R.S32.HI R12, RZ, 0x4, R7 ;  /* 0x00000004ff0c7819 */ /* 0x000fe40000011407 */
[----:B------:R-:W-:Y:S01]  /*14a0*/  SHF.R.S32.HI R0, RZ, 0x1f, R5 ;  /* 0x0000001fff007819 */ /* 0x000fe20000011405 */
[----:B------:R-:W-:Y:S01]  /*14b0*/  IMAD.SHL.U32 R4, R4, 0x10, RZ ;  /* 0x0000001004047824 */ /* 0x000fe200078e00ff */
[----:B------:R-:W-:-:S02]  /*14c0*/  LOP3.LUT R3, R2, 0x1c0, RZ, 0xc0, !PT ;  /* 0x000001c002037812 */ /* 0x000fc400078ec0ff */
[----:B------:R-:W-:Y:S02]  /*14d0*/  LEA.HI R7, R7, R12, RZ, 0x1 ;  /* 0x0000000c07077211 */ /* 0x000fe400078f08ff */
[CC--:B------:R-:W-:Y:S02]  /*14e0*/  LEA.HI R2, R0.reuse, R5.reuse, RZ, 0x2 ;  /* 0x0000000500027211 */ /* 0x0c0fe400078f10ff */
[----:B------:R-:W-:Y:S02]  /*14f0*/  LEA.HI R0, R0, R5, RZ, 0x5 ;  /* 0x0000000500007211 */ /* 0x000fe400078f28ff */
[----:B------:R-:W-:Y:S02]  /*1500*/  LOP3.LUT R8, R3, 0x30, R4, 0xf8, !PT ;  /* 0x0000003003087812 */ /* 0x000fe400078ef804 */
[----:B------:R-:W-:Y:S02]  /*1510*/  LOP3.LUT R15, R7, 0x7ffffe, RZ, 0xc0, !PT ;  /* 0x007ffffe070f7812 */ /* 0x000fe400078ec0ff */
[----:B------:R-:W-:-:S02]  /*1520*/  SHF.R.S32.HI R4, RZ, 0x2, R2 ;  /* 0x00000002ff047819 */ /* 0x000fc40000011402 */
[----:B------:R-:W-:Y:S01]  /*1530*/  SHF.R.S32.HI R7, RZ, 0x1f, R2 ;  /* 0x0000001fff077819 */ /* 0x000fe20000011402 */
[----:B------:R-:W-:Y:S01]  /*1540*/  IMAD.IADD R15, R12, 0x1, -R15 ;  /* 0x000000010c0f7824 */ /* 0x000fe200078e0a0f */
[----:B------:R-:W-:Y:S02]  /*1550*/  SHF.R.S32.HI R0, RZ, 0x5, R0 ;  /* 0x00000005ff007819 */ /* 0x000fe40000011400 */
[----:B------:R-:W-:Y:S02]  /*1560*/  LEA.HI R6, R13, R13, RZ, 0x1 ;  /* 0x0000000d0d067211 */ /* 0x000fe400078f08ff */
[----:B------:R-:W-:Y:S01]  /*1570*/  LEA.HI R7, R7, R4, RZ, 0x3 ;  /* 0x0000000407077211 */ /* 0x000fe200078f18ff */
[----:B------:R-:W-:Y:S01]  /*1580*/  IMAD R17, R0, -0x10, R17 ;  /* 0xfffffff000117824 */ /* 0x000fe200078e0211 */
[----:B------:R-:W-:Y:S01]  /*1590*/  LOP3.LUT R6, R6, 0xfffffffe, RZ, 0xc0, !PT ;  /* 0xfffffffe06067812 */ /* 0x000fe200078ec0ff */
[----:B------:R-:W-:Y:S01]  /*15a0*/  IMAD.SHL.U32 R0, R13, 0x1000, RZ ;  /* 0x000010000d007824 */ /* 0x000fe200078e00ff */
[----:B------:R-:W-:-:S02]  /*15b0*/  LOP3.LUT R8, R8, 0x8, R11, 0xf8, !PT ;  /* 0x0000000808087812 */ /* 0x000fc400078ef80b */
[----:B------:R-:W-:Y:S01]  /*15c0*/  SHF.R.U32.HI R3, RZ, 0x3, R3 ;  /* 0x00000003ff037819 */ /* 0x000fe20000011603 */
[----:B------:R-:W-:Y:S01]  /*15d0*/  IMAD.IADD R6, R13, 0x1, -R6 ;  /* 0x000000010d067824 */ /* 0x000fe200078e0a06 */
[----:B------:R-:W-:Y:S01]  /*15e0*/  LOP3.LUT R7, R7, 0xfffffff8, RZ, 0xc0, !PT ;  /* 0xfffffff807077812 */ /* 0x000fe200078ec0ff */
[----:B------:R-:W-:Y:S01]  /*15f0*/  IMAD R11, R15, 0x200, R0 ;  /* 0x000002000f0b7824 */ /* 0x000fe200078e0200 */
[----:B------:R-:W-:Y:S02]  /*1600*/  LOP3.LUT R8, R8, R3, RZ, 0x3c, !PT ;  /* 0x0000000308087212 */ /* 0x000fe400078e3cff */
[----:B------:R-:W-:Y:S02]  /*1610*/  IADD3 R7, R17, R7, -R4 ;  /* 0x0000000711077210 */ /* 0x000fe40007ffe804 */
[----:B------:R-:W-:Y:S01]  /*1620*/  LOP3.LUT R12, R2, 0x7ffffffc, RZ, 0xc0, !PT ;  /* 0x7ffffffc020c7812 */ /* 0x000fe200078ec0ff */
[----:B--2---:R-:W-:Y:S06]  /*1630*/  @P0 BRA `(.L_x_485) ;  /* 0x0000000000080947 */ /* 0x004fec0003800000 */
[----:B------:R-:W2:Y:S02]  /*1640*/  SYNCS.PHASECHK.TRANS64.TRYWAIT P0, [R16+URZ+0x30800], R21 ;  /* 0x03080015100075a7 */ /* 0x000ea4000800017f */
[----:B--2---:R-:W-:Y:S05]  /*1650*/  @!P0 BRA `(.L_x_486) ;  /* 0x00000098004c8947 */ /* 0x004fea0003800000 */
.L_x_485:
[----:B------:R-:W3:Y:S01]  /*1660*/  LDL.LU R2, [R1] ;  /* 0x0000000001027983 */ /* 0x000ee20000300800 */
[C---:B------:R-:W-:Y:S01]  /*1670*/  IMAD R3, R5.reuse, 0x4, R0 ;  /* 0x0000000405037824 */ /* 0x040fe200078e0200 */
[----:B------:R-:W-:Y:S01]  /*1680*/  CS2R R86, SRZ ;  /* 0x0000000000567805 */ /* 0x000fe2000001ff00 */
[----:B------:R-:W-:Y:S01]  /*1690*/  IMAD.IADD R11, R8, 0x1, R11 ;  /* 0x00000001080b7824 */ /* 0x000fe200078e020b */
[----:B------:R-:W-:Y:S01]  /*16a0*/  CS2R R84, SRZ ;  /* 0x0000000000547805 */ /* 0x000fe2000001ff00 */
[----:B------:R-:W-:Y:S01]  /*16b0*/  IMAD.IADD R12, R5, 0x1, -R12 ;  /* 0x00000001050c7824 */ /* 0x000fe200078e0a0c */
[----:B------:R-:W-:Y:S01]  /*16c0*/  CS2R R4, SRZ ;  /* 0x0000000000047805 */ /* 0x000fe2000001ff00 */
        /* <DEDUP_REMOVED lines=63> */
[----:B------:R-:W-:Y:S01]  /*1ac0*/  CS2R R88, SRZ ;  /* 0x0000000000587805 */ /* 0x000fe2000001ff00 */
[----:B------:R-:W-:Y:S01]  /*1ad0*/  IMAD R3, R3, 0x4, R16 ;  /* 0x0000000403037824 */ /* 0x000fe200078e0210 */
[----:B------:R-:W-:-:S02]  /*1ae0*/  SHF.R.S32.HI R10, RZ, 0x6, R10 ;  /* 0x00000006ff0a7819 */ /* 0x000fc4000001140a */
[----:B---3--:R-:W-:-:S07]  /*1af0*/  LOP3.LUT R7, R2, 0x1, RZ, 0xfc, !PT ;  /* 0x0000000102077812 */ /* 0x008fce00078efcff */
.L_x_497:
[----:B------:R-:W-:-:S13]  /*1b00*/  ISETP.NE.AND P0, PT, R7, 0x3, PT ;  /* 0x000000030700780c */ /* 0x000fda0003f05270 */
[----:B---3--:R-:W-:Y:S05]  /*1b10*/  @!P0 BRA `(.L_x_487) ;  /* 0x0000000000048947 */ /* 0x008fea0003800000 */
[----:B------:R-:W-:Y:S01]  /*1b20*/  BPT.TRAP 0x1 ;  /* 0x000000040000795c */ /* 0x000fe20000300000 */
.L_x_487:
[----:B------:R-:W-:Y:S01]  /*1b30*/  IMAD R2, R4, 0x8, R16 ;  /* 0x0000000804027824 */ /* 0x000fe200078e0210 */
[----:B------:R-:W-:-:S04]  /*1b40*/  SHF.L.U32 R153, R5, 0x1f, RZ ;  /* 0x0000001f05997819 */ /* 0x000fc800000006ff */
[----:B------:R3:W4:Y:S01]  /*1b50*/  SYNCS.PHASECHK.TRANS64.TRYWAIT P1, [R2+URZ+0x30810], R153 ;  /* 0x03081099020075a7 */ /* 0x000722000802017f */
[----:B------:R-:W-:Y:S05]  /*1b60*/  @!P0 BRA `(.L_x_488) ;  /* 0x0000000000048947 */ /* 0x000fea0003800000 */
[----:B------:R-:W-:Y:S01]  /*1b70*/  BPT.TRAP 0x1 ;  /* 0x000000040000795c */ /* 0x000fe20000300000 */
.L_x_488:
[----:B----4-:R-:W-:Y:S05]  /*1b80*/  @P1 BRA `(.L_x_489) ;  /* 0x0000000000081947 */ /* 0x010fea0003800000 */
[----:B------:R-:W4:Y:S02]  /*1b90*/  SYNCS.PHASECHK.TRANS64.TRYWAIT P1, [R2+URZ+0x30810], R153 ;  /* 0x03081099020075a7 */ /* 0x000f24000802017f */
[----:B----4-:R-:W-:Y:S05]  /*1ba0*/  @!P1 BRA `(.L_x_490) ;  /* 0x00000094000c9947 */ /* 0x010fea0003800000 */
.L_x_489:
[----:B------:R-:W-:Y:S05]  /*1bb0*/  WARPSYNC.ALL ;  /* 0x0000000000007948 */ /* 0x000fea0003800000 */
[----:B------:R-:W-:Y:S01]  /*1bc0*/  VIADD R0, R16, 0x18000 ;  /* 0x0001800010007836 */ /* 0x000fe20000000000 */
[----:B------:R-:W-:Y:S01]  /*1bd0*/  WARPGROUP.ARRIVE ;  /* 0x00000000000079c5 */ /* 0x000fe20000000000 */
[----:B-1----:R-:W-:Y:S01]  /*1be0*/  IMAD R13, R9, 0x2000, R16 ;  /* 0x00002000090d7824 */ /* 0x002fe200078e0210 */
[----:B------:R-:W-:Y:S01]  /*1bf0*/  UMOV UR5, 0x40000040 ;  /* 0x4000004000057882 */ /* 0x000fe20000000000 */
[----:B------:R-:W-:Y:S01]  /*1c00*/  UMOV UR7, 0x40000040 ;  /* 0x4000004000077882 */ /* 0x000fe20000000000 */
[----:B------:R-:W-:-:S02]  /*1c10*/  SHF.R.U32.HI R0, RZ, 0x4, R0 ;  /* 0x00000004ff007819 */ /* 0x000fc40000011600 */
[----:B------:R-:W-:Y:S02]  /*1c20*/  R2UR UR9, R13 ;  /* 0x000000000d0972ca */ /* 0x000fe400000e0000 */
[----:B------:R-:W-:-:S04]  /*1c30*/  LOP3.LUT R0, R0, 0x3fff, RZ, 0xc0, !PT ;  /* 0x00003fff00007812 */ /* 0x000fc800078ec0ff */
[----:B------:R-:W-:-:S05]  /*1c40*/  LOP3.LUT R13, R0, 0x10000, RZ, 0xfc, !PT ;  /* 0x00010000000d7812 */ /* 0x000fca00078efcff */
        /* <DEDUP_REMOVED lines=61> */
[----:B------:R1:W1:Y:S04]  /*2020*/  LDS.64 R222, [R13+0x28000] ;  /* 0x028000000dde7984 */ /* 0x0002680000000a00 */
[----:B------:R1:W1:Y:S04]  /*2030*/  LDS.64 R220, [R13+0x28020] ;  /* 0x028020000ddc7984 */ /* 0x0002680000000a00 */
[----:B------:R1:W1:Y:S04]  /*2040*/  LDS.64 R218, [R13+0x28040] ;  /* 0x028040000dda7984 */ /* 0x0002680000000a00 */
[----:B------:R1:W1:Y:S04]  /*2050*/  LDS.64 R216, [R13+0x28060] ;  /* 0x028060000dd87984 */ /* 0x0002680000000a00 */
[----:B------:R1:W1:Y:S04]  /*2060*/  LDS.64 R22, [R13+0x28080] ;  /* 0x028080000d167984 */ /* 0x0002680000000a00 */
[----:B--2---:R2:W1:Y:S04]  /*2070*/  LDS.64 R20, [R13+0x280a0] ;  /* 0x0280a0000d147984 */ /* 0x0044680000000a00 */
[----:B------:R2:W1:Y:S04]  /*2080*/  LDS.64 R18, [R13+0x280c0] ;  /* 0x0280c0000d127984 */ /* 0x0004680000000a00 */
[----:B------:R2:W1:Y:S01]  /*2090*/  LDS.64 R14, [R13+0x280e0] ;  /* 0x0280e0000d0e7984 */ /* 0x0004620000000a00 */
[----:B------:R-:W-:Y:S05]  /*20a0*/  @!P0 BRA `(.L_x_491) ;  /* 0x0000000000048947 */ /* 0x000fea0003800000 */
[----:B------:R-:W-:Y:S01]  /*20b0*/  BPT.TRAP 0x1 ;  /* 0x000000040000795c */ /* 0x000fe20000300000 */
.L_x_491:
[----:B------:R1:W1:Y:S01]  /*20c0*/  SYNCS.PHASECHK.TRANS64.TRYWAIT P1, [R2+URZ+0x30830], R153 ;  /* 0x03083099020075a7 */ /* 0x000262000802017f */
[----:B------:R-:W-:Y:S05]  /*20d0*/  @!P0 BRA `(.L_x_492) ;  /* 0x0000000000048947 */ /* 0x000fea0003800000 */
[----:B------:R-:W-:Y:S01]  /*20e0*/  BPT.TRAP 0x1 ;  /* 0x000000040000795c */ /* 0x000fe20000300000 */
.L_x_492:
[----:B------:R-:W-:-:S05]  /*20f0*/  VIADD R17, R16, 0x20000 ;  /* 0x0002000010117836 */ /* 0x000fca0000000000 */
[----:B------:R-:W-:-:S04]  /*2100*/  SHF.R.U32.HI R17, RZ, 0x4, R17 ;  /* 0x00000004ff117819 */ /* 0x000fc80000011611 */
[----:B------:R-:W-:-:S04]  /*2110*/  LOP3.LUT R17, R17, 0x3fff, RZ, 0xc0, !PT ;  /* 0x00003fff11117812 */ /* 0x000fc800078ec0ff */
[----:B------:R-:W-:Y:S01]  /*2120*/  LOP3.LUT R155, R17, 0x10000, RZ, 0xfc, !PT ;  /* 0x00010000119b7812 */ /* 0x000fe200078efcff */
[----:B-1----:R-:W-:Y:S06]  /*2130*/  @P1 BRA `(.L_x_493) ;  /* 0x0000000000081947 */ /* 0x002fec0003800000 */
[----:B------:R-:W1:Y:S02]  /*2140*/  SYNCS.PHASECHK.TRANS64.TRYWAIT P1, [R2+URZ+0x30830], R153 ;  /* 0x03083099020075a7 */ /* 0x000e64000802017f */
[----:B-1----:R-:W-:Y:S05]  /*2150*/  @!P1 BRA `(.L_x_494) ;  /* 0x0000008c00b49947 */ /* 0x002fea0003800000 */
.L_x_493:
[----:B------:R-:W-:Y:S01]  /*2160*/  UIADD3 UR9, UR9, 0x8000, URZ ;  /* 0x0000800009097890 */ /* 0x000fe2000fffe03f */
[----:B------:R-:W-:Y:S01]  /*2170*/  IMAD R155, R4, 0x400, R155 ;  /* 0x00000400049b7824 */ /* 0x000fe200078e029b */
[----:B------:R-:W-:Y:S01]  /*2180*/  UMOV UR7, 0x40000040 ;  /* 0x4000004000077882 */ /* 0x000fe20000000000 */
[----:B------:R-:W-:Y:S01]  /*2190*/  UMOV UR5, 0x40000040 ;  /* 0x4000004000057882 */ /* 0x000fe20000000000 */
[----:B------:R-:W-:Y:S01]  /*21a0*/  USHF.R.U32.HI UR9, URZ, 0x4, UR9 ;  /* 0x000000043f097899 */ /* 0x000fe20008011609 */
[----:B------:R-:W-:Y:S01]  /*21b0*/  FMUL.FTZ R224, R190, UR36 ;  /* 0x00000024bee07c20 */ /* 0x000fe20008410000 */
[----:B------:R-:W-:Y:S01]  /*21c0*/  R2UR UR8, R155 ;  /* 0x000000009b0872ca */ /* 0x000fe200000e0000 */
[----:B------:R-:W-:Y:S01]  /*21d0*/  FMUL.FTZ R225, R191, UR36 ;  /* 0x00000024bfe17c20 */ /* 0x000fe20008410000 */
[----:B------:R-:W-:Y:S01]  /*21e0*/  ULOP3.LUT UR9, UR9, 0x3fff, URZ, 0xc0, !UPT ;  /* 0x00003fff09097892 */ /* 0x000fe2000f8ec03f */
[----:B---34-:R-:W-:Y:S01]  /*21f0*/  WARPGROUP.ARRIVE ;  /* 0x00000000000079c5 */ /* 0x018fe20000000000 */
[----:B------:R-:W-:Y:S01]  /*2200*/  FMUL.FTZ R184, R184, UR36 ;  /* 0x00000024b8b87c20 */ /* 0x000fe20008410000 */
[----:B------:R-:W-:Y:S01]  /*2210*/  FMUL.FTZ R185, R185, UR36 ;  /* 0x00000024b9b97c20 */ /* 0x000fe20008410000 */
[----:B------:R-:W-:Y:S01]  /*2220*/  ULOP3.LUT UR9, UR9, 0x10000, URZ, 0xfc, !UPT ;  /* 0x0001000009097892 */ /* 0x000fe2000f8efc3f */
[----:B------:R-:W-:Y:S01]  /*2230*/  FMUL.FTZ R186, R186, UR36 ;  /* 0x00000024baba7c20 */ /* 0x000fe20008410000 */
[----:B------:R-:W-:Y:S01]  /*2240*/  LOP3.LUT R17, R17, 0x2000000, RZ, 0xfc, !PT ;  /* 0x0200000011117812 */ /* 0x000fe200078efcff */
[----:B------:R-:W-:Y:S01]  /*2250*/  FMUL.FTZ R187, R187, UR36 ;  /* 0x00000024bbbb7c20 */ /* 0x000fe20008410000 */
[----:B------:R-:W-:Y:S01]  /*2260*/  MUFU.TANH R184, R184 ;  /* 0x000000b800b87308 */ /* 0x000fe20000002400 */
[----:B------:R-:W-:Y:S01]  /*2270*/  ISETP.GT.AND P2, PT, R8, RZ, PT ;  /* 0x000000ff0800720c */ /* 0x000fe20003f44270 */
[----:B------:R-:W-:Y:S01]  /*2280*/  FMUL.FTZ R227, R201, UR36 ;  /* 0x00000024c9e37c20 */ /* 0x000fe20008410000 */
[----:B------:R-:W-:Y:S01]  /*2290*/  UMOV UR6, UR8 ;  /* 0x0000000800067c82 */ /* 0x000fe20008000000 */
[----:B------:R-:W-:Y:S01]  /*22a0*/  UMOV UR4, UR9 ;  /* 0x0000000900047c82 */ /* 0x000fe20008000000 */
[----:B------:R-:W-:Y:S01]  /*22b0*/  IMAD R17, R4, 0x400, R17 ;  /* 0x0000040004117824 */ /* 0x000fe200078e0211 */
[----:B------:R-:W-:Y:S01]  /*22c0*/  HGMMA.64x64x16.F32.BF16 R152, gdesc[UR4], RZ, !UPT, gsb0 ;  /* 0x00e00000049879f0 */ /* 0x000fe2000c0018ff */
[----:B------:R-:W-:Y:S01]  /*22d0*/  UIADD3 UR6, UR8, 0x2, URZ ;  /* 0x0000000208067890 */ /* 0x000fe2000fffe03f */
[----:B------:R-:W-:Y:S01]  /*22e0*/  MUFU.TANH R185, R185 ;  /* 0x000000b900b97308 */ /* 0x000fe20000002400 */
[----:B------:R-:W-:Y:S01]  /*22f0*/  UIADD3 UR4, UR9, 0x2, URZ ;  /* 0x0000000209047890 */ /* 0x000fe2000fffe03f */
[----:B------:R-:W-:Y:S01]  /*2300*/  ISETP.GT.AND P1, PT, R8, 0x8, PT ;  /* 0x000000080800780c */ /* 0x000fe20003f24270 */
[----:B------:R-:W-:Y:S01]  /*2310*/  UMOV UR7, 0x40000040 ;  /* 0x4000004000077882 */ /* 0x000fe20000000000 */
[----:B------:R-:W-:Y:S01]  /*2320*/  UMOV UR5, 0x40000040 ;  /* 0x4000004000057882 */ /* 0x000fe20000000000 */
[----:B------:R-:W-:Y:S01]  /*2330*/  FMUL.FTZ R226, R200, UR36 ;  /* 0x00000024c8e27c20 */ /* 0x000fe20008410000 */
[----:B------:R-:W-:Y:S01]  /*2340*/  FMUL.FTZ R188, R188, UR36 ;  /* 0x00000024bcbc7c20 */ /* 0x000fe20008410000 */
[----:B------:R-:W-:Y:S01]  /*2350*/  FMUL.FTZ R189, R189, UR36 ;  /* 0x00000024bdbd7c20 */ /* 0x000fe20008410000 */
[----:B------:R-:W1:Y:S01]  /*2360*/  MUFU.TANH R186, R186 ;  /* 0x000000ba00ba7308 */ /* 0x000e620000002400 */
[----:B------:R-:W-:Y:S01]  /*2370*/  FMUL.FTZ R194, R194, UR36 ;  /* 0x00000024c2c27c20 */ /* 0x000fe20008410000 */
[----:B------:R-:W-:Y:S01]  /*2380*/  FMUL.FTZ R192, R192, UR36 ;  /* 0x00000024c0c07c20 */ /* 0x000fe20008410000 */
[----:B------:R-:W-:Y:S01]  /*2390*/  FMUL.FTZ R193, R193, UR36 ;  /* 0x00000024c1c17c20 */ /* 0x000fe20008410000 */
[----:B------:R-:W-:Y:S01]  /*23a0*/  FMUL.FTZ R195, R195, UR36 ;  /* 0x00000024c3c37c20 */ /* 0x000fe20008410000 */
[----:B------:R-:W-:Y:S01]  /*23b0*/  FMUL.FTZ R196, R196, UR36 ;  /* 0x00000024c4c47c20 */ /* 0x000fe20008410000 */
[----:B------:R-:W-:Y:S01]  /*23c0*/  FMUL.FTZ R197, R197, UR36 ;  /* 0x00000024c5c57c20 */ /* 0x000fe20008410000 */
[----:B------:R-:W-:Y:S01]  /*23d0*/  FMUL.FTZ R198, R198, UR36 ;  /* 0x00000024c6c67c20 */ /* 0x000fe20008410000 */
[----:B------:R-:W3:Y:S01]  /*23e0*/  MUFU.TANH R187, R187 ;  /* 0x000000bb00bb7308 */ /* 0x000ee20000002400 */
[----:B------:R-:W-:Y:S01]  /*23f0*/  FMUL.FTZ R199, R199, UR36 ;  /* 0x00000024c7c77c20 */ /* 0x000fe20008410000 */
[----:B------:R-:W-:Y:S01]  /*2400*/  FMUL.FTZ R202, R202, UR36 ;  /* 0x00000024caca7c20 */ /* 0x000fe20008410000 */
[----:B------:R-:W-:Y:S01]  /*2410*/  FMUL.FTZ R210, R210, UR36 ;  /* 0x00000024d2d27c20 */ /* 0x000fe20008410000 */
[----:B------:R-:W-:Y:S01]  /*2420*/  FMUL.FTZ R209, R209, UR36 ;  /* 0x00000024d1d17c20 */ /* 0x000fe20008410000 */
[----:B------:R-:W-:-:S03]  /*2430*/  FMUL.FTZ R212, R212, UR36 ;  /* 0x00000024d4d47c20 */ /* 0x000fc60008410000 */
[----:B------:R-:W-:Y:S01]  /*2440*/  MUFU.TANH R188, R188 ;  /* 0x000000bc00bc7308 */ /* 0x000fe20000002400 */
[C---:B-1----:R-:W-:Y:S01]  /*2450*/  FSEL R201, R186.reuse, -INF , P1 ;  /* 0xff800000bac97808 */ /* 0x042fe20000800000 */
[----:B------:R-:W-:-:S04]  /*2460*/  FFMA.FTZ R186, -R186, R186, 1 ;  /* 0x3f800000baba7423 */ /* 0x000fc800000101ba */
[----:B------:R-:W-:Y:S02]  /*2470*/  FFMA.FTZ R233, R201, UR37, -R222 ;  /* 0x00000025c9e97c23 */ /* 0x000fe400080108de */
[----:B------:R-:W-:Y:S08]  /*2480*/  MUFU.TANH R189, R189 ;  /* 0x000000bd00bd7308 */ /* 0x000ff00000002400 */
[----:B------:R-:W-:Y:S08]  /*2490*/  MUFU.TANH R225, R225 ;  /* 0x000000e100e17308 */ /* 0x000ff00000002400 */
[----:B------:R-:W1:Y:S08]  /*24a0*/  MUFU.TANH R224, R224 ;  /* 0x000000e000e07308 */ /* 0x000e700000002400 */
        /* <DEDUP_REMOVED lines=60> */
[----:B------:R-:W-:Y:S01]  /*2870*/  UMOV UR7, 0x40000040 ;  /* 0x4000004000077882 */ /* 0x000fe20000000000 */
[C---:B------:R-:W-:Y:S01]  /*2880*/  FSEL R17, R184.reuse, -INF , P2 ;  /* 0xff800000b8117808 */ /* 0x040fe20001000000 */
[----:B------:R-:W-:-:S04]  /*2890*/  FFMA.FTZ R184, -R184, R184, 1 ;  /* 0x3f800000b8b87423 */ /* 0x000fc800000101b8 */
[----:B------:R-:W-:Y:S01]  /*28a0*/  FFMA.FTZ R232, R17, UR37, -R222 ;  /* 0x0000002511e87c23 */ /* 0x000fe200080108de */
[C---:B---3--:R-:W-:Y:S01]  /*28b0*/  FSEL R222, R187.reuse, -INF , P1 ;  /* 0xff800000bbde7808 */ /* 0x048fe20000800000 */
[----:B------:R-:W-:-:S04]  /*28c0*/  FFMA.FTZ R187, -R187, R187, 1 ;  /* 0x3f800000bbbb7423 */ /* 0x000fc800000101bb */
[----:B------:R-:W-:Y:S01]  /*28d0*/  FFMA.FTZ R222, R222, UR37, -R223 ;  /* 0x00000025dede7c23 */ /* 0x000fe200080108df */
[----:B------:R-:W-:Y:S01]  /*28e0*/  UMOV UR6, UR4 ;  /* 0x0000000400067c82 */ /* 0x000fe20008000000 */
[----:B------:R-:W-:Y:S02]  /*28f0*/  WARPGROUP.DEPBAR.LE gsb0, 0x0 ;  /* 0x00008000000079c5 */ /* 0x000fe40000010000 */
[----:B------:R-:W3:Y:S02]  /*2900*/  LDS.64 R190, [R13+0x28200] ;  /* 0x028200000dbe7984 */ /* 0x000ee40000000a00 */
[--C-:B---3--:R-:W-:Y:S01]  /*2910*/  FADD.FTZ R230, R154, -R190.reuse ;  /* 0x800000be9ae67221 */ /* 0x108fe20000010000 */
[----:B------:R-:W-:Y:S01]  /*2920*/  FSEL R154, R185, -INF , P2 ;  /* 0xff800000b99a7808 */ /* 0x000fe20001000000 */
[----:B------:R-:W-:Y:S01]  /*2930*/  FADD.FTZ R231, R152, -R190 ;  /* 0x800000be98e77221 */ /* 0x000fe20000010000 */
[--C-:B------:R-:W-:Y:S01]  /*2940*/  FADD.FTZ R201, R155, -R191.reuse ;  /* 0x800000bf9bc97221 */ /* 0x100fe20000010000 */
[----:B------:R-:W3:Y:S01]  /*2950*/  MUFU.EX2 R152, R232 ;  /* 0x000000e800987308 */ /* 0x000ee20000000800 */
[----:B------:R-:W-:Y:S01]  /*2960*/  FADD.FTZ R200, R153, -R191 ;  /* 0x800000bf99c87221 */ /* 0x000fe20000010000 */
[----:B------:R-:W-:Y:S01]  /*2970*/  FFMA.FTZ R17, R154, UR37, -R223 ;  /* 0x000000259a117c23 */ /* 0x000fe200080108df */
[----:B------:R-:W-:Y:S01]  /*2980*/  FFMA.FTZ R191, -R185, R185, 1 ;  /* 0x3f800000b9bf7423 */ /* 0x000fe200000101b9 */
[----:B------:R-:W4:Y:S01]  /*2990*/  LDS.64 R154, [R13+0x28220] ;  /* 0x028220000d9a7984 */ /* 0x000f220000000a00 */
[----:B------:R-:W-:Y:S01]  /*29a0*/  FMUL.FTZ R190, R203, UR36 ;  /* 0x00000024cbbe7c20 */ /* 0x000fe20008410000 */
[C---:B-1----:R-:W-:Y:S01]  /*29b0*/  FSEL R223, R224.reuse, -INF , P1 ;  /* 0xff800000e0df7808 */ /* 0x042fe20000800000 */
[----:B------:R-:W-:Y:S01]  /*29c0*/  FFMA.FTZ R224, -R224, R224, 1 ;  /* 0x3f800000e0e07423 */ /* 0x000fe200000101e0 */
[----:B------:R-:W1:Y:S08]  /*29d0*/  MUFU.EX2 R17, R17 ;  /* 0x0000001100117308 */ /* 0x000e700000000800 */
[----:B------:R-:W5:Y:S01]  /*29e0*/  MUFU.EX2 R153, R233 ;  /* 0x000000e900997308 */ /* 0x000f620000000800 */
[----:B---3--:R-:W-:-:S04]  /*29f0*/  FMUL.FTZ R185, R152, R231 ;  /* 0x000000e798b97220 */ /* 0x008fc80000410000 */
[----:B------:R-:W-:-:S03]  /*2a00*/  FMUL.FTZ R185, R184, R185 ;  /* 0x000000b9b8b97220 */ /* 0x000fc60000410000 */
[----:B------:R-:W-:Y:S01]  /*2a10*/  MUFU.TANH R190, R190 ;  /* 0x000000be00be7308 */ /* 0x000fe20000002400 */
[C---:B-1----:R-:W-:Y:S01]  /*2a20*/  FMUL.FTZ R200, R17.reuse, R200 ;  /* 0x000000c811c87220 */ /* 0x042fe20000410000 */
[----:B------:R-:W-:Y:S01]  /*2a30*/  F2FP.BF16.F32.PACK_AB R152, R17, R152 ;  /* 0x000000981198723e */ /* 0x000fe200000010ff */
[----:B------:R-:W-:Y:S02]  /*2a40*/  IMAD R17, R9, 0x4000, R16 ;  /* 0x0000400009117824 */ /* 0x000fe400078e0210 */
[----:B------:R-:W-:Y:S01]  /*2a50*/  FMUL.FTZ R184, R191, R200 ;  /* 0x000000c8bfb87220 */ /* 0x000fe20000410000 */
[----:B------:R-:W-:Y:S02]  /*2a60*/  FMUL.FTZ R191, R204, UR36 ;  /* 0x00000024ccbf7c20 */ /* 0x000fe40008410000 */
[----:B------:R4:W1:Y:S01]  /*2a70*/  MUFU.EX2 R200, R222 ;  /* 0x000000de00c87308 */ /* 0x0008620000000800 */
[----:B-----5:R-:W-:Y:S01]  /*2a80*/  FMUL.FTZ R203, R153, R230 ;  /* 0x000000e699cb7220 */ /* 0x020fe20000410000 */
[----:B------:R-:W-:-:S02]  /*2a90*/  F2FP.BF16.F32.PACK_AB R184, R184, R185 ;  /* 0x000000b9b8b8723e */ /* 0x000fc400000010ff */
[----:B------:R-:W-:Y:S01]  /*2aa0*/  R2UR UR5, R17 ;  /* 0x00000000110572ca */ /* 0x000fe200000e0000 */
[----:B------:R-:W-:Y:S01]  /*2ab0*/  FMUL.FTZ R186, R186, R203 ;  /* 0x000000cbbaba7220 */ /* 0x000fe20000410000 */
[C---:B------:R-:W-:Y:S01]  /*2ac0*/  FSEL R203, R188.reuse, -INF , P2 ;  /* 0xff800000bccb7808 */ /* 0x040fe20001000000 */
[----:B------:R-:W-:Y:S01]  /*2ad0*/  FFMA.FTZ R188, -R188, R188, 1 ;  /* 0x3f800000bcbc7423 */ /* 0x000fe200000101bc */
[----:B------:R-:W-:Y:S03]  /*2ae0*/  MUFU.TANH R191, R191 ;  /* 0x000000bf00bf7308 */ /* 0x000fe60000002400 */
[----:B------:R-:W-:Y:S01]  /*2af0*/  FFMA.FTZ R230, R203, UR37, -R220 ;  /* 0x00000025cbe67c23 */ /* 0x000fe200080108dc */
[----:B------:R-:W-:Y:S01]  /*2b00*/  FMUL.FTZ R203, R205, UR36 ;  /* 0x00000024cdcb7c20 */ /* 0x000fe20008410000 */
[--C-:B----4-:R-:W-:Y:S01]  /*2b10*/  FADD.FTZ R222, R156, -R154.reuse ;  /* 0x8000009a9cde7221 */ /* 0x110fe20000010000 */
[----:B------:R-:W-:Y:S01]  /*2b20*/  FADD.FTZ R205, R158, -R154 ;  /* 0x8000009a9ecd7221 */ /* 0x000fe20000010000 */
[----:B------:R-:W-:Y:S01]  /*2b30*/  FSEL R154, R189, -INF , P2 ;  /* 0xff800000bd9a7808 */ /* 0x000fe20001000000 */
[--C-:B------:R-:W-:Y:S01]  /*2b40*/  FADD.FTZ R159, R159, -R155.reuse ;  /* 0x8000009b9f9f7221 */ /* 0x100fe20000010000 */
[----:B-1----:R-:W-:Y:S01]  /*2b50*/  FMUL.FTZ R204, R200, R201 ;  /* 0x000000c9c8cc7220 */ /* 0x002fe20000410000 */
[----:B------:R-:W-:Y:S01]  /*2b60*/  FFMA.FTZ R156, R223, UR37, -R220 ;  /* 0x00000025df9c7c23 */ /* 0x000fe200080108dc */
[----:B------:R-:W1:Y:S01]  /*2b70*/  MUFU.EX2 R201, R230 ;  /* 0x000000e600c97308 */ /* 0x000e620000000800 */
[----:B------:R-:W-:Y:S01]  /*2b80*/  FMUL.FTZ R220, R207, UR36 ;  /* 0x00000024cfdc7c20 */ /* 0x000fe20008410000 */
[----:B------:R-:W-:Y:S01]  /*2b90*/  FMUL.FTZ R187, R187, R204 ;  /* 0x000000ccbbbb7220 */ /* 0x000fe20000410000 */
[----:B------:R-:W-:Y:S01]  /*2ba0*/  FMUL.FTZ R204, R206, UR36 ;  /* 0x00000024cecc7c20 */ /* 0x000fe20008410000 */
[----:B------:R-:W-:Y:S01]  /*2bb0*/  FADD.FTZ R206, R157, -R155 ;  /* 0x8000009b9dce7221 */ /* 0x000fe20000010000 */
[--C-:B------:R-:W-:Y:S01]  /*2bc0*/  FFMA.FTZ R157, R154, UR37, -R221.reuse ;  /* 0x000000259a9d7c23 */ /* 0x100fe200080108dd */
[----:B------:R-:W-:Y:S01]  /*2bd0*/  FSEL R154, R225, -INF , P1 ;  /* 0xff800000e19a7808 */ /* 0x000fe20000800000 */
[----:B------:R-:W-:Y:S01]  /*2be0*/  FFMA.FTZ R189, -R189, R189, 1 ;  /* 0x3f800000bdbd7423 */ /* 0x000fe200000101bd */
[----:B------:R-:W3:Y:S01]  /*2bf0*/  MUFU.EX2 R156, R156 ;  /* 0x0000009c009c7308 */ /* 0x000ee20000000800 */
[----:B------:R-:W-:Y:S01]  /*2c00*/  F2FP.BF16.F32.PACK_AB R185, R187, R186 ;  /* 0x000000babbb9723e */ /* 0x000fe200000010ff */
[----:B------:R-:W-:Y:S01]  /*2c10*/  USHF.R.U32.HI UR5, URZ, 0x4, UR5 ;  /* 0x000000043f057899 */ /* 0x000fe20008011605 */
[----:B------:R-:W-:Y:S01]  /*2c20*/  FFMA.FTZ R158, R154, UR37, -R221 ;  /* 0x000000259a9e7c23 */ /* 0x000fe200080108dd */
[----:B------:R-:W-:Y:S01]  /*2c30*/  FMUL.FTZ R221, R208, UR36 ;  /* 0x00000024d0dd7c20 */ /* 0x000fe20008410000 */
[----:B------:R-:W4:Y:S01]  /*2c40*/  LDS.64 R154, [R13+0x28240] ;  /* 0x028240000d9a7984 */ /* 0x000f220000000a00 */
[----:B------:R-:W-:Y:S01]  /*2c50*/  FFMA.FTZ R208, -R225, R225, 1 ;  /* 0x3f800000e1d07423 */ /* 0x000fe200000101e1 */
[----:B------:R-:W-:Y:S01]  /*2c60*/  F2FP.BF16.F32.PACK_AB R153, R200, R153 ;  /* 0x00000099c899723e */ /* 0x000fe200000010ff */
[----:B------:R-:W5:Y:S01]  /*2c70*/  MUFU.EX2 R157, R157 ;  /* 0x0000009d009d7308 */ /* 0x000f620000000800 */
[----:B-1----:R-:W-:Y:S01]  /*2c80*/  FMUL.FTZ R223, R201, R222 ;  /* 0x000000dec9df7220 */ /* 0x002fe20000410000 */
[----:B------:R-:W-:-:S03]  /*2c90*/  ULOP3.LUT UR9, UR5, 0x3fff, URZ, 0xc0, !UPT ;  /* 0x00003fff05097892 */ /* 0x000fc6000f8ec03f */
[----:B------:R-:W-:Y:S01]  /*2ca0*/  FMUL.FTZ R188, R188, R223 ;  /* 0x000000dfbcbc7220 */ /* 0x000fe20000410000 */
[----:B------:R-:W-:Y:S02]  /*2cb0*/  UMOV UR5, 0x40000040 ;  /* 0x4000004000057882 */ /* 0x000fe40000000000 */
[----:B------:R-:W1:Y:S01]  /*2cc0*/  MUFU.EX2 R158, R158 ;  /* 0x0000009e009e7308 */ /* 0x000e620000000800 */
[----:B---3--:R-:W-:-:S04]  /*2cd0*/  FMUL.FTZ R205, R156, R205 ;  /* 0x000000cd9ccd7220 */ /* 0x008fc80000410000 */
[----:B------:R-:W-:Y:S01]  /*2ce0*/  FMUL.FTZ R207, R224, R205 ;  /* 0x000000cde0cf7220 */ /* 0x000fe20000410000 */
[----:B------:R-:W-:Y:S02]  /*2cf0*/  FSEL R205, R194, -INF , P1 ;  /* 0xff800000c2cd7808 */ /* 0x000fe40000800000 */
[----:B------:R-:W-:Y:S01]  /*2d00*/  MUFU.TANH R204, R204 ;  /* 0x000000cc00cc7308 */ /* 0x000fe20000002400 */
[----:B-----5:R-:W-:Y:S02]  /*2d10*/  FMUL.FTZ R206, R157, R206 ;  /* 0x000000ce9dce7220 */ /* 0x020fe40000410000 */
[----:B------:R-:W-:Y:S02]  /*2d20*/  FFMA.FTZ R223, R205, UR37, -R218 ;  /* 0x00000025cddf7c23 */ /* 0x000fe400080108da */
[----:B------:R-:W-:-:S03]  /*2d30*/  FMUL.FTZ R189, R189, R206 ;  /* 0x000000cebdbd7220 */ /* 0x000fc60000410000 */
[----:B------:R-:W-:Y:S01]  /*2d40*/  MUFU.TANH R203, R203 ;  /* 0x000000cb00cb7308 */ /* 0x000fe20000002400 */
[----:B-1----:R-:W-:Y:S01]  /*2d50*/  FMUL.FTZ R159, R158, R159 ;  /* 0x0000009f9e9f7220 */ /* 0x002fe20000410000 */
[----:B------:R-:W-:-:S03]  /*2d60*/  F2FP.BF16.F32.PACK_AB R186, R189, R188 ;  /* 0x000000bcbdba723e */ /* 0x000fc600000010ff */
[----:B------:R-:W-:Y:S01]  /*2d70*/  FMUL.FTZ R208, R208, R159 ;  /* 0x0000009fd0d07220 */ /* 0x000fe20000410000 */
[C---:B------:R-:W-:Y:S01]  /*2d80*/  FSEL R159, R192.reuse, -INF , P2 ;  /* 0xff800000c09f7808 */ /* 0x040fe20001000000 */
[----:B------:R-:W-:Y:S01]  /*2d90*/  FFMA.FTZ R192, -R192, R192, 1 ;  /* 0x3f800000c0c07423 */ /* 0x000fe200000101c0 */
[----:B------:R-:W-:Y:S02]  /*2da0*/  MUFU.TANH R220, R220 ;  /* 0x000000dc00dc7308 */ /* 0x000fe40000002400 */
[----:B------:R-:W-:Y:S01]  /*2db0*/  F2FP.BF16.F32.PACK_AB R187, R208, R207 ;  /* 0x000000cfd0bb723e */ /* 0x000fe200000010ff */
[----:B------:R-:W-:Y:S01]  /*2dc0*/  FFMA.FTZ R159, R159, UR37, -R218 ;  /* 0x000000259f9f7c23 */ /* 0x000fe200080108da */
[----:B------:R-:W-:Y:S01]  /*2dd0*/  FSEL R218, R195, -INF , P1 ;  /* 0xff800000c3da7808 */ /* 0x000fe20000800000 */
[--C-:B----4-:R-:W-:Y:S01]  /*2de0*/  FADD.FTZ R222, R160, -R154.reuse ;  /* 0x8000009aa0de7221 */ /* 0x110fe20000010000 */
[----:B------:R-:W-:Y:S01]  /*2df0*/  FADD.FTZ R205, R162, -R154 ;  /* 0x8000009aa2cd7221 */ /* 0x000fe20000010000 */
[----:B------:R-:W-:Y:S01]  /*2e00*/  FSEL R154, R193, -INF , P2 ;  /* 0xff800000c19a7808 */ /* 0x000fe20001000000 */
[--C-:B------:R-:W-:Y:S01]  /*2e10*/  FADD.FTZ R160, R163, -R155.reuse ;  /* 0x8000009ba3a07221 */ /* 0x100fe20000010000 */
[----:B------:R-:W-:Y:S01]  /*2e20*/  FADD.FTZ R206, R161, -R155 ;  /* 0x8000009ba1ce7221 */ /* 0x000fe20000010000 */
[----:B------:R-:W1:Y:S01]  /*2e30*/  MUFU.EX2 R159, R159 ;  /* 0x0000009f009f7308 */ /* 0x000e620000000800 */
[----:B------:R-:W-:Y:S01]  /*2e40*/  FFMA.FTZ R161, -R194, R194, 1 ;  /* 0x3f800000c2a17423 */ /* 0x000fe200000101c2 */
[--C-:B------:R-:W-:Y:S01]  /*2e50*/  FFMA.FTZ R163, R154, UR37, -R219.reuse ;  /* 0x000000259aa37c23 */ /* 0x100fe200080108db */
[----:B------:R-:W-:Y:S01]  /*2e60*/  FFMA.FTZ R219, R218, UR37, -R219 ;  /* 0x00000025dadb7c23 */ /* 0x000fe200080108db */
[----:B------:R-:W3:Y:S01]  /*2e70*/  LDS.64 R154, [R13+0x28260] ;  /* 0x028260000d9a7984 */ /* 0x000ee20000000a00 */
[----:B------:R-:W-:Y:S01]  /*2e80*/  FMUL.FTZ R218, R211, UR36 ;  /* 0x00000024d3da7c20 */ /* 0x000fe20008410000 */
[----:B------:R-:W-:Y:S01]  /*2e90*/  FFMA.FTZ R193, -R193, R193, 1 ;  /* 0x3f800000c1c17423 */ /* 0x000fe200000101c1 */
[----:B------:R-:W-:Y:S01]  /*2ea0*/  FFMA.FTZ R195, -R195, R195, 1 ;  /* 0x3f800000c3c37423 */ /* 0x000fe200000101c3 */
[----:B------:R-:W4:Y:S08]  /*2eb0*/  MUFU.EX2 R162, R223 ;  /* 0x000000df00a27308 */ /* 0x000f300000000800 */
[----:B------:R-:W5:Y:S01]  /*2ec0*/  MUFU.EX2 R163, R163 ;  /* 0x000000a300a37308 */ /* 0x000f620000000800 */
[----:B-1----:R-:W-:-:S04]  /*2ed0*/  FMUL.FTZ R211, R159, R222 ;  /* 0x000000de9fd37220 */ /* 0x002fc80000410000 */
[----:B------:R-:W-:-:S03]  /*2ee0*/  FMUL.FTZ R194, R192, R211 ;  /* 0x000000d3c0c27220 */ /* 0x000fc60000410000 */
[----:B------:R-:W-:Y:S01]  /*2ef0*/  MUFU.TANH R221, R221 ;  /* 0x000000dd00dd7308 */ /* 0x000fe20000002400 */
[----:B----4-:R-:W-:-:S04]  /*2f00*/  FMUL.FTZ R222, R162, R205 ;  /* 0x000000cda2de7220 */ /* 0x010fc80000410000 */
[----:B------:R-:W-:Y:S01]  /*2f10*/  FMUL.FTZ R192, R161, R222 ;  /* 0x000000dea1c07220 */ /* 0x000fe20000410000 */
[----:B------:R-:W-:Y:S02]  /*2f20*/  FSEL R161, R196, -INF , P2 ;  /* 0xff800000c4a17808 */ /* 0x000fe40001000000 */
[----:B------:R-:W1:Y:S01]  /*2f30*/  MUFU.EX2 R205, R219 ;  /* 0x000000db00cd7308 */ /* 0x000e620000000800 */
[----:B-----5:R-:W-:-:S04]  /*2f40*/  FMUL.FTZ R206, R163, R206 ;  /* 0x000000cea3ce7220 */ /* 0x020fc80000410000 */
[----:B------:R-:W-:Y:S01]  /*2f50*/  FMUL.FTZ R193, R193, R206 ;  /* 0x000000cec1c17220 */ /* 0x000fe20000410000 */
[----:B------:R-:W-:Y:S01]  /*2f60*/  FFMA.FTZ R206, R161, UR37, -R216 ;  /* 0x00000025a1ce7c23 */ /* 0x000fe200080108d8 */
[----:B------:R-:W-:Y:S01]  /*2f70*/  FSEL R161, R198, -INF , P1 ;  /* 0xff800000c6a17808 */ /* 0x000fe20000800000 */
[----:B------:R-:W-:Y:S02]  /*2f80*/  MUFU.TANH R218, R218 ;  /* 0x000000da00da7308 */ /* 0x000fe40000002400 */
[----:B------:R-:W-:Y:S01]  /*2f90*/  F2FP.BF16.F32.PACK_AB R188, R193, R194 ;  /* 0x000000c2c1bc723e */ /* 0x000fe200000010ff */
[--C-:B---3--:R-:W-:Y:S01]  /*2fa0*/  FADD.FTZ R211, R164, -R154.reuse ;  /* 0x8000009aa4d37221 */ /* 0x108fe20000010000 */
[----:B------:R-:W-:Y:S01]  /*2fb0*/  FADD.FTZ R223, R166, -R154 ;  /* 0x8000009aa6df7221 */ /* 0x000fe20000010000 */
[----:B------:R-:W-:Y:S01]  /*2fc0*/  FSEL R154, R197, -INF , P2 ;  /* 0xff800000c59a7808 */ /* 0x000fe20001000000 */
[----:B------:R-:W-:Y:S02]  /*2fd0*/  FFMA.FTZ R216, R161, UR37, -R216 ;  /* 0x00000025a1d87c23 */ /* 0x000fe400080108d8 */
[----:B------:R-:W3:Y:S01]  /*2fe0*/  MUFU.EX2 R206, R206 ;  /* 0x000000ce00ce7308 */ /* 0x000ee20000000800 */
[----:B-1----:R-:W-:Y:S01]  /*2ff0*/  FMUL.FTZ R160, R205, R160 ;  /* 0x000000a0cda07220 */ /* 0x002fe20000410000 */
[----:B------:R-:W-:Y:S01]  /*3000*/  FFMA.FTZ R197, -R197, R197, 1 ;  /* 0x3f800000c5c57423 */ /* 0x000fe200000101c5 */
[----:B------:R-:W-:Y:S01]  /*3010*/  FFMA.FTZ R166, R154, UR37, -R217 ;  /* 0x000000259aa67c23 */ /* 0x000fe200080108d9 */
[----:B------:R-:W-:Y:S01]  /*3020*/  FFMA.FTZ R154, -R196, R196, 1 ;  /* 0x3f800000c49a7423 */ /* 0x000fe200000101c4 */
[----:B------:R-:W-:Y:S01]  /*3030*/  FMUL.FTZ R195, R195, R160 ;  /* 0x000000a0c3c37220 */ /* 0x000fe20000410000 */
[----:B------:R-:W-:Y:S01]  /*3040*/  FSEL R160, R199, -INF , P1 ;  /* 0xff800000c7a07808 */ /* 0x000fe20000800000 */
[----:B------:R-:W-:Y:S01]  /*3050*/  FADD.FTZ R196, R167, -R155 ;  /* 0x8000009ba7c47221 */ /* 0x000fe20000010000 */
[----:B------:R-:W-:Y:S01]  /*3060*/  FSEL R167, R226, -INF , P2 ;  /* 0xff800000e2a77808 */ /* 0x000fe20001000000 */
[----:B------:R-:W1:Y:S01]  /*3070*/  MUFU.EX2 R166, R166 ;  /* 0x000000a600a67308 */ /* 0x000e620000000800 */
[----:B------:R-:W-:Y:S01]  /*3080*/  FFMA.FTZ R199, -R199, R199, 1 ;  /* 0x3f800000c7c77423 */ /* 0x000fe200000101c7 */
[----:B------:R-:W-:Y:S01]  /*3090*/  FFMA.FTZ R217, R160, UR37, -R217 ;  /* 0x00000025a0d97c23 */ /* 0x000fe200080108d9 */
[----:B------:R-:W-:Y:S01]  /*30a0*/  FFMA.FTZ R226, -R226, R226, 1 ;  /* 0x3f800000e2e27423 */ /* 0x000fe200000101e2 */
[----:B------:R-:W4:Y:S01]  /*30b0*/  LDS.64 R160, [R13+0x28280] ;  /* 0x028280000da07984 */ /* 0x000f220000000a00 */
[----:B------:R-:W-:Y:S01]  /*30c0*/  FFMA.FTZ R167, R167, UR37, -R22 ;  /* 0x00000025a7a77c23 */ /* 0x000fe20008010816 */
[----:B------:R-:W-:Y:S01]  /*30d0*/  F2FP.BF16.F32.PACK_AB R189, R195, R192 ;  /* 0x000000c0c3bd723e */ /* 0x000fe200000010ff */
[----:B---3--:R-:W-:Y:S01]  /*30e0*/  FMUL.FTZ R219, R206, R211 ;  /* 0x000000d3cedb7220 */ /* 0x008fe20000410000 */
[----:B------:R-:W-:Y:S01]  /*30f0*/  FADD.FTZ R211, R165, -R155 ;  /* 0x8000009ba5d37221 */ /* 0x000fe20000010000 */
[----:B------:R-:W-:Y:S01]  /*3100*/  FFMA.FTZ R155, -R198, R198, 1 ;  /* 0x3f800000c69b7423 */ /* 0x000fe200000101c6 */
[----:B------:R-:W-:Y:S01]  /*3110*/  FMUL.FTZ R198, R213, UR36 ;  /* 0x00000024d5c67c20 */ /* 0x000fe20008410000 */
[----:B------:R-:W-:Y:S01]  /*3120*/  FSEL R213, R202, -INF , P1 ;  /* 0xff800000cad57808 */ /* 0x000fe20000800000 */
[----:B------:R3:W5:Y:S01]  /*3130*/  MUFU.EX2 R165, R217 ;  /* 0x000000d900a57308 */ /* 0x0007620000000800 */
[----:B------:R-:W-:Y:S01]  /*3140*/  FMUL.FTZ R154, R154, R219 ;  /* 0x000000db9a9a7220 */ /* 0x000fe20000410000 */
[----:B------:R-:W-:-:S02]  /*3150*/  F2FP.BF16.F32.PACK_AB R205, R205, R162 ;  /* 0x000000a2cdcd723e */ /* 0x000fc400000010ff */
[----:B------:R-:W-:Y:S01]  /*3160*/  FFMA.FTZ R213, R213, UR37, -R22 ;  /* 0x00000025d5d57c23 */ /* 0x000fe20008010816 */
[C---:B-1----:R-:W-:Y:S01]  /*3170*/  FMUL.FTZ R22, R166.reuse, R211 ;  /* 0x000000d3a6167220 */ /* 0x042fe20000410000 */
[----:B------:R-:W-:Y:S02]  /*3180*/  F2FP.BF16.F32.PACK_AB R206, R166, R206 ;  /* 0x000000cea6ce723e */ /* 0x000fe400000010ff */
[----:B------:R-:W1:Y:S01]  /*3190*/  MUFU.EX2 R167, R167 ;  /* 0x000000a700a77308 */ /* 0x000e620000000800 */
[----:B------:R-:W-:Y:S01]  /*31a0*/  FMUL.FTZ R197, R197, R22 ;  /* 0x00000016c5c57220 */ /* 0x000fe20000410000 */
[----:B------:R-:W-:Y:S01]  /*31b0*/  FSEL R22, R227, -INF , P2 ;  /* 0xff800000e3167808 */ /* 0x000fe20001000000 */
[----:B---3--:R-:W-:Y:S01]  /*31c0*/  FMUL.FTZ R217, R215, UR36 ;  /* 0x00000024d7d97c20 */ /* 0x008fe20008410000 */
[----:B------:R-:W-:-:S04]  /*31d0*/  FFMA.FTZ R215, -R191, R191, 1 ;  /* 0x3f800000bfd77423 */ /* 0x000fc800000101bf */
[----:B------:R-:W3:Y:S01]  /*31e0*/  MUFU.EX2 R164, R216 ;  /* 0x000000d800a47308 */ /* 0x000ee20000000800 */
[----:B-----5:R-:W-:-:S04]  /*31f0*/  FMUL.FTZ R196, R165, R196 ;  /* 0x000000c4a5c47220 */ /* 0x020fc80000410000 */
[----:B------:R-:W-:Y:S01]  /*3200*/  FMUL.FTZ R196, R199, R196 ;  /* 0x000000c4c7c47220 */ /* 0x000fe20000410000 */
[----:B------:R-:W-:Y:S02]  /*3210*/  FFMA.FTZ R199, -R202, R202, 1 ;  /* 0x3f800000cac77423 */ /* 0x000fe400000101ca */
[----:B------:R5:W2:Y:S01]  /*3220*/  MUFU.EX2 R211, R213 ;  /* 0x000000d500d37308 */ /* 0x000aa20000000800 */
[--C-:B----4-:R-:W-:Y:S01]  /*3230*/  FADD.FTZ R168, R168, -R160.reuse ;  /* 0x800000a0a8a87221 */ /* 0x110fe20000010000 */
[----:B------:R-:W-:Y:S01]  /*3240*/  FADD.FTZ R222, R170, -R160 ;  /* 0x800000a0aade7221 */ /* 0x000fe20000010000 */
[----:B------:R-:W-:Y:S01]  /*3250*/  FFMA.FTZ R160, R22, UR37, -R23 ;  /* 0x0000002516a07c23 */ /* 0x000fe20008010817 */
[----:B------:R-:W-:Y:S01]  /*3260*/  FSEL R22, R190, -INF , P1 ;  /* 0xff800000be167808 */ /* 0x000fe20000800000 */
[--C-:B------:R-:W-:Y:S01]  /*3270*/  FADD.FTZ R219, R169, -R161.reuse ;  /* 0x800000a1a9db7221 */ /* 0x100fe20000010000 */
[----:B------:R-:W-:Y:S01]  /*3280*/  FADD.FTZ R170, R171, -R161 ;  /* 0x800000a1abaa7221 */ /* 0x000fe20000010000 */
[----:B-1----:R-:W-:Y:S01]  /*3290*/  FMUL.FTZ R169, R167, R168 ;  /* 0x000000a8a7a97220 */ /* 0x002fe20000410000 */
[----:B-----5:R-:W-:Y:S01]  /*32a0*/  FFMA.FTZ R213, -R227, R227, 1 ;  /* 0x3f800000e3d57423 */ /* 0x020fe200000101e3 */
[----:B------:R-:W1:Y:S01]  /*32b0*/  MUFU.EX2 R160, R160 ;  /* 0x000000a000a07308 */ /* 0x000e620000000800 */
[----:B------:R-:W-:Y:S01]  /*32c0*/  FFMA.FTZ R161, R22, UR37, -R23 ;  /* 0x0000002516a17c23 */ /* 0x000fe20008010817 */
[----:B------:R-:W-:Y:S01]  /*32d0*/  FMUL.FTZ R202, R226, R169 ;  /* 0x000000a9e2ca7220 */ /* 0x000fe20000410000 */
[----:B------:R-:W4:Y:S01]  /*32e0*/  LDS.64 R22, [R13+0x282a0] ;  /* 0x0282a0000d167984 */ /* 0x000f220000000a00 */
[----:B------:R-:W-:Y:S01]  /*32f0*/  FSEL R169, R191, -INF , P2 ;  /* 0xff800000bfa97808 */ /* 0x000fe20001000000 */
[----:B---3--:R-:W-:Y:S01]  /*3300*/  FMUL.FTZ R216, R164, R223 ;  /* 0x000000dfa4d87220 */ /* 0x008fe20000410000 */
[----:B--2---:R-:W-:Y:S01]  /*3310*/  FMUL.FTZ R222, R211, R222 ;  /* 0x000000ded3de7220 */ /* 0x004fe20000410000 */
[----:B------:R-:W-:Y:S01]  /*3320*/  F2FP.BF16.F32.PACK_AB R207, R165, R164 ;  /* 0x000000a4a5cf723e */ /* 0x000fe200000010ff */
[----:B------:R-:W2:Y:S01]  /*3330*/  MUFU.EX2 R161, R161 ;  /* 0x000000a100a17308 */ /* 0x000ea20000000800 */
[----:B------:R-:W-:Y:S01]  /*3340*/  FMUL.FTZ R155, R155, R216 ;  /* 0x000000d89b9b7220 */ /* 0x000fe20000410000 */
[----:B------:R-:W-:Y:S01]  /*3350*/  FMUL.FTZ R216, R214, UR36 ;  /* 0x00000024d6d87c20 */ /* 0x000fe20008410000 */
[----:B------:R-:W-:Y:S01]  /*3360*/  FFMA.FTZ R214, -R190, R190, 1 ;  /* 0x3f800000bed67423 */ /* 0x000fe200000101be */
[----:B------:R-:W-:Y:S01]  /*3370*/  FMUL.FTZ R199, R199, R222 ;  /* 0x000000dec7c77220 */ /* 0x000fe20000410000 */
[----:B------:R-:W-:-:S03]  /*3380*/  FFMA.FTZ R222, -R203, R203, 1 ;  /* 0x3f800000cbde7423 */ /* 0x000fc600000101cb */
[----:B------:R-:W-:Y:S01]  /*3390*/  MUFU.TANH R216, R216 ;  /* 0x000000d800d87308 */ /* 0x000fe20000002400 */
[C---:B-1----:R-:W-:Y:S01]  /*33a0*/  FMUL.FTZ R168, R160.reuse, R219 ;  /* 0x000000dba0a87220 */ /* 0x042fe20000410000 */
[----:B------:R-:W-:-:S03]  /*33b0*/  F2FP.BF16.F32.PACK_AB R160, R160, R167 ;  /* 0x000000a7a0a0723e */ /* 0x000fc600000010ff */
[----:B------:R-:W-:Y:S01]  /*33c0*/  FMUL.FTZ R213, R213, R168 ;  /* 0x000000a8d5d57220 */ /* 0x000fe20000410000 */
[--C-:B------:R-:W-:Y:S01]  /*33d0*/  FFMA.FTZ R168, R169, UR37, -R20.reuse ;  /* 0x00000025a9a87c23 */ /* 0x100fe20008010814 */
[C---:B------:R-:W-:Y:S01]  /*33e0*/  FSEL R169, R204.reuse, -INF , P1 ;  /* 0xff800000cca97808 */ /* 0x040fe20000800000 */
[----:B------:R-:W-:Y:S01]  /*33f0*/  MUFU.TANH R198, R198 ;  /* 0x000000c600c67308 */ /* 0x000fe20000002400 */
[----:B--2---:R-:W-:Y:S01]  /*3400*/  FMUL.FTZ R171, R161, R170 ;  /* 0x000000aaa1ab7220 */ /* 0x004fe20000410000 */
[----:B------:R-:W-:Y:S01]  /*3410*/  FFMA.FTZ R204, -R204, R204, 1 ;  /* 0x3f800000cccc7423 */ /* 0x000fe200000101cc */
[----:B------:R-:W-:Y:S01]  /*3420*/  F2FP.BF16.F32.PACK_AB R192, R213, R202 ;  /* 0x000000cad5c0723e */ /* 0x000fe200000010ff */
[----:B------:R-:W-:Y:S01]  /*3430*/  FFMA.FTZ R169, R169, UR37, -R20 ;  /* 0x00000025a9a97c23 */ /* 0x000fe20008010814 */
[----:B------:R-:W-:Y:S01]  /*3440*/  FSEL R20, R203, -INF , P2 ;  /* 0xff800000cb147808 */ /* 0x000fe20001000000 */
[----:B------:R-:W-:Y:S01]  /*3450*/  FMUL.FTZ R214, R214, R171 ;  /* 0x000000abd6d67220 */ /* 0x000fe20000410000 */
[----:B------:R-:W-:Y:S01]  /*3460*/  FFMA.FTZ R203, -R220, R220, 1 ;  /* 0x3f800000dccb7423 */ /* 0x000fe200000101dc */
[----:B------:R-:W1:Y:S01]  /*3470*/  MUFU.EX2 R168, R168 ;  /* 0x000000a800a87308 */ /* 0x000e620000000800 */
[----:B------:R-:W-:Y:S01]  /*3480*/  F2FP.BF16.F32.PACK_AB R161, R161, R211 ;  /* 0x000000d3a1a1723e */ /* 0x000fe200000010ff */
[----:B------:R-:W-:Y:S01]  /*3490*/  FFMA.FTZ R170, R20, UR37, -R21 ;  /* 0x0000002514aa7c23 */ /* 0x000fe20008010815 */
[----:B------:R-:W-:-:S02]  /*34a0*/  FSEL R20, R220, -INF , P1 ;  /* 0xff800000dc147808 */ /* 0x000fc40000800000 */
[----:B------:R-:W-:-:S03]  /*34b0*/  F2FP.BF16.F32.PACK_AB R193, R214, R199 ;  /* 0x000000c7d6c1723e */ /* 0x000fc600000010ff */
[----:B------:R-:W-:Y:S01]  /*34c0*/  FFMA.FTZ R190, R20, UR37, -R21 ;  /* 0x0000002514be7c23 */ /* 0x000fe20008010815 */
[----:B------:R-:W-:Y:S01]  /*34d0*/  FSEL R21, R221, -INF , P2 ;  /* 0xff800000dd157808 */ /* 0x000fe20001000000 */
[----:B------:R-:W2:Y:S01]  /*34e0*/  MUFU.EX2 R170, R170 ;  /* 0x000000aa00aa7308 */ /* 0x000ea20000000800 */
[----:B----4-:R-:W-:Y:S01]  /*34f0*/  FADD.FTZ R171, R172, -R22 ;  /* 0x80000016acab7221 */ /* 0x010fe20000010000 */
[--C-:B------:R-:W-:Y:S01]  /*3500*/  FADD.FTZ R173, R173, -R23.reuse ;  /* 0x80000017adad7221 */ /* 0x100fe20000010000 */
[----:B------:R-:W-:Y:S01]  /*3510*/  FADD.FTZ R175, R175, -R23 ;  /* 0x80000017afaf7221 */ /* 0x000fe20000010000 */
[----:B------:R-:W-:Y:S01]  /*3520*/  FFMA.FTZ R23, R21, UR37, -R18 ;  /* 0x0000002515177c23 */ /* 0x000fe20008010812 */
[----:B------:R-:W-:Y:S01]  /*3530*/  FADD.FTZ R174, R174, -R22 ;  /* 0x80000016aeae7221 */ /* 0x000fe20000010000 */
[----:B-1----:R-:W-:Y:S01]  /*3540*/  FMUL.FTZ R20, R168, R171 ;  /* 0x000000aba8147220 */ /* 0x002fe20000410000 */
[----:B------:R-:W-:Y:S01]  /*3550*/  FSEL R171, R210, -INF , P1 ;  /* 0xff800000d2ab7808 */ /* 0x000fe20000800000 */
[----:B------:R-:W1:Y:S02]  /*3560*/  MUFU.EX2 R169, R169 ;  /* 0x000000a900a97308 */ /* 0x000e640000000800 */
[----:B------:R-:W-:-:S02]  /*3570*/  FMUL.FTZ R215, R215, R20 ;  /* 0x00000014d7d77220 */ /* 0x000fc40000410000 */
[----:B------:R-:W-:Y:S01]  /*3580*/  FFMA.FTZ R171, R171, UR37, -R18 ;  /* 0x00000025abab7c23 */ /* 0x000fe20008010812 */
[----:B------:R-:W-:Y:S01]  /*3590*/  FSEL R18, R209, -INF , P2 ;  /* 0xff800000d1127808 */ /* 0x000fe20001000000 */
[----:B------:R-:W3:Y:S02]  /*35a0*/  LDS.64 R20, [R13+0x282c0] ;  /* 0x0282c0000d147984 */ /* 0x000ee40000000a00 */
[----:B------:R4:W5:Y:S01]  /*35b0*/  MUFU.EX2 R22, R190 ;  /* 0x000000be00167308 */ /* 0x0009620000000800 */
[----:B--2---:R-:W-:Y:S01]  /*35c0*/  F2FP.BF16.F32.PACK_AB R162, R170, R168 ;  /* 0x000000a8aaa2723e */ /* 0x004fe200000010ff */
[----:B------:R-:W-:Y:S01]  /*35d0*/  FFMA.FTZ R172, R18, UR37, -R19 ;  /* 0x0000002512ac7c23 */ /* 0x000fe20008010813 */
[----:B------:R-:W-:-:S05]  /*35e0*/  FSEL R18, R218, -INF , P1 ;  /* 0xff800000da127808 */ /* 0x000fca0000800000 */
[----:B------:R-:W2:Y:S01]  /*35f0*/  MUFU.TANH R217, R217 ;  /* 0x000000d900d97308 */ /* 0x000ea20000002400 */
[----:B----4-:R-:W-:Y:S01]  /*3600*/  FFMA.FTZ R190, R18, UR37, -R19 ;  /* 0x0000002512be7c23 */ /* 0x010fe20008010813 */
[----:B------:R-:W-:Y:S01]  /*3610*/  FMUL.FTZ R19, R170, R173 ;  /* 0x000000adaa137220 */ /* 0x000fe20000410000 */
[----:B-1----:R-:W-:-:S03]  /*3620*/  FMUL.FTZ R191, R169, R174 ;  /* 0x000000aea9bf7220 */ /* 0x002fc60000410000 */
[----:B------:R-:W-:Y:S01]  /*3630*/  FMUL.FTZ R222, R222, R19 ;  /* 0x00000013dede7220 */ /* 0x000fe20000410000 */
[----:B------:R-:W-:Y:S01]  /*3640*/  FMUL.FTZ R204, R204, R191 ;  /* 0x000000bfcccc7220 */ /* 0x000fe20000410000 */
[----:B------:R-:W-:Y:S01]  /*3650*/  FSEL R191, R212, -INF , P2 ;  /* 0xff800000d4bf7808 */ /* 0x000fe20001000000 */
[----:B------:R1:W4:Y:S01]  /*3660*/  LDS.64 R18, [R13+0x282e0] ;  /* 0x0282e0000d127984 */ /* 0x0003220000000a00 */
[----:B-----5:R-:W-:Y:S01]  /*3670*/  FMUL.FTZ R220, R22, R175 ;  /* 0x000000af16dc7220 */ /* 0x020fe20000410000 */
[----:B------:R-:W5:Y:S01]  /*3680*/  MUFU.EX2 R171, R171 ;  /* 0x000000ab00ab7308 */ /* 0x000f620000000800 */
[----:B------:R-:W-:Y:S01]  /*3690*/  FFMA.FTZ R212, -R212, R212, 1 ;  /* 0x3f800000d4d47423 */ /* 0x000fe200000101d4 */
[----:B------:R-:W-:Y:S01]  /*36a0*/  FFMA.FTZ R174, R191, UR37, -R14 ;  /* 0x00000025bfae7c23 */ /* 0x000fe2000801080e */
[C---:B------:R-:W-:Y:S01]  /*36b0*/  FSEL R191, R216.reuse, -INF , P1 ;  /* 0xff800000d8bf7808 */ /* 0x040fe20000800000 */
[----:B------:R-:W-:Y:S01]  /*36c0*/  FMUL.FTZ R203, R203, R220 ;  /* 0x000000dccbcb7220 */ /* 0x000fe20000410000 */
[----:B------:R-:W-:Y:S01]  /*36d0*/  FFMA.FTZ R216, -R216, R216, 1 ;  /* 0x3f800000d8d87423 */ /* 0x000fe200000101d8 */
[----:B------:R-:W-:-:S02]  /*36e0*/  F2FP.BF16.F32.PACK_AB R194, R222, R215 ;  /* 0x000000d7dec2723e */ /* 0x000fc400000010ff */
[----:B------:R-:W-:Y:S01]  /*36f0*/  FFMA.FTZ R175, R191, UR37, -R14 ;  /* 0x00000025bfaf7c23 */ /* 0x000fe2000801080e */
[C---:B------:R-:W-:Y:S01]  /*3700*/  FSEL R14, R198.reuse, -INF , P2 ;  /* 0xff800000c60e7808 */ /* 0x040fe20001000000 */
[----:B------:R-:W-:Y:S01]  /*3710*/  MUFU.EX2 R23, R23 ;  /* 0x0000001700177308 */ /* 0x000fe20000000800 */
[----:B------:R-:W-:Y:S01]  /*3720*/  FFMA.FTZ R198, -R198, R198, 1 ;  /* 0x3f800000c6c67423 */ /* 0x000fe200000101c6 */
[----:B------:R-:W-:Y:S02]  /*3730*/  F2FP.BF16.F32.PACK_AB R195, R203, R204 ;  /* 0x000000cccbc3723e */ /* 0x000fe400000010ff */
[--C-:B-1----:R-:W-:Y:S01]  /*3740*/  FFMA.FTZ R13, R14, UR37, -R15.reuse ;  /* 0x000000250e0d7c23 */ /* 0x102fe2000801080f */
[C---:B--2---:R-:W-:Y:S01]  /*3750*/  FSEL R14, R217.reuse, -INF , P1 ;  /* 0xff800000d90e7808 */ /* 0x044fe20000800000 */
[----:B------:R-:W-:Y:S01]  /*3760*/  FFMA.FTZ R217, -R217, R217, 1 ;  /* 0x3f800000d9d97423 */ /* 0x000fe200000101d9 */
[----:B------:R-:W-:Y:S01]  /*3770*/  F2FP.BF16.F32.PACK_AB R204, R163, R159 ;  /* 0x0000009fa3cc723e */ /* 0x000fe200000010ff */
[----:B------:R-:W1:Y:S01]  /*3780*/  MUFU.EX2 R172, R172 ;  /* 0x000000ac00ac7308 */ /* 0x000e620000000800 */
[----:B---3--:R-:W-:Y:S01]  /*3790*/  FADD.FTZ R178, R178, -R20 ;  /* 0x80000014b2b27221 */ /* 0x008fe20000010000 */
[----:B------:R-:W-:Y:S01]  /*37a0*/  FFMA.FTZ R14, R14, UR37, -R15 ;  /* 0x000000250e0e7c23 */ /* 0x000fe2000801080f */
[--C-:B------:R-:W-:Y:S01]  /*37b0*/  FADD.FTZ R191, R177, -R21.reuse ;  /* 0x80000015b1bf7221 */ /* 0x100fe20000010000 */
[----:B------:R-:W-:Y:S01]  /*37c0*/  FADD.FTZ R220, R179, -R21 ;  /* 0x80000015b3dc7221 */ /* 0x000fe20000010000 */
[----:B-----5:R-:W-:Y:S01]  /*37d0*/  FMUL.FTZ R177, R171, R178 ;  /* 0x000000b2abb17220 */ /* 0x020fe20000410000 */
[----:B------:R-:W-:Y:S01]  /*37e0*/  FFMA.FTZ R15, -R221, R221, 1 ;  /* 0x3f800000dd0f7423 */ /* 0x000fe200000101dd */
[----:B------:R-:W-:Y:S01]  /*37f0*/  FFMA.FTZ R21, -R218, R218, 1 ;  /* 0x3f800000da157423 */ /* 0x000fe200000101da */
[----:B------:R-:W-:Y:S01]  /*3800*/  MUFU.EX2 R175, R175 ;  /* 0x000000af00af7308 */ /* 0x000fe20000000800 */
[----:B------:R-:W-:-:S07]  /*3810*/  F2FP.BF16.F32.PACK_AB R163, R22, R169 ;  /* 0x000000a916a3723e */ /* 0x000fce00000010ff */
[----:B------:R2:W3:Y:S01]  /*3820*/  MUFU.EX2 R173, R190 ;  /* 0x000000be00ad7308 */ /* 0x0004e20000000800 */
[C---:B-1----:R-:W-:Y:S01]  /*3830*/  FMUL.FTZ R191, R172.reuse, R191 ;  /* 0x000000bfacbf7220 */ /* 0x042fe20000410000 */
[----:B------:R-:W-:Y:S01]  /*3840*/  F2FP.BF16.F32.PACK_AB R172, R172, R23 ;  /* 0x00000017acac723e */ /* 0x000fe200000010ff */
[--C-:B----4-:R-:W-:Y:S01]  /*3850*/  FADD.FTZ R178, R181, -R19.reuse ;  /* 0x80000013b5b27221 */ /* 0x110fe20000010000 */
[----:B------:R-:W-:-:S04]  /*3860*/  FADD.FTZ R183, R183, -R19 ;  /* 0x80000013b7b77221 */ /* 0x000fc80000010000 */
[----:B------:R-:W1:Y:S01]  /*3870*/  MUFU.EX2 R174, R174 ;  /* 0x000000ae00ae7308 */ /* 0x000e620000000800 */
[----:B--2---:R-:W-:Y:S01]  /*3880*/  FADD.FTZ R190, R176, -R20 ;  /* 0x80000014b0be7221 */ /* 0x004fe20000010000 */
[----:B------:R-:W-:Y:S01]  /*3890*/  FFMA.FTZ R20, -R210, R210, 1 ;  /* 0x3f800000d2147423 */ /* 0x000fe200000101d2 */
[----:B------:R-:W-:Y:S02]  /*38a0*/  FFMA.FTZ R176, -R209, R209, 1 ;  /* 0x3f800000d1b07423 */ /* 0x000fe400000101d1 */
[----:B------:R-:W-:Y:S01]  /*38b0*/  FMUL.FTZ R190, R23, R190 ;  /* 0x000000be17be7220 */ /* 0x000fe20000410000 */
[----:B------:R-:W-:Y:S01]  /*38c0*/  FMUL.FTZ R20, R20, R177 ;  /* 0x000000b114147220 */ /* 0x000fe20000410000 */
[--C-:B------:R-:W-:Y:S01]  /*38d0*/  FADD.FTZ R177, R180, -R18.reuse ;  /* 0x80000012b4b17221 */ /* 0x100fe20000010000 */
[----:B------:R-:W2:Y:S01]  /*38e0*/  MUFU.EX2 R13, R13 ;  /* 0x0000000d000d7308 */ /* 0x000ea20000000800 */
[----:B------:R-:W-:Y:S01]  /*38f0*/  FADD.FTZ R18, R182, -R18 ;  /* 0x80000012b6127221 */ /* 0x000fe20000010000 */
[----:B---3--:R-:W-:Y:S01]  /*3900*/  FMUL.FTZ R220, R173, R220 ;  /* 0x000000dcaddc7220 */ /* 0x008fe20000410000 */
[----:B------:R-:W-:Y:S01]  /*3910*/  FMUL.FTZ R15, R15, R190 ;  /* 0x000000be0f0f7220 */ /* 0x000fe20000410000 */
[----:B------:R-:W-:Y:S01]  /*3920*/  FMUL.FTZ R176, R176, R191 ;  /* 0x000000bfb0b07220 */ /* 0x000fe20000410000 */
[----:B------:R-:W-:Y:S01]  /*3930*/  FMUL.FTZ R19, R175, R18 ;  /* 0x00000012af137220 */ /* 0x000fe20000410000 */
[----:B------:R-:W-:Y:S01]  /*3940*/  F2FP.BF16.F32.PACK_AB R191, R196, R155 ;  /* 0x0000009bc4bf723e */ /* 0x000fe200000010ff */
[----:B------:R-:W-:Y:S01]  /*3950*/  IMAD R155, R4, 0x2000, R11 ;  /* 0x00002000049b7824 */ /* 0x000fe200078e020b */
[----:B------:R-:W3:Y:S01]  /*3960*/  MUFU.EX2 R14, R14 ;  /* 0x0000000e000e7308 */ /* 0x000ee20000000800 */
[----:B-1----:R-:W-:Y:S01]  /*3970*/  FMUL.FTZ R177, R174, R177 ;  /* 0x000000b1aeb17220 */ /* 0x002fe20000410000 */
[----:B------:R-:W-:Y:S01]  /*3980*/  FMUL.FTZ R21, R21, R220 ;  /* 0x000000dc15157220 */ /* 0x000fe20000410000 */
[----:B------:R-:W-:Y:S01]  /*3990*/  FMUL.FTZ R19, R216, R19 ;  /* 0x00000013d8137220 */ /* 0x000fe20000410000 */
[----:B------:R-:W-:Y:S01]  /*39a0*/  F2FP.BF16.F32.PACK_AB R196, R176, R15 ;  /* 0x0000000fb0c4723e */ /* 0x000fe200000010ff */
[----:B------:R-:W-:Y:S01]  /*39b0*/  FMUL.FTZ R177, R212, R177 ;  /* 0x000000b1d4b17220 */ /* 0x000fe20000410000 */
[----:B------:R-:W-:Y:S01]  /*39c0*/  IMAD R15, R155, 0x2, R16 ;  /* 0x000000029b0f7824 */ /* 0x000fe200078e0210 */
[----:B------:R-:W-:Y:S01]  /*39d0*/  F2FP.BF16.F32.PACK_AB R190, R197, R154 ;  /* 0x0000009ac5be723e */ /* 0x000fe200000010ff */
[----:B--2---:R-:W-:Y:S01]  /*39e0*/  FMUL.FTZ R179, R13, R178 ;  /* 0x000000b20db37220 */ /* 0x004fe20000410000 */
[----:B------:R-:W-:-:S02]  /*39f0*/  F2FP.BF16.F32.PACK_AB R197, R21, R20 ;  /* 0x0000001415c5723e */ /* 0x000fc400000010ff */
        /* <DEDUP_REMOVED lines=11> */
[----:B------:R-:W-:-:S04]  /*3ab0*/  F2FP.BF16.F32.PACK_AB R175, R14, R175 ;  /* 0x000000af0eaf723e */ /* 0x000fc800000010ff */
[----:B------:R-:W-:-:S05]  /*3ac0*/  F2FP.BF16.F32.PACK_AB R199, R18, R19 ;  /* 0x0000001312c7723e */ /* 0x000fca00000010ff */
[----:B------:R1:W-:Y:S01]  /*3ad0*/  STSM.16.MT88.4 [R15+0x2a000], R196 ;  /* 0x02a000c40f007844 */ /* 0x0003e20000004200 */
[----:B------:R-:W-:-:S06]  /*3ae0*/  WARPGROUP.ARRIVE ;  /* 0x00000000000079c5 */ /* 0x000fcc0000000000 */
[----:B------:R-:W-:Y:S01]  /*3af0*/  HGMMA.64x128x16.F32.BF16 R88, R152, gdesc[UR4].tnspB, R88, gsb0 ;  /* 0x41e0000498587df0 */ /* 0x000fe20008001858 */
[----:B------:R-:W-:Y:S01]  /*3b00*/  UIADD3 UR6, UR4, 0x80, URZ ;  /* 0x0000008004067890 */ /* 0x000fe2000fffe03f */
[----:B------:R-:W-:Y:S01]  /*3b10*/  UMOV UR7, 0x40000040 ;  /* 0x4000004000077882 */ /* 0x000fe20000000000 */
[----:B-1----:R-:W-:-:S04]  /*3b20*/  SHF.R.U32.HI R15, RZ, 0x4, R229 ;  /* 0x00000004ff0f7819 */ /* 0x002fc800000116e5 */
[----:B------:R-:W-:-:S04]  /*3b30*/  LOP3.LUT R15, R15, 0x3fff, RZ, 0xc0, !PT ;  /* 0x00003fff0f0f7812 */ /* 0x000fc800078ec0ff */
[----:B------:R-:W-:-:S05]  /*3b40*/  LOP3.LUT R15, R15, 0x10000, RZ, 0xfc, !PT ;  /* 0x000100000f0f7812 */ /* 0x000fca00078efcff */
[----:B------:R-:W-:-:S05]  /*3b50*/  IMAD R15, R4, 0x400, R15 ;  /* 0x00000400040f7824 */ /* 0x000fca00078e020f */
[----:B------:R-:W-:Y:S01]  /*3b60*/  R2UR UR8, R15 ;  /* 0x000000000f0872ca */ /* 0x000fe200000e0000 */
[----:B------:R-:W-:Y:S02]  /*3b70*/  WARPGROUP.DEPBAR.LE gsb0, 0x0 ;  /* 0x00008000000079c5 */ /* 0x000fe40000010000 */
[----:B------:R-:W-:-:S06]  /*3b80*/  WARPGROUP.ARRIVE ;  /* 0x00000000000079c5 */ /* 0x000fcc0000000000 */
        /* <DEDUP_REMOVED lines=76> */
.L_x_495:
        /* <DEDUP_REMOVED lines=49> */
.L_x_496:
        /* <DEDUP_REMOVED lines=11> */
[----:B------:R-:W-:Y:S01]  /*4410*/  ULDC UR4, c[0x0][0x740] ;  /* 0x0001d00000047ab9 */ /* 0x000fe20000000800 */
[----:B------:R-:W-:Y:S01]  /*4420*/  PLOP3.LUT P0, PT, PT, PT, PT, 0x8, 0x0 ;  /* 0x000000000000781c */ /* 0x000fe20003f0e170 */
        /* <DEDUP_REMOVED lines=63> */
[----:B------:R-:W-:-:S07]  /*4820*/  FMUL.FTZ R87, R87, UR4 ;  /* 0x0000000457577c20 */ /* 0x000fce0008410000 */
.L_x_479:
[----:B------:R-:W-:Y:S05]  /*4830*/  @P0 BRA `(.L_x_498) ;  /* 0x0000001c00ac0947 */ /* 0x000fea0003800000 */
[----:B------:R-:W2:Y:S01]  /*4840*/  S2R R16, SR_TID.X ;  /* 0x0000000000107919 */ /* 0x000ea20000002100 */
[----:B------:R-:W4:Y:S01]  /*4850*/  S2UR UR5, SR_CgaCtaId ;  /* 0x00000000000579c3 */ /* 0x000f220000008800 */
[----:B------:R-:W-:Y:S01]  /*4860*/  UMOV UR4, 0x400 ;  /* 0x0000040000047882 */ /* 0x000fe20000000000 */
[----:B------:R-:W-:-:S06]  /*4870*/  F2FP.BF16.F32.PACK_AB R88, R89, R88 ;  /* 0x000000585958723e */ /* 0x000fcc00000010ff */
[----:B------:R-:W-:Y:S01]  /*4880*/  BAR.SYNC.DEFER_BLOCKING 0x1, 0x100 ;  /* 0x0044000000007b1d */ /* 0x000fe20000010000 */
[----:B------:R-:W-:Y:S02]  /*4890*/  F2FP.BF16.F32.PACK_AB R89, R91, R90 ;  /* 0x0000005a5b59723e */ /* 0x000fe400000010ff */
[----:B------:R-:W-:Y:S02]  /*48a0*/  F2FP.BF16.F32.PACK_AB R96, R97, R96 ;  /* 0x000000606160723e */ /* 0x000fe400000010ff */
[----:B------:R-:W-:-:S03]  /*48b0*/  F2FP.BF16.F32.PACK_AB R90, R93, R92 ;  /* 0x0000005c5d5a723e */ /* 0x000fc600000010ff */
[----:B------:R-:W3:Y:S01]  /*48c0*/  LDC.64 R26, c[0x0][0x870] ;  /* 0x00021c00ff1a7b82 */ /* 0x000ee20000000a00 */
[----:B------:R-:W-:Y:S02]  /*48d0*/  F2FP.BF16.F32.PACK_AB R91, R95, R94 ;  /* 0x0000005e5f5b723e */ /* 0x000fe400000010ff */
[----:B------:R-:W-:Y:S02]  /*48e0*/  F2FP.BF16.F32.PACK_AB R97, R99, R98 ;  /* 0x000000626361723e */ /* 0x000fe400000010ff */
[----:B------:R-:W-:Y:S02]  /*48f0*/  F2FP.BF16.F32.PACK_AB R104, R105, R104 ;  /* 0x000000686968723e */ /* 0x000fe400000010ff */
[----:B------:R-:W-:Y:S01]  /*4900*/  F2FP.BF16.F32.PACK_AB R98, R101, R100 ;  /* 0x000000646562723e */ /* 0x000fe200000010ff */
[----:B------:R-:W3:Y:S01]  /*4910*/  LDC.64 R38, c[0x0][0x850] ;  /* 0x00021400ff267b82 */ /* 0x000ee20000000a00 */
[----:B------:R-:W-:Y:S02]  /*4920*/  F2FP.BF16.F32.PACK_AB R99, R103, R102 ;  /* 0x000000666763723e */ /* 0x000fe400000010ff */
[----:B------:R-:W-:-:S02]  /*4930*/  F2FP.BF16.F32.PACK_AB R105, R107, R106 ;  /* 0x0000006a6b69723e */ /* 0x000fc400000010ff */
[----:B------:R-:W-:Y:S01]  /*4940*/  F2FP.BF16.F32.PACK_AB R112, R113, R112 ;  /* 0x000000707170723e */ /* 0x000fe200000010ff */
[----:B----4-:R-:W-:Y:S01]  /*4950*/  ULEA UR4, UR5, UR4, 0x18 ;  /* 0x0000000405047291 */ /* 0x010fe2000f8ec03f */
[----:B------:R-:W-:Y:S02]  /*4960*/  F2FP.BF16.F32.PACK_AB R106, R109, R108 ;  /* 0x0000006c6d6a723e */ /* 0x000fe400000010ff */
[----:B------:R-:W-:Y:S02]  /*4970*/  F2FP.BF16.F32.PACK_AB R107, R111, R110 ;  /* 0x0000006e6f6b723e */ /* 0x000fe400000010ff */
[----:B------:R-:W-:Y:S02]  /*4980*/  F2FP.BF16.F32.PACK_AB R113, R115, R114 ;  /* 0x000000727371723e */ /* 0x000fe400000010ff */
[----:B--2---:R-:W-:Y:S02]  /*4990*/  IADD3 R16, R16, -0x80, RZ ;  /* 0xffffff8010107810 */ /* 0x004fe40007ffe0ff */
[----:B------:R-:W-:-:S02]  /*49a0*/  F2FP.BF16.F32.PACK_AB R120, R121, R120 ;  /* 0x000000787978723e */ /* 0x000fc400000010ff */
[----:B------:R-:W-:Y:S02]  /*49b0*/  SHF.R.S32.HI R15, RZ, 0x1f, R16 ;  /* 0x0000001fff0f7819 */ /* 0x000fe40000011410 */
[----:B------:R-:W-:Y:S02]  /*49c0*/  F2FP.BF16.F32.PACK_AB R114, R117, R116 ;  /* 0x000000747572723e */ /* 0x000fe400000010ff */
[CC--:B------:R-:W-:Y:S02]  /*49d0*/  LEA.HI R0, R15.reuse, R16.reuse, RZ, 0x4 ;  /* 0x000000100f007211 */ /* 0x0c0fe400078f20ff */
[----:B------:R-:W-:Y:S02]  /*49e0*/  LEA.HI R19, R15, R16, RZ, 0x5 ;  /* 0x000000100f137211 */ /* 0x000fe400078f28ff */
[----:B-1----:R-:W-:Y:S02]  /*49f0*/  LOP3.LUT R3, R0, 0xfffffff0, RZ, 0xc0, !PT ;  /* 0xfffffff000037812 */ /* 0x002fe400078ec0ff */
[----:B------:R-:W-:Y:S01]  /*4a00*/  SHF.R.S32.HI R0, RZ, 0x4, R0 ;  /* 0x00000004ff007819 */ /* 0x000fe20000011400 */
[----:B------:R-:W-:Y:S01]  /*4a10*/  IMAD.SHL.U32 R19, R19, 0x20, RZ ;  /* 0x0000002013137824 */ /* 0x000fe200078e00ff */
[----:B------:R-:W-:Y:S01]  /*4a20*/  F2FP.BF16.F32.PACK_AB R115, R119, R118 ;  /* 0x000000767773723e */ /* 0x000fe200000010ff */
[----:B---3--:R-:W-:Y:S01]  /*4a30*/  IMAD.IADD R2, R16, 0x1, -R3 ;  /* 0x0000000110027824 */ /* 0x008fe200078e0a03 */
[----:B------:R-:W-:Y:S01]  /*4a40*/  F2FP.BF16.F32.PACK_AB R121, R123, R122 ;  /* 0x0000007a7b79723e */ /* 0x000fe200000010ff */
[----:B------:R-:W-:Y:S01]  /*4a50*/  IMAD.SHL.U32 R18, R0, 0x8, RZ ;  /* 0x0000000800127824 */ /* 0x000fe200078e00ff */
[----:B------:R-:W-:Y:S01]  /*4a60*/  LOP3.LUT R20, R19, 0x7ffffc00, RZ, 0xc0, !PT ;  /* 0x7ffffc0013147812 */ /* 0x000fe200078ec0ff */
[----:B------:R-:W-:Y:S01]  /*4a70*/  IMAD.MOV.U32 R19, RZ, RZ, 0x40 ;  /* 0x00000040ff137424 */ /* 0x000fe200078e00ff */
[----:B------:R-:W-:-:S02]  /*4a80*/  SHF.R.S32.HI R3, RZ, 0x1f, R2 ;  /* 0x0000001fff037819 */ /* 0x000fc40000011402 */
[----:B------:R-:W-:Y:S02]  /*4a90*/  F2FP.BF16.F32.PACK_AB R128, R129, R128 ;  /* 0x000000808180723e */ /* 0x000fe400000010ff */
[----:B------:R-:W-:Y:S02]  /*4aa0*/  LEA.HI R13, R3, R2, RZ, 0x3 ;  /* 0x00000002030d7211 */ /* 0x000fe400078f18ff */
[----:B------:R-:W-:Y:S02]  /*4ab0*/  F2FP.BF16.F32.PACK_AB R122, R125, R124 ;  /* 0x0000007c7d7a723e */ /* 0x000fe400000010ff */
[----:B------:R-:W-:Y:S02]  /*4ac0*/  LOP3.LUT R3, R13, 0xfffffff8, RZ, 0xc0, !PT ;  /* 0xfffffff80d037812 */ /* 0x000fe400078ec0ff */
[----:B------:R-:W-:Y:S02]  /*4ad0*/  SHF.R.S32.HI R13, RZ, 0x3, R13 ;  /* 0x00000003ff0d7819 */ /* 0x000fe4000001140d */
[----:B------:R-:W-:Y:S01]  /*4ae0*/  F2FP.BF16.F32.PACK_AB R123, R127, R126 ;  /* 0x0000007e7f7b723e */ /* 0x000fe200000010ff */
[----:B------:R-:W-:Y:S01]  /*4af0*/  IMAD.IADD R3, R2, 0x1, -R3 ;  /* 0x0000000102037824 */ /* 0x000fe200078e0a03 */
[----:B------:R-:W-:Y:S01]  /*4b00*/  F2FP.BF16.F32.PACK_AB R129, R131, R130 ;  /* 0x000000828381723e */ /* 0x000fe200000010ff */
[----:B------:R-:W-:Y:S01]  /*4b10*/  IMAD R20, R13, 0x200, R20 ;  /* 0x000002000d147824 */ /* 0x000fe200078e0214 */
[----:B------:R-:W-:Y:S01]  /*4b20*/  F2FP.BF16.F32.PACK_AB R136, R137, R136 ;  /* 0x000000888988723e */ /* 0x000fe200000010ff */
[C---:B------:R-:W-:Y:S01]  /*4b30*/  IMAD.SHL.U32 R17, R3.reuse, 0x40, RZ ;  /* 0x0000004003117824 */ /* 0x040fe200078e00ff */
[----:B------:R-:W-:-:S02]  /*4b40*/  R2P PR, R3, 0x6 ;  /* 0x0000000603007804 */ /* 0x000fc40000000000 */
[----:B------:R-:W-:Y:S02]  /*4b50*/  F2FP.BF16.F32.PACK_AB R130, R133, R132 ;  /* 0x000000848582723e */ /* 0x000fe400000010ff */
[----:B------:R-:W-:Y:S02]  /*4b60*/  LOP3.LUT R17, R17, 0x1c0, RZ, 0xc0, !PT ;  /* 0x000001c011117812 */ /* 0x000fe400078ec0ff */
[----:B------:R-:W-:Y:S02]  /*4b70*/  SEL R19, R19, 0xffffffc0, !P2 ;  /* 0xffffffc013137807 */ /* 0x000fe40005000000 */
[----:B------:R-:W-:Y:S02]  /*4b80*/  LOP3.LUT R18, R17, 0x8, R18, 0xf8, !PT ;  /* 0x0000000811127812 */ /* 0x000fe400078ef812 */
[----:B------:R-:W-:Y:S02]  /*4b90*/  SHF.R.U32.HI R17, RZ, 0x3, R17 ;  /* 0x00000003ff117819 */ /* 0x000fe40000011611 */
[----:B------:R-:W-:-:S02]  /*4ba0*/  F2FP.BF16.F32.PACK_AB R131, R135, R134 ;  /* 0x000000868783723e */ /* 0x000fc400000010ff */
[----:B------:R-:W-:Y:S01]  /*4bb0*/  LOP3.LUT R17, R18, R17, RZ, 0x3c, !PT ;  /* 0x0000001112117212 */ /* 0x000fe200078e3cff */
[----:B------:R-:W-:Y:S01]  /*4bc0*/  IMAD.MOV.U32 R18, RZ, RZ, 0x20 ;  /* 0x00000020ff127424 */ /* 0x000fe200078e00ff */
[----:B------:R-:W-:Y:S02]  /*4bd0*/  F2FP.BF16.F32.PACK_AB R137, R139, R138 ;  /* 0x0000008a8b89723e */ /* 0x000fe400000010ff */
[----:B------:R-:W-:Y:S01]  /*4be0*/  F2FP.BF16.F32.PACK_AB R144, R145, R144 ;  /* 0x000000909190723e */ /* 0x000fe200000010ff */
[----:B------:R-:W-:Y:S01]  /*4bf0*/  IMAD.IADD R17, R17, 0x1, R20 ;  /* 0x0000000111117824 */ /* 0x000fe200078e0214 */
[----:B------:R-:W-:Y:S02]  /*4c00*/  SEL R18, R18, 0xffffffe0, !P1 ;  /* 0xffffffe012127807 */ /* 0x000fe40004800000 */
[----:B------:R-:W-:Y:S02]  /*4c10*/  F2FP.BF16.F32.PACK_AB R138, R141, R140 ;  /* 0x0000008c8d8a723e */ /* 0x000fe400000010ff */
[----:B------:R-:W-:-:S02]  /*4c20*/  LEA R17, R17, UR4, 0x1 ;  /* 0x0000000411117c11 */ /* 0x000fc4000f8e08ff */
[----:B------:R-:W-:Y:S02]  /*4c30*/  F2FP.BF16.F32.PACK_AB R139, R143, R142 ;  /* 0x0000008e8f8b723e */ /* 0x000fe400000010ff */
[--C-:B------:R-:W-:Y:S01]  /*4c40*/  IADD3 R20, R18, 0x8000, R17.reuse ;  /* 0x0000800012147810 */ /* 0x100fe20007ffe011 */
[----:B------:R-:W-:Y:S01]  /*4c50*/  STSM.16.M88.4 [R17+0x8000], R88 ;  /* 0x0080005811007844 */ /* 0x000fe20000000200 */
[----:B------:R-:W-:Y:S02]  /*4c60*/  IADD3 R21, R19, 0x8000, R17 ;  /* 0x0000800013157810 */ /* 0x000fe40007ffe011 */
[----:B------:R-:W-:Y:S01]  /*4c70*/  F2FP.BF16.F32.PACK_AB R145, R147, R146 ;  /* 0x000000929391723e */ /* 0x000fe200000010ff */
[----:B------:R-:W-:Y:S01]  /*4c80*/  IMAD.IADD R22, R20, 0x1, R19 ;  /* 0x0000000114167824 */ /* 0x000fe200078e0213 */
[----:B------:R-:W-:Y:S01]  /*4c90*/  STSM.16.M88.4 [R20], R96 ;  /* 0x0000006014007844 */ /* 0x000fe20000000200 */
[----:B------:R-:W-:Y:S01]  /*4ca0*/  F2FP.BF16.F32.PACK_AB R146, R149, R148 ;  /* 0x000000949592723e */ /* 0x000fe200000010ff */
[----:B------:R-:W1:Y:S01]  /*4cb0*/  LDC.64 R18, c[0x0][0x870] ;  /* 0x00021c00ff127b82 */ /* 0x000e620000000a00 */
[----:B------:R-:W-:Y:S01]  /*4cc0*/  F2FP.BF16.F32.PACK_AB R147, R151, R150 ;  /* 0x000000969793723e */ /* 0x000fe200000010ff */
[----:B------:R-:W-:Y:S01]  /*4cd0*/  STSM.16.M88.4 [R21], R104 ;  /* 0x0000006815007844 */ /* 0x000fe20000000200 */
[----:B------:R-:W-:-:S02]  /*4ce0*/  F2FP.BF16.F32.PACK_AB R4, R25, R4 ;  /* 0x000000041904723e */ /* 0x000fc400000010ff */
[----:B------:R-:W-:Y:S01]  /*4cf0*/  F2FP.BF16.F32.PACK_AB R5, R8, R5 ;  /* 0x000000050805723e */ /* 0x000fe200000010ff */
[----:B------:R-:W-:Y:S01]  /*4d00*/  STSM.16.M88.4 [R22], R112 ;  /* 0x0000007016007844 */ /* 0x000fe20000000200 */
[----:B------:R-:W-:Y:S02]  /*4d10*/  F2FP.BF16.F32.PACK_AB R6, R29, R6 ;  /* 0x000000061d06723e */ /* 0x000fe400000010ff */
[----:B------:R-:W-:Y:S01]  /*4d20*/  F2FP.BF16.F32.PACK_AB R7, R10, R7 ;  /* 0x000000070a07723e */ /* 0x000fe200000010ff */
[----:B------:R-:W-:Y:S01]  /*4d30*/  STSM.16.M88.4 [R17+0xc000], R120 ;  /* 0x00c0007811007844 */ /* 0x000fe20000000200 */
[----:B------:R-:W-:Y:S02]  /*4d40*/  F2FP.BF16.F32.PACK_AB R40, R41, R40 ;  /* 0x000000282928723e */ /* 0x000fe400000010ff */
[----:B------:R-:W-:Y:S01]  /*4d50*/  F2FP.BF16.F32.PACK_AB R8, R33, R32 ;  /* 0x000000202108723e */ /* 0x000fe200000010ff */
[----:B------:R-:W-:Y:S01]  /*4d60*/  STSM.16.M88.4 [R20+0x4000], R128 ;  /* 0x0040008014007844 */ /* 0x000fe20000000200 */
[----:B------:R-:W-:-:S02]  /*4d70*/  F2FP.BF16.F32.PACK_AB R9, R12, R9 ;  /* 0x000000090c09723e */ /* 0x000fc400000010ff */
[----:B------:R-:W-:Y:S01]  /*4d80*/  F2FP.BF16.F32.PACK_AB R10, R37, R36 ;  /* 0x00000024250a723e */ /* 0x000fe200000010ff */
[----:B------:R-:W-:Y:S01]  /*4d90*/  STSM.16.M88.4 [R21+0x4000], R136 ;  /* 0x0040008815007844 */ /* 0x000fe20000000200 */
[----:B------:R-:W-:Y:S02]  /*4da0*/  F2FP.BF16.F32.PACK_AB R11, R14, R11 ;  /* 0x0000000b0e0b723e */ /* 0x000fe400000010ff */
[----:B------:R-:W-:Y:S01]  /*4db0*/  F2FP.BF16.F32.PACK_AB R41, R43, R42 ;  /* 0x0000002a2b29723e */ /* 0x000fe200000010ff */
[----:B------:R-:W-:Y:S01]  /*4dc0*/  STSM.16.M88.4 [R22+0x4000], R144 ;  /* 0x0040009016007844 */ /* 0x000fe20000000200 */
[----:B------:R-:W-:Y:S01]  /*4dd0*/  F2FP.BF16.F32.PACK_AB R48, R49, R48 ;  /* 0x000000303130723e */ /* 0x000fe200000010ff */
[----:B-1----:R-:W-:Y:S01]  /*4de0*/  IMAD.WIDE R18, R228, 0x4, R18 ;  /* 0x00000004e4127825 */ /* 0x002fe200078e0212 */
[----:B------:R-:W-:Y:S01]  /*4df0*/  F2FP.BF16.F32.PACK_AB R42, R45, R44 ;  /* 0x0000002c2d2a723e */ /* 0x000fe200000010ff */
[----:B------:R1:W-:Y:S01]  /*4e00*/  STSM.16.M88.4 [R17], R4 ;  /* 0x0000000411007844 */ /* 0x0003e20000000200 */
        /* <DEDUP_REMOVED lines=8> */
[----:B------:R-:W-:Y:S01]  /*4e90*/  F2FP.BF16.F32.PACK_AB R64, R65, R64 ;  /* 0x000000404140723e */ /* 0x000fe200000010ff */
[----:B------:R4:W-:Y:S01]  /*4ea0*/  STSM.16.M88.4 [R22+-0x8000], R48 ;  /* 0xff80003016007844 */ /* 0x0009e20000000200 */
[----:B------:R-:W-:Y:S01]  /*4eb0*/  F2FP.BF16.F32.PACK_AB R58, R61, R60 ;  /* 0x0000003c3d3a723e */ /* 0x000fe200000010ff */
[----:B-1----:R-:W1:Y:S01]  /*4ec0*/  LDC.64 R4, c[0x0][0x878] ;  /* 0x00021e00ff047b82 */ /* 0x002e620000000a00 */
[----:B------:R-:W-:-:S02]  /*4ed0*/  F2FP.BF16.F32.PACK_AB R59, R63, R62 ;  /* 0x0000003e3f3b723e */ /* 0x000fc400000010ff */
[----:B------:R-:W-:Y:S02]  /*4ee0*/  F2FP.BF16.F32.PACK_AB R65, R67, R66 ;  /* 0x000000424341723e */ /* 0x000fe400000010ff */
        /* <DEDUP_REMOVED lines=13> */
[----:B------:R-:W-:-:S03]  /*4fc0*/  ISETP.NE.U32.AND P3, PT, R26, RZ, PT ;  /* 0x000000ff1a00720c */ /* 0x000fc60003f65070 */
[----:B------:R4:W-:Y:S01]  /*4fd0*/  STSM.16.M88.4 [R22+-0x4000], R80 ;  /* 0xffc0005016007844 */ /* 0x0009e20000000200 */
[----:B------:R-:W-:Y:S01]  /*4fe0*/  ISETP.NE.AND.EX P3, PT, R27, RZ, PT, P3 ;  /* 0x000000ff1b00720c */ /* 0x000fe20003f65330 */
[----:B------:R-:W-:-:S12]  /*4ff0*/  BAR.SYNC.DEFER_BLOCKING 0x1, 0x100 ;  /* 0x0044000000007b1d */ /* 0x000fd80000010000 */
[----:B------:R-:W4:Y:S01]  /*5000*/  @P3 LDG.E R7, desc[UR38][R18.64] ;  /* 0x0000002612073981 */ /* 0x000f22000c1e1900 */
[----:B-1----:R-:W-:Y:S01]  /*5010*/  ISETP.NE.U32.AND P0, PT, R4, RZ, PT ;  /* 0x000000ff0400720c */ /* 0x002fe20003f05070 */
[----:B------:R-:W-:Y:S01]  /*5020*/  ULDC UR5, c[0x0][0x808] ;  /* 0x0002020000057ab9 */ /* 0x000fe20000000800 */
[----:B--2---:R-:W-:Y:S01]  /*5030*/  LEA.HI R9, R15, R16, RZ, 0x7 ;  /* 0x000000100f097211 */ /* 0x004fe200078f38ff */
[----:B---3--:R-:W1:Y:S01]  /*5040*/  S2R R43, SR_CTAID.X ;  /* 0x00000000002b7919 */ /* 0x008e620000002500 */
[----:B------:R-:W-:Y:S01]  /*5050*/  ISETP.NE.AND.EX P0, PT, R5, RZ, PT, P0 ;  /* 0x000000ff0500720c */ /* 0x000fe20003f05300 */
[----:B------:R-:W-:Y:S02]  /*5060*/  IMAD.SHL.U32 R8, R0, 0x40, RZ ;  /* 0x0000004000087824 */ /* 0x000fe400078e00ff */
[----:B------:R-:W-:Y:S02]  /*5070*/  IMAD.SHL.U32 R3, R3, 0x8, RZ ;  /* 0x0000000803037824 */ /* 0x000fe400078e00ff */
[----:B------:R-:W-:-:S08]  /*5080*/  IMAD.U32 R6, RZ, RZ, UR5 ;  /* 0x00000005ff067e24 */ /* 0x000fd0000f8e00ff */
[----:B------:R-:W2:Y:S01]  /*5090*/  @P0 LDC.64 R4, c[0x0][0x878] ;  /* 0x00021e00ff040b82 */ /* 0x000ea20000000a00 */
[----:B------:R-:W-:Y:S01]  /*50a0*/  IMAD.SHL.U32 R9, R9, 0x4, RZ ;  /* 0x0000000409097824 */ /* 0x000fe200078e00ff */
[----:B------:R-:W-:-:S04]  /*50b0*/  LOP3.LUT R8, R8, 0x1c0, RZ, 0xc0, !PT ;  /* 0x000001c008087812 */ /* 0x000fc800078ec0ff */
[----:B------:R-:W-:Y:S02]  /*50c0*/  LOP3.LUT R3, R8, 0x38, R3, 0xf8, !PT ;  /* 0x0000003808037812 */ /* 0x000fe400078ef803 */
[----:B------:R-:W-:Y:S02]  /*50d0*/  LOP3.LUT R10, R9, 0x7ffffe00, RZ, 0xc0, !PT ;  /* 0x7ffffe00090a7812 */ /* 0x000fe400078ec0ff */
[----:B------:R-:W-:Y:S01]  /*50e0*/  SHF.R.U32.HI R8, RZ, 0x3, R8 ;  /* 0x00000003ff087819 */ /* 0x000fe20000011608 */
[----:B------:R-:W3:Y:S02]  /*50f0*/  S2UR UR5, SR_CTAID.Y ;  /* 0x00000000000579c3 */ /* 0x000ee40000002600 */
[----:B------:R-:W-:Y:S01]  /*5100*/  IMAD R10, R13, 0x2000, R10 ;  /* 0x000020000d0a7824 */ /* 0x000fe200078e020a */
[----:B------:R-:W-:Y:S02]  /*5110*/  LOP3.LUT R3, R3, R8, RZ, 0x3c, !PT ;  /* 0x0000000803037212 */ /* 0x000fe400078e3cff */
[----:B------:R-:W-:Y:S01]  /*5120*/  CS2R R28, SRZ ;  /* 0x00000000001c7805 */ /* 0x000fe2000001ff00 */
[----:B--2---:R-:W-:-:S04]  /*5130*/  @P0 IMAD.WIDE R4, R228, 0x4, R4 ;  /* 0x00000004e4040825 */ /* 0x004fc800078e0204 */
[----:B------:R-:W-:Y:S01]  /*5140*/  IMAD.IADD R3, R10, 0x1, R3 ;  /* 0x000000010a037824 */ /* 0x000fe200078e0203 */
[----:B------:R4:W5:Y:S02]  /*5150*/  @P0 LDG.E R6, desc[UR38][R4.64] ;  /* 0x0000002604060981 */ /* 0x000964000c1e1900 */
[----:B----4-:R-:W-:Y:S01]  /*5160*/  @P3 SHF.R.S32.HI R4, RZ, 0x1f, R7 ;  /* 0x0000001fff043819 */ /* 0x010fe20000011407 */
[----:B-1-3--:R-:W-:Y:S06]  /*5170*/  @P0 BRA `(.L_x_499) ;  /* 0x0000000000100947 */ /* 0x00afec0003800000 */
[----:B------:R-:W-:Y:S05]  /*5180*/  @!P3 BRA `(.L_x_499) ;  /* 0x00000000000cb947 */ /* 0x000fea0003800000 */
[----:B------:R-:W2:Y:S04]  /*5190*/  LDG.E R5, desc[UR38][R18.64] ;  /* 0x0000002612057981 */ /* 0x000ea8000c1e1900 */
[----:B-----5:R-:W2:Y:S02]  /*51a0*/  LDG.E R6, desc[UR38][R18.64+0x4] ;  /* 0x0000042612067981 */ /* 0x020ea4000c1e1900 */
[----:B--2---:R-:W-:-:S07]  /*51b0*/  IMAD.IADD R6, R6, 0x1, -R5 ;  /* 0x0000000106067824 */ /* 0x004fce00078e0a05 */
.L_x_499:
[----:B-----5:R-:W-:Y:S01]  /*51c0*/  IMAD R6, R43, -0x80, R6 ;  /* 0xffffff802b067824 */ /* 0x020fe200078e0206 */
[----:B------:R-:W-:Y:S01]  /*51d0*/  LEA R46, R3, UR4, 0x1 ;  /* 0x00000004032e7c11 */ /* 0x000fe2000f8e08ff */
[----:B------:R-:W-:Y:S01]  /*51e0*/  @P3 IMAD.MOV.U32 R28, RZ, RZ, R7 ;  /* 0x000000ffff1c3224 */ /* 0x000fe200078e0007 */
[----:B------:R-:W-:Y:S01]  /*51f0*/  USHF.R.S32.HI UR4, URZ, 0x1f, UR5 ;  /* 0x0000001f3f047899 */ /* 0x000fe20008011405 */
[----:B------:R-:W-:Y:S01]  /*5200*/  @P3 IMAD.MOV.U32 R29, RZ, RZ, R4 ;  /* 0x000000ffff1d3224 */ /* 0x000fe200078e0004 */
[----:B------:R-:W-:Y:S01]  /*5210*/  VIMNMX R51, R6, 0x80, PT ;  /* 0x0000008006337848 */ /* 0x000fe20003fe0100 */
[----:B------:R1:W2:Y:S01]  /*5220*/  LDS.128 R32, [R46+0x8800] ;  /* 0x008800002e207984 */ /* 0x0002a20000000c00 */
[C---:B------:R-:W-:Y:S01]  /*5230*/  VIADD R3, R0.reuse, 0x10 ;  /* 0x0000001000037836 */ /* 0x040fe20000000000 */
[----:B------:R-:W-:Y:S01]  /*5240*/  IADD3 R30, P0, R0, R28, RZ ;  /* 0x0000001c001e7210 */ /* 0x000fe20007f1e0ff */
[----:B------:R-:W-:Y:S01]  /*5250*/  IMAD.SHL.U32 R28, R2, 0x8, RZ ;  /* 0x00000008021c7824 */ /* 0x000fe200078e00ff */
[----:B------:R1:W3:Y:S01]  /*5260*/  LDS.128 R24, [R46+0x1000] ;  /* 0x001000002e187984 */ /* 0x0002e20000000c00 */
[----:B------:R-:W4:Y:S01]  /*5270*/  LDC.64 R48, c[0x0][0x820] ;  /* 0x00020800ff307b82 */ /* 0x000f220000000a00 */
[-C--:B------:R-:W-:Y:S01]  /*5280*/  ISETP.GE.AND P6, PT, R3, R51.reuse, PT ;  /* 0x000000330300720c */ /* 0x080fe20003fc6270 */
[----:B------:R-:W-:Y:S01]  /*5290*/  IMAD R36, R38, UR4, RZ ;  /* 0x0000000426247c24 */ /* 0x000fe2000f8e02ff */
[----:B------:R1:W1:Y:S01]  /*52a0*/  LDS.128 R20, [R46+0x1800] ;  /* 0x001800002e147984 */ /* 0x0002620000000c00 */
[C---:B------:R-:W-:Y:S01]  /*52b0*/  ISETP.GE.AND P2, PT, R0.reuse, R51, PT ;  /* 0x000000330000720c */ /* 0x040fe20003f46270 */
[C---:B------:R-:W-:Y:S01]  /*52c0*/  VIADD R2, R0.reuse, 0x20 ;  /* 0x0000002000027836 */ /* 0x040fe20000000000 */
[C---:B------:R-:W-:Y:S01]  /*52d0*/  LEA.HI.X.SX32 R31, R0.reuse, R29, 0x1, P0 ;  /* 0x0000001d001f7211 */ /* 0x040fe200000f0eff */
[----:B------:R1:W1:Y:S01]  /*52e0*/  LDS.128 R16, [R46+0x2000] ;  /* 0x002000002e107984 */ /* 0x0002620000000c00 */
[----:B------:R-:W-:Y:S01]  /*52f0*/  VIADD R3, R0, 0x30 ;  /* 0x0000003000037836 */ /* 0x000fe20000000000 */
[----:B------:R-:W-:Y:S01]  /*5300*/  SHF.R.S32.HI R29, RZ, 0x1f, R28 ;  /* 0x0000001fff1d7819 */ /* 0x000fe2000001141c */
[----:B------:R-:W-:Y:S01]  /*5310*/  ULDC UR8, c[0x0][0x83c] ;  /* 0x00020f0000087ab9 */ /* 0x000fe20000000800 */
[----:B------:R1:W1:Y:S01]  /*5320*/  LDS.128 R12, [R46+0x2800] ;  /* 0x002800002e0c7984 */ /* 0x0002620000000c00 */
[----:B------:R-:W-:Y:S01]  /*5330*/  SHF.R.S32.HI R37, RZ, 0x1f, R228 ;  /* 0x0000001fff257819 */ /* 0x000fe200000114e4 */
[----:B------:R-:W-:Y:S01]  /*5340*/  IMAD R39, R39, UR5, R36 ;  /* 0x0000000527277c24 */ /* 0x000fe2000f8e0224 */
[----:B------:R-:W-:Y:S01]  /*5350*/  ISETP.GE.OR P4, PT, R28, UR8, P2 ;  /* 0x000000081c007c0c */ /* 0x000fe20009786670 */
[----:B------:R1:W1:Y:S01]  /*5360*/  LDS.128 R8, [R46+0x3000] ;  /* 0x003000002e087984 */ /* 0x0002620000000c00 */
[----:B------:R-:W-:Y:S01]  /*5370*/  VIADD R36, R0, 0x40 ;  /* 0x0000004000247836 */ /* 0x000fe20000000000 */
[-C--:B------:R-:W-:Y:S01]  /*5380*/  ISETP.GE.AND P0, PT, R2, R51.reuse, PT ;  /* 0x000000330200720c */ /* 0x080fe20003f06270 */
[----:B------:R-:W-:Y:S01]  /*5390*/  ULDC.64 UR6, c[0x0][0x858] ;  /* 0x0002160000067ab9 */ /* 0x000fe20000000a00 */
[----:B------:R1:W1:Y:S01]  /*53a0*/  LDS.128 R4, [R46+0x3800] ;  /* 0x003800002e047984 */ /* 0x0002620000000c00 */
[-C--:B------:R-:W-:Y:S01]  /*53b0*/  ISETP.GE.AND P5, PT, R3, R51.reuse, PT ;  /* 0x000000330300720c */ /* 0x080fe20003fa6270 */
[----:B------:R-:W-:Y:S01]  /*53c0*/  IMAD.WIDE.U32 R2, R38, UR5, R28 ;  /* 0x0000000526027c25 */ /* 0x000fe2000f8e001c */
[----:B------:R-:W-:Y:S01]  /*53d0*/  SEL R50, R37, RZ, !P3 ;  /* 0x000000ff25327207 */ /* 0x000fe20005800000 */
[----:B------:R-:W-:Y:S01]  /*53e0*/  BSSY B0, `(.L_x_500) ;  /* 0x0000018000007945 */ /* 0x000fe20003800000 */
[----:B------:R-:W-:Y:S01]  /*53f0*/  ISETP.GE.AND P1, PT, R36, R51, PT ;  /* 0x000000332400720c */ /* 0x000fe20003f26270 */
[----:B------:R-:W-:Y:S01]  /*5400*/  IMAD.IADD R3, R3, 0x1, R39 ;  /* 0x0000000103037824 */ /* 0x000fe200078e0227 */
[----:B------:R-:W-:Y:S01]  /*5410*/  SEL R47, R228, RZ, !P3 ;  /* 0x000000ffe42f7207 */ /* 0x000fe20005800000 */
[----:B------:R-:W-:Y:S01]  /*5420*/  IMAD R36, R50, UR6, RZ ;  /* 0x0000000632247c24 */ /* 0x000fe2000f8e02ff */
[----:B------:R-:W-:-:S02]  /*5430*/  P2R R52, PR, RZ, 0x40 ;  /* 0x00000040ff347803 */ /* 0x000fc40000000000 */
[----:B------:R-:W-:Y:S01]  /*5440*/  P2R R53, PR, RZ, 0x20 ;  /* 0x00000020ff357803 */ /* 0x000fe20000000000 */
[C---:B------:R-:W-:Y:S01]  /*5450*/  IMAD R41, R47.reuse, UR7, R36 ;  /* 0x000000072f297c24 */ /* 0x040fe2000f8e0224 */
[----:B------:R-:W-:Y:S01]  /*5460*/  ISETP.GE.OR P3, PT, R28, UR8, P6 ;  /* 0x000000081c007c0c */ /* 0x000fe2000b766670 */
[----:B------:R-:W-:-:S04]  /*5470*/  IMAD.WIDE.U32 R44, R47, UR6, R2 ;  /* 0x000000062f2c7c25 */ /* 0x000fc8000f8e0002 */
[----:B------:R-:W-:-:S04]  /*5480*/  IMAD.WIDE R2, R43, 0x80, R30 ;  /* 0x000000802b027825 */ /* 0x000fc800078e021e */
[----:B------:R-:W-:Y:S01]  /*5490*/  IMAD.IADD R41, R45, 0x1, R41 ;  /* 0x000000012d297824 */ /* 0x000fe200078e0229 */
[----:B--23--:R-:W-:Y:S06]  /*54a0*/  @P4 BRA `(.L_x_501) ;  /* 0x00000000002c4947 */ /* 0x00cfec0003800000 */
[----:B------:R-:W2:Y:S01]  /*54b0*/  LDS.128 R36, [R46+0x8000] ;  /* 0x008000002e247984 */ /* 0x000ea20000000c00 */
[----:B------:R-:W-:Y:S01]  /*54c0*/  ULDC.64 UR6, c[0x0][0x848] ;  /* 0x0002120000067ab9 */ /* 0x000fe20000000a00 */
[----:B------:R-:W-:Y:S02]  /*54d0*/  IMAD.MOV.U32 R40, RZ, RZ, R44 ;  /* 0x000000ffff287224 */ /* 0x000fe400078e002c */
[----:B------:R-:W-:Y:S02]  /*54e0*/  IMAD R43, R3, UR6, RZ ;  /* 0x00000006032b7c24 */ /* 0x000fe4000f8e02ff */
[----:B------:R-:W-:-:S04]  /*54f0*/  IMAD.WIDE.U32 R30, R2, UR6, R40 ;  /* 0x00000006021e7c25 */ /* 0x000fc8000f8e0028 */
[----:B------:R-:W-:Y:S01]  /*5500*/  IMAD R43, R2, UR7, R43 ;  /* 0x00000007022b7c24 */ /* 0x000fe2000f8e022b */
[----:B------:R-:W-:Y:S02]  /*5510*/  ULDC.64 UR6, c[0x0][0x830] ;  /* 0x00020c0000067ab9 */ /* 0x000fe40000000a00 */
[----:B------:R-:W-:Y:S01]  /*5520*/  LEA R42, P4, R30, UR6, 0x1 ;  /* 0x000000061e2a7c11 */ /* 0x000fe2000f8808ff */
[----:B------:R-:W-:-:S05]  /*5530*/  IMAD.IADD R31, R31, 0x1, R43 ;  /* 0x000000011f1f7824 */ /* 0x000fca00078e022b */
[----:B------:R-:W-:-:S05]  /*5540*/  LEA.HI.X R43, R30, UR7, R31, 0x1, P4 ;  /* 0x000000071e2b7c11 */ /* 0x000fca000a0f0c1f */
[----:B--2---:R2:W-:Y:S02]  /*5550*/  STG.E.128 desc[UR38][R42.64], R36 ;  /* 0x000000242a007986 */ /* 0x0045e4000c101d26 */
.L_x_501:
[----:B------:R-:W-:Y:S05]  /*5560*/  BSYNC B0 ;  /* 0x0000000000007941 */ /* 0x000fea0003800000 */
.L_x_500:
[----:B------:R-:W-:Y:S04]  /*5570*/  BSSY B0, `(.L_x_502) ;  /* 0x000000f000007945 */ /* 0x000fe80003800000 */
[----:B------:R-:W-:Y:S05]  /*5580*/  @P3 BRA `(.L_x_503) ;  /* 0x0000000000343947 */ /* 0x000fea0003800000 */
[----:B--2---:R-:W-:Y:S01]  /*5590*/  IADD3 R37, P3, R2, 0x10, RZ ;  /* 0x0000001002257810 */ /* 0x004fe20007f7e0ff */
[----:B------:R-:W-:Y:S01]  /*55a0*/  ULDC.64 UR6, c[0x0][0x848] ;  /* 0x0002120000067ab9 */ /* 0x000fe20000000a00 */
[----:B------:R-:W-:-:S03]  /*55b0*/  IMAD.MOV.U32 R31, RZ, RZ, R41 ;  /* 0x000000ffff1f7224 */ /* 0x000fc600078e0029 */
[----:B------:R-:W-:-:S04]  /*55c0*/  IMAD.X R30, RZ, RZ, R3, P3 ;  /* 0x000000ffff1e7224 */ /* 0x000fc800018e0603 */
[----:B------:R-:W-:Y:S02]  /*55d0*/  IMAD R36, R30, UR6, RZ ;  /* 0x000000061e247c24 */ /* 0x000fe4000f8e02ff */
[----:B------:R-:W-:-:S04]  /*55e0*/  IMAD.MOV.U32 R30, RZ, RZ, R44 ;  /* 0x000000ffff1e7224 */ /* 0x000fc800078e002c */
[----:B------:R-:W-:-:S04]  /*55f0*/  IMAD.WIDE.U32 R30, R37, UR6, R30 ;  /* 0x00000006251e7c25 */ /* 0x000fc8000f8e001e */
[----:B------:R-:W-:Y:S01]  /*5600*/  IMAD R37, R37, UR7, R36 ;  /* 0x0000000725257c24 */ /* 0x000fe2000f8e0224 */
[----:B------:R-:W-:Y:S02]  /*5610*/  ULDC.64 UR6, c[0x0][0x830] ;  /* 0x00020c0000067ab9 */ /* 0x000fe40000000a00 */
[----:B------:R-:W-:Y:S01]  /*5620*/  LEA R36, P3, R30, UR6, 0x1 ;  /* 0x000000061e247c11 */ /* 0x000fe2000f8608ff */
[----:B------:R-:W-:-:S05]  /*5630*/  IMAD.IADD R31, R31, 0x1, R37 ;  /* 0x000000011f1f7824 */ /* 0x000fca00078e0225 */
[----:B------:R-:W-:-:S05]  /*5640*/  LEA.HI.X R37, R30, UR7, R31, 0x1, P3 ;  /* 0x000000071e257c11 */ /* 0x000fca00098f0c1f */
[----:B------:R3:W-:Y:S02]  /*5650*/  STG.E.128 desc[UR38][R36.64], R32 ;  /* 0x0000002024007986 */ /* 0x0007e4000c101d26 */
.L_x_503:
[----:B------:R-:W-:Y:S05]  /*5660*/  BSYNC B0 ;  /* 0x0000000000007941 */ /* 0x000fea0003800000 */
.L_x_502:
[----:B---3--:R3:W1:Y:S01]  /*5670*/  LDS.128 R32, [R46+0x9000] ;  /* 0x009000002e207984 */ /* 0x0086620000000c00 */
[C---:B------:R-:W-:Y:S01]  /*5680*/  ISETP.GE.OR P4, PT, R28.reuse, UR8, P0 ;  /* 0x000000081c007c0c */ /* 0x040fe20008786670 */
[----:B------:R-:W-:Y:S01]  /*5690*/  BSSY B0, `(.L_x_504) ;  /* 0x0000010000007945 */ /* 0x000fe20003800000 */
[----:B------:R-:W-:-:S11]  /*56a0*/  ISETP.GE.OR P3, PT, R28, UR8, P5 ;  /* 0x000000081c007c0c */ /* 0x000fd6000af66670 */
[----:B---3--:R-:W-:Y:S05]  /*56b0*/  @P4 BRA `(.L_x_505) ;  /* 0x0000000000344947 */ /* 0x008fea0003800000 */
        /* <DEDUP_REMOVED lines=12> */
[----:B-1----:R3:W-:Y:S02]  /*5780*/  STG.E.128 desc[UR38][R36.64], R32 ;  /* 0x0000002024007986 */ /* 0x0027e4000c101d26 */
.L_x_505:
[----:B------:R-:W-:Y:S05]  /*5790*/  BSYNC B0 ;  /* 0x0000000000007941 */ /* 0x000fea0003800000 */
.L_x_504:
[----:B-1-3--:R1:W3:Y:S01]  /*57a0*/  LDS.128 R32, [R46+0x9800] ;  /* 0x009800002e207984 */ /* 0x00a2e20000000c00 */
[----:B------:R-:W-:Y:S01]  /*57b0*/  BSSY B0, `(.L_x_506) ;  /* 0x0000010000007945 */ /* 0x000fe20003800000 */
[----:B--2---:R-:W-:-:S03]  /*57c0*/  VIADD R38, R0, 0x50 ;  /* 0x0000005000267836 */ /* 0x004fc60000000000 */
[----:B------:R-:W-:Y:S05]  /*57d0*/  @P3 BRA `(.L_x_507) ;  /* 0x0000000000343947 */ /* 0x000fea0003800000 */
[----:B------:R-:W-:Y:S01]  /*57e0*/  IADD3 R37, P3, R2, 0x30, RZ ;  /* 0x0000003002257810 */ /* 0x000fe20007f7e0ff */
        /* <DEDUP_REMOVED lines=11> */
[----:B---3--:R2:W-:Y:S02]  /*58a0*/  STG.E.128 desc[UR38][R36.64], R32 ;  /* 0x0000002024007986 */ /* 0x0085e4000c101d26 */
.L_x_507:
[----:B------:R-:W-:Y:S05]  /*58b0*/  BSYNC B0 ;  /* 0x0000000000007941 */ /* 0x000fea0003800000 */
.L_x_506:
[----:B--23--:R2:W3:Y:S01]  /*58c0*/  LDS.128 R32, [R46+0xa000] ;  /* 0x00a000002e207984 */ /* 0x00c4e20000000c00 */
[----:B------:R-:W-:Y:S01]  /*58d0*/  ISETP.GE.OR P4, PT, R28, UR8, P1 ;  /* 0x000000081c007c0c */ /* 0x000fe20008f86670 */
[----:B------:R-:W-:Y:S01]  /*58e0*/  BSSY B0, `(.L_x_508) ;  /* 0x0000010000007945 */ /* 0x000fe20003800000 */
[----:B------:R-:W-:-:S11]  /*58f0*/  ISETP.GE.AND P3, PT, R38, R51, PT ;  /* 0x000000332600720c */ /* 0x000fd60003f66270 */
[----:B--2---:R-:W-:Y:S05]  /*5900*/  @P4 BRA `(.L_x_509) ;  /* 0x0000000000344947 */ /* 0x004fea0003800000 */
        /* <DEDUP_REMOVED lines=13> */
.L_x_509:
[----:B------:R-:W-:Y:S05]  /*59e0*/  BSYNC B0 ;  /* 0x0000000000007941 */ /* 0x000fea0003800000 */
.L_x_508:
[----:B--23--:R2:W3:Y:S01]  /*59f0*/  LDS.128 R32, [R46+0xa800] ;  /* 0x00a800002e207984 */ /* 0x00c4e20000000c00 */
[----:B------:R-:W-:Y:S01]  /*5a00*/  ISETP.GE.OR P4, PT, R28, UR8, P3 ;  /* 0x000000081c007c0c */ /* 0x000fe20009f86670 */
[----:B------:R-:W-:Y:S01]  /*5a10*/  BSSY B0, `(.L_x_510) ;  /* 0x0000010000007945 */ /* 0x000fe20003800000 */
[----:B------:R-:W-:-:S11]  /*5a20*/  VIADD R38, R0, 0x60 ;  /* 0x0000006000267836 */ /* 0x000fd60000000000 */
        /* <DEDUP_REMOVED lines=14> */
.L_x_511:
[----:B------:R-:W-:Y:S05]  /*5b10*/  BSYNC B0 ;  /* 0x0000000000007941 */ /* 0x000fea0003800000 */
.L_x_510:
[----:B--23--:R2:W3:Y:S01]  /*5b20*/  LDS.128 R32, [R46+0xb000] ;  /* 0x00b000002e207984 */ /* 0x00c4e20000000c00 */
[----:B------:R-:W-:Y:S01]  /*5b30*/  ISETP.GE.AND P4, PT, R38, R51, PT ;  /* 0x000000332600720c */ /* 0x000fe20003f86270 */
[----:B------:R-:W-:Y:S01]  /*5b40*/  BSSY B0, `(.L_x_512) ;  /* 0x0000011000007945 */ /* 0x000fe20003800000 */
[----:B----4-:R-:W-:Y:S02]  /*5b50*/  IMAD R38, R48, UR4, RZ ;  /* 0x0000000430267c24 */ /* 0x010fe4000f8e02ff */
[----:B------:R-:W-:-:S13]  /*5b60*/  ISETP.GE.OR P5, PT, R28, UR8, P4 ;  /* 0x000000081c007c0c */ /* 0x000fda000a7a6670 */
        /* <DEDUP_REMOVED lines=14> */
.L_x_513:
[----:B------:R-:W-:Y:S05]  /*5c50*/  BSYNC B0 ;  /* 0x0000000000007941 */ /* 0x000fea0003800000 */
.L_x_512:
[----:B--23--:R2:W3:Y:S01]  /*5c60*/  LDS.128 R32, [R46+0xb800] ;  /* 0x00b800002e207984 */ /* 0x00c4e20000000c00 */
[----:B------:R-:W-:Y:S01]  /*5c70*/  VIADD R0, R0, 0x70 ;  /* 0x0000007000007836 */ /* 0x000fe20000000000 */
[----:B------:R-:W-:Y:S01]  /*5c80*/  BSSY B0, `(.L_x_514) ;  /* 0x0000013000007945 */ /* 0x000fe20003800000 */
[----:B------:R-:W-:Y:S02]  /*5c90*/  IMAD R43, R49, UR5, R38 ;  /* 0x00000005312b7c24 */ /* 0x000fe4000f8e0226 */
[----:B------:R-:W-:Y:S01]  /*5ca0*/  IMAD.WIDE.U32 R38, R48, UR5, R28 ;  /* 0x0000000530267c25 */ /* 0x000fe2000f8e001c */
[----:B------:R-:W-:-:S04]  /*5cb0*/  ISETP.GE.AND P5, PT, R0, R51, PT ;  /* 0x000000330000720c */ /* 0x000fc80003fa6270 */
[----:B------:R-:W-:-:S13]  /*5cc0*/  ISETP.GE.OR P6, PT, R28, UR8, P5 ;  /* 0x000000081c007c0c */ /* 0x000fda000afc6670 */
[----:B--2---:R-:W-:Y:S05]  /*5cd0*/  @P6 BRA `(.L_x_515) ;  /* 0x0000000000346947 */ /* 0x004fea0003800000 */
[----:B------:R-:W-:Y:S01]  /*5ce0*/  IADD3 R37, P6, R2, 0x70, RZ ;  /* 0x0000007002257810 */ /* 0x000fe20007fde0ff */
[----:B------:R-:W-:Y:S01]  /*5cf0*/  ULDC.64 UR6, c[0x0][0x848] ;  /* 0x0002120000067ab9 */ /* 0x000fe20000000a00 */
[----:B------:R-:W-:Y:S02]  /*5d00*/  IMAD.MOV.U32 R30, RZ, RZ, R44 ;  /* 0x000000ffff1e7224 */ /* 0x000fe400078e002c */
[----:B------:R-:W-:Y:S02]  /*5d10*/  IMAD.MOV.U32 R31, RZ, RZ, R41 ;  /* 0x000000ffff1f7224 */ /* 0x000fe400078e0029 */
[----:B------:R-:W-:Y:S02]  /*5d20*/  IMAD.X R0, RZ, RZ, R3, P6 ;  /* 0x000000ffff007224 */ /* 0x000fe400030e0603 */
[----:B------:R-:W-:-:S04]  /*5d30*/  IMAD.WIDE.U32 R30, R37, UR6, R30 ;  /* 0x00000006251e7c25 */ /* 0x000fc8000f8e001e */
[----:B------:R-:W-:-:S04]  /*5d40*/  IMAD R0, R0, UR6, RZ ;  /* 0x0000000600007c24 */ /* 0x000fc8000f8e02ff */
[----:B------:R-:W-:Y:S01]  /*5d50*/  IMAD R37, R37, UR7, R0 ;  /* 0x0000000725257c24 */ /* 0x000fe2000f8e0200 */
[----:B------:R-:W-:Y:S02]  /*5d60*/  ULDC.64 UR6, c[0x0][0x830] ;  /* 0x00020c0000067ab9 */ /* 0x000fe40000000a00 */
[----:B------:R-:W-:Y:S01]  /*5d70*/  LEA R36, P6, R30, UR6, 0x1 ;  /* 0x000000061e247c11 */ /* 0x000fe2000f8c08ff */
[----:B------:R-:W-:-:S05]  /*5d80*/  IMAD.IADD R31, R31, 0x1, R37 ;  /* 0x000000011f1f7824 */ /* 0x000fca00078e0225 */
[----:B------:R-:W-:-:S05]  /*5d90*/  LEA.HI.X R37, R30, UR7, R31, 0x1, P6 ;  /* 0x000000071e257c11 */ /* 0x000fca000b0f0c1f */
[----:B---3--:R2:W-:Y:S02]  /*5da0*/  STG.E.128 desc[UR38][R36.64], R32 ;  /* 0x0000002024007986 */ /* 0x0085e4000c101d26 */
.L_x_515:
[----:B------:R-:W-:Y:S05]  /*5db0*/  BSYNC B0 ;  /* 0x0000000000007941 */ /* 0x000fea0003800000 */
.L_x_514:
[----:B------:R-:W-:Y:S01]  /*5dc0*/  P2R R0, PR, RZ, 0x20 ;  /* 0x00000020ff007803 */ /* 0x000fe20000000000 */
[----:B------:R-:W-:Y:S01]  /*5dd0*/  ULDC UR6, c[0x0][0x80c] ;  /* 0x0002030000067ab9 */ /* 0x000fe20000000800 */
[----:B------:R-:W-:Y:S01]  /*5de0*/  ISETP.NE.AND P5, PT, R52, RZ, PT ;  /* 0x000000ff3400720c */ /* 0x000fe20003fa5270 */
[----:B------:R-:W-:Y:S01]  /*5df0*/  ULDC.64 UR4, c[0x0][0x828] ;  /* 0x00020a0000047ab9 */ /* 0x000fe20000000a00 */
[----:B------:R-:W-:Y:S01]  /*5e00*/  ISETP.NE.AND P6, PT, R53, RZ, PT ;  /* 0x000000ff3500720c */ /* 0x000fe20003fc5270 */
[----:B------:R-:W-:Y:S01]  /*5e10*/  IMAD.IADD R39, R39, 0x1, R43 ;  /* 0x0000000127277824 */ /* 0x000fe200078e022b */
[C---:B------:R-:W-:Y:S01]  /*5e20*/  ISETP.GE.OR P5, PT, R28.reuse, UR6, P5 ;  /* 0x000000061c007c0c */ /* 0x040fe2000afa6670 */
[----:B------:R-:W-:Y:S01]  /*5e30*/  BSSY B0, `(.L_x_516) ;  /* 0x000001a000007945 */ /* 0x000fe20003800000 */
[----:B------:R-:W-:Y:S01]  /*5e40*/  ISETP.GE.OR P2, PT, R28, UR6, P2 ;  /* 0x000000061c007c0c */ /* 0x000fe20009746670 */
[----:B------:R-:W-:Y:S01]  /*5e50*/  IMAD.WIDE.U32 R38, R47, UR4, R38 ;  /* 0x000000042f267c25 */ /* 0x000fe2000f8e0026 */
[----:B------:R-:W-:-:S02]  /*5e60*/  P2R R40, PR, RZ, 0x20 ;  /* 0x00000020ff287803 */ /* 0x000fc40000000000 */
[----:B------:R-:W-:Y:S01]  /*5e70*/  ISETP.NE.AND P5, PT, R0, RZ, PT ;  /* 0x000000ff0000720c */ /* 0x000fe20003fa5270 */
[----:B------:R-:W-:Y:S01]  /*5e80*/  IMAD R0, R50, UR4, RZ ;  /* 0x0000000432007c24 */ /* 0x000fe2000f8e02ff */
[C---:B------:R-:W-:Y:S02]  /*5e90*/  ISETP.GE.OR P0, PT, R28.reuse, UR6, P0 ;  /* 0x000000061c007c0c */ /* 0x040fe40008706670 */
[C---:B------:R-:W-:Y:S01]  /*5ea0*/  ISETP.GE.OR P6, PT, R28.reuse, UR6, P6 ;  /* 0x000000061c007c0c */ /* 0x040fe2000b7c6670 */
[----:B--23--:R-:W-:Y:S01]  /*5eb0*/  IMAD R35, R47, UR5, R0 ;  /* 0x000000052f237c24 */ /* 0x00cfe2000f8e0200 */
[C---:B------:R-:W-:Y:S02]  /*5ec0*/  ISETP.GE.OR P1, PT, R28.reuse, UR6, P1 ;  /* 0x000000061c007c0c */ /* 0x040fe40008f26670 */
[C---:B------:R-:W-:Y:S01]  /*5ed0*/  ISETP.GE.OR P3, PT, R28.reuse, UR6, P3 ;  /* 0x000000061c007c0c */ /* 0x040fe20009f66670 */
[----:B------:R-:W-:Y:S01]  /*5ee0*/  IMAD.IADD R35, R39, 0x1, R35 ;  /* 0x0000000127237824 */ /* 0x000fe200078e0223 */
[----:B------:R-:W-:-:S02]  /*5ef0*/  ISETP.GE.OR P4, PT, R28, UR6, P4 ;  /* 0x000000061c007c0c */ /* 0x000fc4000a786670 */
[----:B------:R-:W-:Y:S02]  /*5f00*/  ISETP.GE.OR P5, PT, R28, UR6, P5 ;  /* 0x000000061c007c0c */ /* 0x000fe4000afa6670 */
[----:B------:R2:W3:Y:S01]  /*5f10*/  LDS.128 R28, [R46] ;  /* 0x000000002e1c7984 */ /* 0x0004e20000000c00 */
[----:B------:R-:W-:Y:S10]  /*5f20*/  @P2 BRA `(.L_x_517) ;  /* 0x0000000000282947 */ /* 0x000ff40003800000 */
        /* <DEDUP_REMOVED lines=9> */
[----:B---3--:R4:W-:Y:S02]  /*5fc0*/  STG.E.128 desc[UR38][R36.64], R28 ;  /* 0x0000001c24007986 */ /* 0x0089e4000c101d26 */
.L_x_517:
[----:B------:R-:W-:Y:S05]  /*5fd0*/  BSYNC B0 ;  /* 0x0000000000007941 */ /* 0x000fea0003800000 */
.L_x_516:
[----:B---34-:R3:W4:Y:S01]  /*5fe0*/  LDS.128 R28, [R46+0x800] ;  /* 0x000800002e1c7984 */ /* 0x0187220000000c00 */
[----:B------:R-:W-:Y:S01]  /*5ff0*/  ISETP.NE.AND P2, PT, R40, RZ, PT ;  /* 0x000000ff2800720c */ /* 0x000fe20003f45270 */
[----:B------:R-:W-:-:S12]  /*6000*/  BSSY B0, `(.L_x_518) ;  /* 0x000000f000007945 */ /* 0x000fd80003800000 */
[----:B------:R-:W-:Y:S05]  /*6010*/  @P2 BRA `(.L_x_519) ;  /* 0x0000000000342947 */ /* 0x000fea0003800000 */
[----:B------:R-:W-:Y:S01]  /*6020*/  IADD3 R37, P2, R2, 0x10, RZ ;  /* 0x0000001002257810 */ /* 0x000fe20007f5e0ff */
[----:B------:R-:W-:Y:S01]  /*6030*/  ULDC.64 UR4, c[0x0][0x818] ;  /* 0x0002060000047ab9 */ /* 0x000fe20000000a00 */
[----:B------:R-:W-:Y:S01]  /*6040*/  MOV R32, R38 ;  /* 0x0000002600207202 */ /* 0x000fe20000000f00 */
        /* <DEDUP_REMOVED lines=9> */
[----:B----4-:R4:W-:Y:S02]  /*60e0*/  STG.E.128 desc[UR38][R36.64], R28 ;  /* 0x0000001c24007986 */ /* 0x0109e4000c101d26 */
.L_x_519:
[----:B------:R-:W-:Y:S05]  /*60f0*/  BSYNC B0 ;  /* 0x0000000000007941 */ /* 0x000fea0003800000 */
.L_x_518:
[----:B------:R-:W-:Y:S04]  /*6100*/  BSSY B0, `(.L_x_520) ;  /* 0x000000f000007945 */ /* 0x000fe80003800000 */
[----:B------:R-:W-:Y:S05]  /*6110*/  @P0 BRA `(.L_x_521) ;  /* 0x0000000000340947 */ /* 0x000fea0003800000 */
[----:B----4-:R-:W-:Y:S01]  /*6120*/  IADD3 R31, P0, R2, 0x20, RZ ;  /* 0x00000020021f7810 */ /* 0x010fe20007f1e0ff */
        /* <DEDUP_REMOVED lines=11> */
[----:B------:R4:W-:Y:S02]  /*61e0*/  STG.E.128 desc[UR38][R30.64], R24 ;  /* 0x000000181e007986 */ /* 0x0009e4000c101d26 */
.L_x_521:
[----:B------:R-:W-:Y:S05]  /*61f0*/  BSYNC B0 ;  /* 0x0000000000007941 */ /* 0x000fea0003800000 */
.L_x_520:
        /* <DEDUP_REMOVED lines=15> */
.L_x_523:
[----:B------:R-:W-:Y:S05]  /*62f0*/  BSYNC B0 ;  /* 0x0000000000007941 */ /* 0x000fea0003800000 */
.L_x_522:
        /* <DEDUP_REMOVED lines=15> */
.L_x_525:
[----:B------:R-:W-:Y:S05]  /*63f0*/  BSYNC B0 ;  /* 0x0000000000007941 */ /* 0x000fea0003800000 */
.L_x_524:
        /* <DEDUP_REMOVED lines=15> */
.L_x_527:
[----:B------:R-:W-:Y:S05]  /*64f0*/  BSYNC B0 ;  /* 0x0000000000007941 */ /* 0x000fea0003800000 */
.L_x_526:
        /* <DEDUP_REMOVED lines=15> */
.L_x_529:
[----:B------:R-:W-:Y:S05]  /*65f0*/  BSYNC B0 ;  /* 0x0000000000007941 */ /* 0x000fea0003800000 */
.L_x_528:
[----:B------:R-:W-:Y:S05]  /*6600*/  @P5 BRA `(.L_x_474) ;  /* 0x00000048003c5947 */ /* 0x000fea0003800000 */
[----:B----4-:R-:W-:Y:S01]  /*6610*/  IADD3 R9, P0, R2, 0x70, RZ ;  /* 0x0000007002097810 */ /* 0x010fe20007f1e0ff */
[----:B------:R-:W-:Y:S01]  /*6620*/  ULDC.64 UR4, c[0x0][0x818] ;  /* 0x0002060000047ab9 */ /* 0x000fe20000000a00 */
[----:B------:R-:W-:-:S03]  /*6630*/  IMAD.MOV.U32 R2, RZ, RZ, R38 ;  /* 0x000000ffff027224 */ /* 0x000fc600078e0026 */
[----:B------:R-:W-:Y:S02]  /*6640*/  IMAD.X R0, RZ, RZ, R3, P0 ;  /* 0x000000ffff007224 */ /* 0x000fe400000e0603 */
        /* <DEDUP_REMOVED lines=8> */
[----:B------:R4:W-:Y:S01]  /*66d0*/  STG.E.128 desc[UR38][R8.64], R4 ;  /* 0x0000000408007986 */ /* 0x0009e2000c101d26 */
[----:B------:R-:W-:Y:S05]  /*66e0*/  BRA `(.L_x_474) ;  /* 0x0000004800047947 */ /* 0x000fea0003800000 */
.L_x_498:
[----:B------:R-:W2:Y:S08]  /*66f0*/  LDC.64 R4, c[0x0][0x870] ;  /* 0x00021c00ff047b82 */ /* 0x000eb00000000a00 */
[----:B-1-3--:R-:W1:Y:S01]  /*6700*/  LDC.64 R2, c[0x0][0x870] ;  /* 0x00021c00ff027b82 */ /* 0x00ae620000000a00 */
[----:B------:R-:W-:Y:S01]  /*6710*/  ULDC UR4, c[0x0][0x808] ;  /* 0x0002020000047ab9 */ /* 0x000fe20000000800 */
[----:B------:R-:W3:Y:S06]  /*6720*/  S2R R13, SR_CTAID.X ;  /* 0x00000000000d7919 */ /* 0x000eec0000002500 */
[----:B------:R-:W4:Y:S01]  /*6730*/  LDC.64 R14, c[0x0][0x820] ;  /* 0x00020800ff0e7b82 */ /* 0x000f220000000a00 */
[----:B--2---:R-:W-:-:S04]  /*6740*/  ISETP.NE.U32.AND P3, PT, R4, RZ, PT ;  /* 0x000000ff0400720c */ /* 0x004fc80003f65070 */
[----:B------:R-:W-:Y:S01]  /*6750*/  ISETP.NE.AND.EX P3, PT, R5, RZ, PT, P3 ;  /* 0x000000ff0500720c */ /* 0x000fe20003f65330 */
[----:B-1----:R-:W-:Y:S02]  /*6760*/  IMAD.WIDE R4, R228, 0x4, R2 ;  /* 0x00000004e4047825 */ /* 0x002fe400078e0202 */
[----:B------:R-:W1:Y:S02]  /*6770*/  LDC.64 R2, c[0x0][0x878] ;  /* 0x00021e00ff027b82 */ /* 0x000e640000000a00 */
[----:B------:R-:W-:-:S08]  /*6780*/  IMAD.U32 R0, RZ, RZ, UR4 ;  /* 0x00000004ff007e24 */ /* 0x000fd0000f8e00ff */
[----:B------:R-:W2:Y:S01]  /*6790*/  @P3 LDG.E R9, desc[UR38][R4.64] ;  /* 0x0000002604093981 */ /* 0x000ea2000c1e1900 */
[----:B-1----:R-:W-:-:S04]  /*67a0*/  ISETP.NE.U32.AND P0, PT, R2, RZ, PT ;  /* 0x000000ff0200720c */ /* 0x002fc80003f05070 */
[----:B------:R-:W-:-:S13]  /*67b0*/  ISETP.NE.AND.EX P0, PT, R3, RZ, PT, P0 ;  /* 0x000000ff0300720c */ /* 0x000fda0003f05300 */
[----:B------:R-:W1:Y:S02]  /*67c0*/  @P0 LDC.64 R2, c[0x0][0x878] ;  /* 0x00021e00ff020b82 */ /* 0x000e640000000a00 */
[----:B-1----:R-:W-:-:S05]  /*67d0*/  @P0 IMAD.WIDE R6, R228, 0x4, R2 ;  /* 0x00000004e4060825 */ /* 0x002fca00078e0202 */
[----:B------:R1:W5:Y:S01]  /*67e0*/  @P0 LDG.E R0, desc[UR38][R6.64] ;  /* 0x0000002606000981 */ /* 0x000362000c1e1900 */
[----:B------:R-:W1:Y:S01]  /*67f0*/  S2UR UR4, SR_CTAID.Y ;  /* 0x00000000000479c3 */ /* 0x000e620000002600 */
[----:B------:R-:W3:Y:S02]  /*6800*/  S2R R2, SR_TID.X ;  /* 0x0000000000027919 */ /* 0x000ee40000002100 */
[----:B---3--:R-:W-:Y:S01]  /*6810*/  VIADD R11, R2, 0xffffff80 ;  /* 0xffffff80020b7836 */ /* 0x008fe20000000000 */
[----:B------:R-:W-:-:S04]  /*6820*/  CS2R R2, SRZ ;  /* 0x0000000000027805 */ /* 0x000fc8000001ff00 */
[----:B------:R-:W-:-:S04]  /*6830*/  SHF.R.S32.HI R8, RZ, 0x1f, R11 ;  /* 0x0000001fff087819 */ /* 0x000fc8000001140b */
[----:B------:R-:W-:-:S04]  /*6840*/  LEA.HI R8, R8, R11, RZ, 0x4 ;  /* 0x0000000b08087211 */ /* 0x000fc800078f20ff */
[----:B------:R-:W-:Y:S02]  /*6850*/  SHF.R.S32.HI R17, RZ, 0x4, R8 ;  /* 0x00000004ff117819 */ /* 0x000fe40000011408 */
[--C-:B--2---:R-:W-:Y:S01]  /*6860*/  @P3 SHF.R.S32.HI R3, RZ, 0x1f, R9.reuse ;  /* 0x0000001fff033819 */ /* 0x104fe20000011409 */
[----:B------:R-:W-:Y:S01]  /*6870*/  @P3 IMAD.MOV.U32 R2, RZ, RZ, R9 ;  /* 0x000000ffff023224 */ /* 0x000fe200078e0009 */
[----:B-1--4-:R-:W-:Y:S06]  /*6880*/  @P0 BRA `(.L_x_530) ;  /* 0x0000000000100947 */ /* 0x012fec0003800000 */
[----:B------:R-:W-:Y:S05]  /*6890*/  @!P3 BRA `(.L_x_530) ;  /* 0x00000000000cb947 */ /* 0x000fea0003800000 */
[----:B------:R-:W2:Y:S04]  /*68a0*/  LDG.E R7, desc[UR38][R4.64] ;  /* 0x0000002604077981 */ /* 0x000ea8000c1e1900 */
[----:B-----5:R-:W2:Y:S02]  /*68b0*/  LDG.E R0, desc[UR38][R4.64+0x4] ;  /* 0x0000042604007981 */ /* 0x020ea4000c1e1900 */
[----:B--2---:R-:W-:-:S07]  /*68c0*/  IMAD.IADD R0, R0, 0x1, -R7 ;  /* 0x0000000100007824 */ /* 0x004fce00078e0a07 */
.L_x_530:
[----:B------:R-:W-:Y:S01]  /*68d0*/  LOP3.LUT R4, R8, 0x1ffffff0, RZ, 0xc0, !PT ;  /* 0x1ffffff008047812 */ /* 0x000fe200078ec0ff */
[----:B------:R-:W-:Y:S01]  /*68e0*/  USHF.R.S32.HI UR5, URZ, 0x1f, UR4 ;  /* 0x0000001f3f057899 */ /* 0x000fe20008011404 */
[----:B-----5:R-:W-:Y:S01]  /*68f0*/  IMAD R12, R13, -0x80, R0 ;  /* 0xffffff800d0c7824 */ /* 0x020fe200078e0200 */
[----:B------:R-:W1:Y:S01]  /*6900*/  LDC.64 R20, c[0x0][0x850] ;  /* 0x00021400ff147b82 */ /* 0x000e620000000a00 */
[----:B------:R-:W-:Y:S01]  /*6910*/  VIADD R5, R17, 0x10 ;  /* 0x0000001011057836 */ /* 0x000fe20000000000 */
[----:B------:R-:W-:Y:S01]  /*6920*/  ULDC UR8, c[0x0][0x80c] ;  /* 0x0002030000087ab9 */ /* 0x000fe20000000800 */
[----:B------:R-:W-:Y:S01]  /*6930*/  IMAD.IADD R4, R11, 0x1, -R4 ;  /* 0x000000010b047824 */ /* 0x000fe200078e0a04 */
[-C--:B------:R-:W-:Y:S01]  /*6940*/  ISETP.GE.AND P2, PT, R17, R12.reuse, PT ;  /* 0x0000000c1100720c */ /* 0x080fe20003f46270 */
[----:B------:R-:W-:Y:S01]  /*6950*/  IMAD R0, R14, UR5, RZ ;  /* 0x000000050e007c24 */ /* 0x000fe2000f8e02ff */
[----:B------:R-:W-:Y:S01]  /*6960*/  ISETP.GE.AND P6, PT, R5, R12, PT ;  /* 0x0000000c0500720c */ /* 0x000fe20003fc6270 */
[----:B------:R-:W-:Y:S01]  /*6970*/  IMAD.SHL.U32 R6, R4, 0x8, RZ ;  /* 0x0000000804067824 */ /* 0x000fe200078e00ff */
[C---:B------:R-:W-:Y:S01]  /*6980*/  IADD3 R2, P0, R17.reuse, R2, RZ ;  /* 0x0000000211027210 */ /* 0x040fe20007f1e0ff */
[----:B------:R-:W-:Y:S01]  /*6990*/  VIADD R5, R17, 0x20 ;  /* 0x0000002011057836 */ /* 0x000fe20000000000 */
[----:B------:R-:W-:Y:S01]  /*69a0*/  ULDC.64 UR6, c[0x0][0x828] ;  /* 0x00020a0000067ab9 */ /* 0x000fe20000000a00 */
[----:B------:R-:W-:Y:S01]  /*69b0*/  IMAD R15, R15, UR4, R0 ;  /* 0x000000040f0f7c24 */ /* 0x000fe2000f8e0200 */
[----:B------:R-:W-:Y:S01]  /*69c0*/  SHF.R.S32.HI R7, RZ, 0x1f, R6 ;  /* 0x0000001fff077819 */ /* 0x000fe20000011406 */
[----:B------:R-:W-:Y:S01]  /*69d0*/  VIADD R9, R17, 0x30 ;  /* 0x0000003011097836 */ /* 0x000fe20000000000 */
[----:B------:R-:W-:Y:S01]  /*69e0*/  SHF.R.S32.HI R0, RZ, 0x1f, R228 ;  /* 0x0000001fff007819 */ /* 0x000fe200000114e4 */
[----:B------:R-:W-:Y:S01]  /*69f0*/  BSSY B0, `(.L_x_531) ;  /* 0x000001e000007945 */ /* 0x000fe20003800000 */
[----:B------:R-:W-:Y:S01]  /*6a00*/  ISETP.GE.AND P5, PT, R5, R12, PT ;  /* 0x0000000c0500720c */ /* 0x000fe20003fa6270 */
[----:B------:R-:W-:Y:S01]  /*6a10*/  IMAD.WIDE.U32 R4, R14, UR4, R6 ;  /* 0x000000040e047c25 */ /* 0x000fe2000f8e0006 */
[----:B------:R-:W-:-:S02]  /*6a20*/  ISETP.GE.OR P4, PT, R6, UR8, P2 ;  /* 0x0000000806007c0c */ /* 0x000fc40009786670 */
[----:B------:R-:W-:Y:S01]  /*6a30*/  SEL R14, R0, RZ, !P3 ;  /* 0x000000ff000e7207 */ /* 0x000fe20005800000 */
[----:B------:R-:W-:Y:S01]  /*6a40*/  IMAD.IADD R5, R15, 0x1, R5 ;  /* 0x000000010f057824 */ /* 0x000fe200078e0205 */
[----:B------:R-:W-:Y:S02]  /*6a50*/  LEA.HI.X.SX32 R3, R17, R3, 0x1, P0 ;  /* 0x0000000311037211 */ /* 0x000fe400000f0eff */
[-C--:B------:R-:W-:Y:S01]  /*6a60*/  ISETP.GE.AND P0, PT, R9, R12.reuse, PT ;  /* 0x0000000c0900720c */ /* 0x080fe20003f06270 */
[----:B------:R-:W-:Y:S01]  /*6a70*/  VIADD R9, R17, 0x40 ;  /* 0x0000004011097836 */ /* 0x000fe20000000000 */
[----:B------:R-:W-:Y:S01]  /*6a80*/  SEL R15, R228, RZ, !P3 ;  /* 0x000000ffe40f7207 */ /* 0x000fe20005800000 */
[----:B------:R-:W-:Y:S01]  /*6a90*/  IMAD R0, R14, UR6, RZ ;  /* 0x000000060e007c24 */ /* 0x000fe2000f8e02ff */
[----:B------:R-:W-:Y:S01]  /*6aa0*/  P2R R18, PR, RZ, 0x40 ;  /* 0x00000040ff127803 */ /* 0x000fe20000000000 */
[----:B------:R-:W-:Y:S01]  /*6ab0*/  IMAD.WIDE R2, R13, 0x80, R2 ;  /* 0x000000800d027825 */ /* 0x000fe200078e0202 */
[----:B------:R-:W-:-:S02]  /*6ac0*/  ISETP.GE.AND P1, PT, R9, R12, PT ;  /* 0x0000000c0900720c */ /* 0x000fc40003f26270 */
[----:B------:R-:W-:Y:S01]  /*6ad0*/  P2R R22, PR, RZ, 0x20 ;  /* 0x00000020ff167803 */ /* 0x000fe20000000000 */
[C---:B------:R-:W-:Y:S01]  /*6ae0*/  IMAD R9, R15.reuse, UR7, R0 ;  /* 0x000000070f097c24 */ /* 0x040fe2000f8e0200 */
[----:B------:R-:W-:Y:S01]  /*6af0*/  ISETP.GE.OR P3, PT, R6, UR8, P6 ;  /* 0x0000000806007c0c */ /* 0x000fe2000b766670 */
[----:B------:R-:W-:-:S04]  /*6b00*/  IMAD.WIDE.U32 R10, R15, UR6, R4 ;  /* 0x000000060f0a7c25 */ /* 0x000fc8000f8e0004 */
[----:B------:R-:W-:Y:S01]  /*6b10*/  IMAD.IADD R9, R11, 0x1, R9 ;  /* 0x000000010b097824 */ /* 0x000fe200078e0209 */
[----:B------:R-:W-:Y:S07]  /*6b20*/  @P4 BRA `(.L_x_532) ;  /* 0x0000000000284947 */ /* 0x000fee0003800000 */
        /* <DEDUP_REMOVED lines=9> */
[----:B------:R2:W-:Y:S02]  /*6bc0*/  STG.E.128 desc[UR38][R24.64], RZ ;  /* 0x000000ff18007986 */ /* 0x0005e4000c101d26 */
.L_x_532:
[----:B------:R-:W-:Y:S05]  /*6bd0*/  BSYNC B0 ;  /* 0x0000000000007941 */ /* 0x000fea0003800000 */
.L_x_531:
[----:B------:R-:W-:Y:S01]  /*6be0*/  BSSY B0, `(.L_x_533) ;  /* 0x0000010000007945 */ /* 0x000fe20003800000 */
[----:B------:R-:W-:-:S03]  /*6bf0*/  ISETP.GE.OR P4, PT, R6, UR8, P5 ;  /* 0x0000000806007c0c */ /* 0x000fc6000af86670 */
[----:B------:R-:W-:Y:S10]  /*6c00*/  @P3 BRA `(.L_x_534) ;  /* 0x0000000000343947 */ /* 0x000ff40003800000 */
        /* <DEDUP_REMOVED lines=9> */
[----:B--2---:R-:W-:Y:S01]  /*6ca0*/  LEA R24, P3, R4, UR6, 0x1 ;  /* 0x0000000604187c11 */ /* 0x004fe2000f8608ff */
[----:B------:R-:W-:-:S05]  /*6cb0*/  IMAD.IADD R5, R5, 0x1, R13 ;  /* 0x0000000105057824 */ /* 0x000fca00078e020d */
[----:B------:R-:W-:-:S05]  /*6cc0*/  LEA.HI.X R25, R4, UR7, R5, 0x1, P3 ;  /* 0x0000000704197c11 */ /* 0x000fca00098f0c05 */
[----:B------:R3:W-:Y:S02]  /*6cd0*/  STG.E.128 desc[UR38][R24.64], RZ ;  /* 0x000000ff18007986 */ /* 0x0007e4000c101d26 */
.L_x_534:
[----:B------:R-:W-:Y:S05]  /*6ce0*/  BSYNC B0 ;  /* 0x0000000000007941 */ /* 0x000fea0003800000 */
.L_x_533:
        /* <DEDUP_REMOVED lines=12> */
[----:B--23--:R-:W-:Y:S01]  /*6db0*/  LEA R24, P4, R4, UR6, 0x1 ;  /* 0x0000000604187c11 */ /* 0x00cfe2000f8808ff */
[----:B------:R-:W-:-:S05]  /*6dc0*/  IMAD.IADD R5, R5, 0x1, R13 ;  /* 0x0000000105057824 */ /* 0x000fca00078e020d */
[----:B------:R-:W-:-:S05]  /*6dd0*/  LEA.HI.X R25, R4, UR7, R5, 0x1, P4 ;  /* 0x0000000704197c11 */ /* 0x000fca000a0f0c05 */
[----:B------:R4:W-:Y:S02]  /*6de0*/  STG.E.128 desc[UR38][R24.64], RZ ;  /* 0x000000ff18007986 */ /* 0x0009e4000c101d26 */
.L_x_536:
[----:B------:R-:W-:Y:S05]  /*6df0*/  BSYNC B0 ;  /* 0x0000000000007941 */ /* 0x000fea0003800000 */
.L_x_535:
[----:B------:R-:W-:Y:S01]  /*6e00*/  BSSY B0, `(.L_x_537) ;  /* 0x0000011000007945 */ /* 0x000fe20003800000 */
[----:B------:R-:W-:Y:S01]  /*6e10*/  ISETP.GE.OR P4, PT, R6, UR8, P1 ;  /* 0x0000000806007c0c */ /* 0x000fe20008f86670 */
[----:B------:R-:W-:Y:S02]  /*6e20*/  VIADD R19, R17, 0x50 ;  /* 0x0000005011137836 */ /* 0x000fe40000000000 */
        /* <DEDUP_REMOVED lines=10> */
[----:B--234-:R-:W-:Y:S01]  /*6ed0*/  LEA R24, P3, R4, UR6, 0x1 ;  /* 0x0000000604187c11 */ /* 0x01cfe2000f8608ff */
[----:B------:R-:W-:-:S05]  /*6ee0*/  IMAD.IADD R5, R5, 0x1, R13 ;  /* 0x0000000105057824 */ /* 0x000fca00078e020d */
[----:B------:R-:W-:-:S05]  /*6ef0*/  LEA.HI.X R25, R4, UR7, R5, 0x1, P3 ;  /* 0x0000000704197c11 */ /* 0x000fca00098f0c05 */
[----:B------:R2:W-:Y:S02]  /*6f00*/  STG.E.128 desc[UR38][R24.64], RZ ;  /* 0x000000ff18007986 */ /* 0x0005e4000c101d26 */
.L_x_538:
[----:B------:R-:W-:Y:S05]  /*6f10*/  BSYNC B0 ;  /* 0x0000000000007941 */ /* 0x000fea0003800000 */
.L_x_537:
[----:B------:R-:W-:Y:S01]  /*6f20*/  BSSY B0, `(.L_x_539) ;  /* 0x0000010000007945 */ /* 0x000fe20003800000 */
[----:B------:R-:W-:-:S03]  /*6f30*/  ISETP.GE.AND P3, PT, R19, R12, PT ;  /* 0x0000000c1300720c */ /* 0x000fc60003f66270 */
        /* <DEDUP_REMOVED lines=14> */
.L_x_540:
[----:B------:R-:W-:Y:S05]  /*7020*/  BSYNC B0 ;  /* 0x0000000000007941 */ /* 0x000fea0003800000 */
.L_x_539:
[----:B------:R-:W-:Y:S01]  /*7030*/  ISETP.GE.OR P4, PT, R6, UR8, P3 ;  /* 0x0000000806007c0c */ /* 0x000fe20009f86670 */
[----:B------:R-:W-:Y:S01]  /*7040*/  BSSY B0, `(.L_x_541) ;  /* 0x0000011000007945 */ /* 0x000fe20003800000 */
[----:B-1----:R-:W-:Y:S02]  /*7050*/  IMAD R16, R20, UR5, RZ ;  /* 0x0000000514107c24 */ /* 0x002fe4000f8e02ff */
[----:B------:R-:W-:-:S09]  /*7060*/  VIADD R19, R17, 0x60 ;  /* 0x0000006011137836 */ /* 0x000fd20000000000 */
[----:B------:R-:W-:Y:S05]  /*7070*/  @P4 BRA `(.L_x_542) ;  /* 0x0000000000344947 */ /* 0x000fea0003800000 */
        /* <DEDUP_REMOVED lines=13> */
.L_x_542:
[----:B------:R-:W-:Y:S05]  /*7150*/  BSYNC B0 ;  /* 0x0000000000007941 */ /* 0x000fea0003800000 */
.L_x_541:
[----:B------:R-:W-:Y:S01]  /*7160*/  ISETP.GE.AND P4, PT, R19, R12, PT ;  /* 0x0000000c1300720c */ /* 0x000fe20003f86270 */
[----:B------:R-:W-:Y:S01]  /*7170*/  ULDC UR9, c[0x0][0x83c] ;  /* 0x00020f0000097ab9 */ /* 0x000fe20000000800 */
[----:B------:R-:W-:Y:S01]  /*7180*/  BSSY B0, `(.L_x_543) ;  /* 0x0000012000007945 */ /* 0x000fe20003800000 */
[----:B------:R-:W-:Y:S01]  /*7190*/  IMAD R21, R21, UR4, R16 ;  /* 0x0000000415157c24 */ /* 0x000fe2000f8e0210 */
[----:B------:R-:W-:Y:S01]  /*71a0*/  ISETP.GE.OR P5, PT, R6, UR8, P4 ;  /* 0x0000000806007c0c */ /* 0x000fe2000a7a6670 */
[----:B------:R-:W-:-:S12]  /*71b0*/  VIADD R17, R17, 0x70 ;  /* 0x0000007011117836 */ /* 0x000fd80000000000 */
        /* <DEDUP_REMOVED lines=10> */
[----:B-1234-:R-:W-:Y:S01]  /*7260*/  LEA R24, P5, R4, UR6, 0x1 ;  /* 0x0000000604187c11 */ /* 0x01efe2000f8a08ff */
[----:B------:R-:W-:-:S05]  /*7270*/  IMAD.IADD R5, R5, 0x1, R13 ;  /* 0x0000000105057824 */ /* 0x000fca00078e020d */
[----:B------:R-:W-:-:S05]  /*7280*/  LEA.HI.X R25, R4, UR7, R5, 0x1, P5 ;  /* 0x0000000704197c11 */ /* 0x000fca000a8f0c05 */
[----:B------:R1:W-:Y:S02]  /*7290*/  STG.E.128 desc[UR38][R24.64], RZ ;  /* 0x000000ff18007986 */ /* 0x0003e4000c101d26 */
.L_x_544:
[----:B------:R-:W-:Y:S05]  /*72a0*/  BSYNC B0 ;  /* 0x0000000000007941 */ /* 0x000fea0003800000 */
.L_x_543:
[----:B------:R-:W-:Y:S01]  /*72b0*/  ISETP.GE.AND P5, PT, R17, R12, PT ;  /* 0x0000000c1100720c */ /* 0x000fe20003fa6270 */
[----:B------:R-:W-:Y:S03]  /*72c0*/  BSSY B0, `(.L_x_545) ;  /* 0x0000010000007945 */ /* 0x000fe60003800000 */
[----:B------:R-:W-:-:S13]  /*72d0*/  ISETP.GE.OR P6, PT, R6, UR8, P5 ;  /* 0x0000000806007c0c */ /* 0x000fda000afc6670 */
        /* <DEDUP_REMOVED lines=13> */
[----:B------:R1:W-:Y:S02]  /*73b0*/  STG.E.128 desc[UR38][R8.64], RZ ;  /* 0x000000ff08007986 */ /* 0x0003e4000c101d26 */
.L_x_546:
[----:B------:R-:W-:Y:S05]  /*73c0*/  BSYNC B0 ;  /* 0x0000000000007941 */ /* 0x000fea0003800000 */
.L_x_545:
[----:B------:R-:W-:Y:S01]  /*73d0*/  P2R R0, PR, RZ, 0x20 ;  /* 0x00000020ff007803 */ /* 0x000fe20000000000 */
[----:B------:R-:W-:Y:S01]  /*73e0*/  IMAD.WIDE.U32 R4, R20, UR4, R6 ;  /* 0x0000000414047c25 */ /* 0x000fe2000f8e0006 */
[----:B------:R-:W-:Y:S01]  /*73f0*/  ISETP.NE.AND P5, PT, R18, RZ, PT ;  /* 0x000000ff1200720c */ /* 0x000fe20003fa5270 */
[----:B------:R-:W-:Y:S01]  /*7400*/  ULDC.64 UR4, c[0x0][0x858] ;  /* 0x0002160000047ab9 */ /* 0x000fe20000000a00 */
[C---:B------:R-:W-:Y:S01]  /*7410*/  ISETP.GE.OR P2, PT, R6.reuse, UR9, P2 ;  /* 0x0000000906007c0c */ /* 0x040fe20009746670 */
[----:B------:R-:W-:Y:S01]  /*7420*/  IMAD.IADD R5, R21, 0x1, R5 ;  /* 0x0000000115057824 */ /* 0x000fe200078e0205 */
[----:B------:R-:W-:Y:S01]  /*7430*/  ISETP.GE.OR P5, PT, R6, UR9, P5 ;  /* 0x0000000906007c0c */ /* 0x000fe2000afa6670 */
[----:B------:R-:W-:Y:S01]  /*7440*/  BSSY B0, `(.L_x_547) ;  /* 0x0000019000007945 */ /* 0x000fe20003800000 */
[----:B------:R-:W-:Y:S01]  /*7450*/  ISETP.NE.AND P6, PT, R22, RZ, PT ;  /* 0x000000ff1600720c */ /* 0x000fe20003fc5270 */
[----:B-1----:R-:W-:Y:S01]  /*7460*/  IMAD.WIDE.U32 R8, R15, UR4, R4 ;  /* 0x000000040f087c25 */ /* 0x002fe2000f8e0004 */
[----:B------:R-:W-:-:S02]  /*7470*/  P2R R10, PR, RZ, 0x20 ;  /* 0x00000020ff0a7803 */ /* 0x000fc40000000000 */
[----:B------:R-:W-:Y:S01]  /*7480*/  ISETP.NE.AND P5, PT, R0, RZ, PT ;  /* 0x000000ff0000720c */ /* 0x000fe20003fa5270 */
[----:B------:R-:W-:Y:S01]  /*7490*/  IMAD R0, R14, UR4, RZ ;  /* 0x000000040e007c24 */ /* 0x000fe2000f8e02ff */
[C---:B------:R-:W-:Y:S02]  /*74a0*/  ISETP.GE.OR P6, PT, R6.reuse, UR9, P6 ;  /* 0x0000000906007c0c */ /* 0x040fe4000b7c6670 */
[C---:B------:R-:W-:Y:S01]  /*74b0*/  ISETP.GE.OR P0, PT, R6.reuse, UR9, P0 ;  /* 0x0000000906007c0c */ /* 0x040fe20008706670 */
[----:B------:R-:W-:Y:S01]  /*74c0*/  IMAD R7, R15, UR5, R0 ;  /* 0x000000050f077c24 */ /* 0x000fe2000f8e0200 */
[C---:B------:R-:W-:Y:S02]  /*74d0*/  ISETP.GE.OR P1, PT, R6.reuse, UR9, P1 ;  /* 0x0000000906007c0c */ /* 0x040fe40008f26670 */
[C---:B------:R-:W-:Y:S01]  /*74e0*/  ISETP.GE.OR P3, PT, R6.reuse, UR9, P3 ;  /* 0x0000000906007c0c */ /* 0x040fe20009f66670 */
[----:B------:R-:W-:Y:S01]  /*74f0*/  IMAD.IADD R7, R9, 0x1, R7 ;  /* 0x0000000109077824 */ /* 0x000fe200078e0207 */
[----:B------:R-:W-:-:S02]  /*7500*/  ISETP.GE.OR P4, PT, R6, UR9, P4 ;  /* 0x0000000906007c0c */ /* 0x000fc4000a786670 */
[----:B------:R-:W-:Y:S01]  /*7510*/  ISETP.GE.OR P5, PT, R6, UR9, P5 ;  /* 0x0000000906007c0c */ /* 0x000fe2000afa6670 */
[----:B------:R-:W-:-:S12]  /*7520*/  @P2 BRA `(.L_x_548) ;  /* 0x0000000000282947 */ /* 0x000fd80003800000 */
        /* <DEDUP_REMOVED lines=10> */
.L_x_548:
[----:B------:R-:W-:Y:S05]  /*75d0*/  BSYNC B0 ;  /* 0x0000000000007941 */ /* 0x000fea0003800000 */
.L_x_547:
[----:B------:R-:W-:Y:S01]  /*75e0*/  ISETP.NE.AND P2, PT, R10, RZ, PT ;  /* 0x000000ff0a00720c */ /* 0x000fe20003f45270 */
[----:B------:R-:W-:-:S12]  /*75f0*/  BSSY B0, `(.L_x_549) ;  /* 0x000000f000007945 */ /* 0x000fd80003800000 */
        /* <DEDUP_REMOVED lines=14> */
.L_x_550:
[----:B------:R-:W-:Y:S05]  /*76e0*/  BSYNC B0 ;  /* 0x0000000000007941 */ /* 0x000fea0003800000 */
.L_x_549:
[----:B------:R-:W-:Y:S04]  /*76f0*/  BSSY B0, `(.L_x_551) ;  /* 0x000000f000007945 */ /* 0x000fe80003800000 */
[----:B------:R-:W-:Y:S05]  /*7700*/  @P6 BRA `(.L_x_552) ;  /* 0x0000000000346947 */ /* 0x000fea0003800000 */
[----:B-1----:R-:W-:Y:S01]  /*7710*/  IADD3 R11, P2, R2, 0x20, RZ ;  /* 0x00000020020b7810 */ /* 0x002fe20007f5e0ff */
        /* <DEDUP_REMOVED lines=12> */
.L_x_552:
[----:B------:R-:W-:Y:S05]  /*77e0*/  BSYNC B0 ;  /* 0x0000000000007941 */ /* 0x000fea0003800000 */
.L_x_551:
        /* <DEDUP_REMOVED lines=15> */
.L_x_554:
[----:B------:R-:W-:Y:S05]  /*78e0*/  BSYNC B0 ;  /* 0x0000000000007941 */ /* 0x000fea0003800000 */
.L_x_553:
        /* <DEDUP_REMOVED lines=15> */
.L_x_556:
[----:B------:R-:W-:Y:S05]  /*79e0*/  BSYNC B0 ;  /* 0x0000000000007941 */ /* 0x000fea0003800000 */
.L_x_555:
        /* <DEDUP_REMOVED lines=15> */
.L_x_558:
[----:B------:R-:W-:Y:S05]  /*7ae0*/  BSYNC B0 ;  /* 0x0000000000007941 */ /* 0x000fea0003800000 */
.L_x_557:
        /* <DEDUP_REMOVED lines=15> */
.L_x_560:
[----:B------:R-:W-:Y:S05]  /*7be0*/  BSYNC B0 ;  /* 0x0000000000007941 */ /* 0x000fea0003800000 */
.L_x_559:
[----:B------:R-:W-:Y:S05]  /*7bf0*/  @P5 BRA `(.L_x_474) ;  /* 0x0000003000c05947 */ /* 0x000fea0003800000 */
[----:B------:R-:W-:Y:S01]  /*7c00*/  IADD3 R5, P0, R2, 0x70, RZ ;  /* 0x0000007002057810 */ /* 0x000fe20007f1e0ff */
        /* <DEDUP_REMOVED lines=11> */
[----:B------:R1:W-:Y:S01]  /*7cc0*/  STG.E.128 desc[UR38][R4.64], RZ ;  /* 0x000000ff04007986 */ /* 0x0003e2000c101d26 */
[----:B------:R-:W-:Y:S05]  /*7cd0*/  BRA `(.L_x_474) ;  /* 0x0000003000887947 */ /* 0x000fea0003800000 */
.L_x_469:
[----:B------:R-:W-:-:S08]  /*7ce0*/  NOP ;  /* 0x0000000000007918 */ /* 0x000fd00000000000 */
[----:B---3--:R-:W1:-:S00]  /*7cf0*/  USETMAXREG.DEALLOC.CTAPOOL 0x18 ;  /* 0x00000018000079c8 */ /* 0x008e4000080e0500 */
[----:B-1----:R-:W-:-:S06]  /*7d00*/  LOP3.LUT R0, R0, 0x3, RZ, 0xc0, !PT ;  /* 0x0000000300007812 */ /* 0x002fcc00078ec0ff */
[----:B------:R-:W1:Y:S02]  /*7d10*/  SHFL.IDX PT, R0, R0, RZ, 0x1f ;  /* 0x00001fff00007589 */ /* 0x000e6400000e0000 */
[----:B-1----:R-:W-:-:S13]  /*7d20*/  ISETP.NE.AND P0, PT, R0, RZ, PT ;  /* 0x000000ff0000720c */ /* 0x002fda0003f05270 */
[----:B------:R-:W-:Y:S05]  /*7d30*/  @!P0 BRA `(.L_x_561) ;  /* 0x0000000c00d48947 */ /* 0x000fea0003800000 */
[----:B------:R-:W-:-:S13]  /*7d40*/  ISETP.NE.AND P0, PT, R0, 0x1, PT ;  /* 0x000000010000780c */ /* 0x000fda0003f05270 */
[----:B------:R-:W-:Y:S05]  /*7d50*/  @P0 BRA `(.L_x_474) ;  /* 0x0000003000680947 */ /* 0x000fea0003800000 */
[----:B------:R-:W-:Y:S01]  /*7d60*/  ULDC.64 UR4, c[0x0][0x8d8] ;  /* 0x0002360000047ab9 */ /* 0x000fe20000000a00 */
[----:B------:R-:W1:Y:S01]  /*7d70*/  S2UR UR12, SR_CTAID.Z ;  /* 0x00000000000c79c3 */ /* 0x000e620000002700 */
[----:B------:R-:W-:-:S04]  /*7d80*/  ISETP.NE.U32.AND P0, PT, RZ, UR4, PT ;  /* 0x00000004ff007c0c */ /* 0x000fc8000bf05070 */
[----:B------:R-:W-:-:S13]  /*7d90*/  ISETP.NE.AND.EX P0, PT, RZ, UR5, PT, P0 ;  /* 0x00000005ff007c0c */ /* 0x000fda000bf05300 */
[----:B------:R-:W-:Y:S05]  /*7da0*/  @!P0 BRA `(.L_x_562) ;  /* 0x00000000001c8947 */ /* 0x000fea0003800000 */
[----:B------:R-:W-:Y:S02]  /*7db0*/  ULDC.64 UR4, c[0x0][0x8d8] ;  /* 0x0002360000047ab9 */ /* 0x000fe40000000a00 */
[----:B-1----:R-:W-:-:S06]  /*7dc0*/  UIMAD.WIDE UR4, UR12, 0x4, UR4 ;  /* 0x000000040c0478a5 */ /* 0x002fcc000f8e0204 */
[----:B------:R-:W-:Y:S02]  /*7dd0*/  IMAD.U32 R2, RZ, RZ, UR4 ;  /* 0x00000004ff027e24 */ /* 0x000fe4000f8e00ff */
[----:B------:R-:W-:-:S05]  /*7de0*/  IMAD.U32 R3, RZ, RZ, UR5 ;  /* 0x00000005ff037e24 */ /* 0x000fca000f8e00ff */
[----:B------:R-:W2:Y:S02]  /*7df0*/  LDG.E R2, desc[UR38][R2.64] ;  /* 0x0000002602027981 */ /* 0x000ea4000c1e1900 */
[----:B--2---:R-:W-:Y:S01]  /*7e00*/  R2UR UR5, R2 ;  /* 0x00000000020572ca */ /* 0x004fe200000e0000 */
[----:B------:R-:W-:-:S14]  /*7e10*/  BRA `(.L_x_563) ;  /* 0x0000000000387947 */ /* 0x000fdc0003800000 */
.L_x_562:
[----:B------:R-:W-:Y:S02]  /*7e20*/  ULDC.64 UR4, c[0x0][0x8d0] ;  /* 0x0002340000047ab9 */ /* 0x000fe40000000a00 */
[----:B------:R-:W-:-:S04]  /*7e30*/  ISETP.NE.U32.AND P0, PT, RZ, UR4, PT ;  /* 0x00000004ff007c0c */ /* 0x000fc8000bf05070 */
[----:B------:R-:W-:-:S13]  /*7e40*/  ISETP.NE.AND.EX P0, PT, RZ, UR5, PT, P0 ;  /* 0x00000005ff007c0c */ /* 0x000fda000bf05300 */
[----:B------:R-:W-:Y:S05]  /*7e50*/  @!P0 BRA `(.L_x_564) ;  /* 0x0000000000248947 */ /* 0x000fea0003800000 */
[----:B------:R-:W-:Y:S02]  /*7e60*/  ULDC.64 UR4, c[0x0][0x8d0] ;  /* 0x0002340000047ab9 */ /* 0x000fe40000000a00 */
[----:B-1----:R-:W-:-:S06]  /*7e70*/  UIMAD.WIDE UR4, UR12, 0x4, UR4 ;  /* 0x000000040c0478a5 */ /* 0x002fcc000f8e0204 */
[----:B------:R-:W-:Y:S02]  /*7e80*/  IMAD.U32 R2, RZ, RZ, UR4 ;  /* 0x00000004ff027e24 */ /* 0x000fe4000f8e00ff */
[----:B------:R-:W-:-:S05]  /*7e90*/  IMAD.U32 R3, RZ, RZ, UR5 ;  /* 0x00000005ff037e24 */ /* 0x000fca000f8e00ff */
[----:B------:R-:W2:Y:S04]  /*7ea0*/  LDG.E R0, desc[UR38][R2.64] ;  /* 0x0000002602007981 */ /* 0x000ea8000c1e1900 */
[----:B------:R-:W2:Y:S02]  /*7eb0*/  LDG.E R5, desc[UR38][R2.64+0x4] ;  /* 0x0000042602057981 */ /* 0x000ea4000c1e1900 */
[----:B--2---:R-:W-:-:S05]  /*7ec0*/  IMAD.IADD R0, R5, 0x1, -R0 ;  /* 0x0000000105007824 */ /* 0x004fca00078e0a00 */
[----:B------:R-:W-:Y:S01]  /*7ed0*/  R2UR UR5, R0 ;  /* 0x00000000000572ca */ /* 0x000fe200000e0000 */
[----:B------:R-:W-:-:S14]  /*7ee0*/  BRA `(.L_x_563) ;  /* 0x0000000000047947 */ /* 0x000fdc0003800000 */
.L_x_564:
[----:B------:R-:W-:-:S05]  /*7ef0*/  ULDC UR5, c[0x0][0x8bc] ;  /* 0x00022f0000057ab9 */ /* 0x000fca0000000800 */
.L_x_563:
[----:B------:R-:W2:Y:S02]  /*7f00*/  S2UR UR4, SR_CTAID.X ;  /* 0x00000000000479c3 */ /* 0x000ea40000002500 */
[----:B--2---:R-:W-:-:S04]  /*7f10*/  USHF.L.U32 UR4, UR4, 0x7, URZ ;  /* 0x0000000704047899 */ /* 0x004fc8000800063f */
[----:B------:R-:W-:-:S04]  /*7f20*/  UISETP.GE.AND UP0, UPT, UR4, UR5, UPT ;  /* 0x000000050400728c */ /* 0x000fc8000bf06270 */
[----:B-1----:R-:W-:-:S06]  /*7f30*/  USEL UR12, UR12, 0xffffffff, !UP0 ;  /* 0xffffffff0c0c7887 */ /* 0x002fcc000c000000 */
[----:B------:R-:W-:-:S13]  /*7f40*/  ISETP.LE.AND P0, PT, RZ, UR12, PT ;  /* 0x0000000cff007c0c */ /* 0x000fda000bf03270 */
[----:B------:R-:W-:Y:S05]  /*7f50*/  @!P0 BRA `(.L_x_474) ;  /* 0x0000002c00e88947 */ /* 0x000fea0003800000 */
[----:B------:R-:W-:Y:S02]  /*7f60*/  ULDC.64 UR4, c[0x0][0x770] ;  /* 0x0001dc0000047ab9 */ /* 0x000fe40000000a00 */
[----:B------:R-:W-:-:S04]  /*7f70*/  UISETP.NE.U32.AND UP0, UPT, UR4, URZ, UPT ;  /* 0x0000003f0400728c */ /* 0x000fc8000bf05070 */
[----:B------:R-:W-:-:S03]  /*7f80*/  UISETP.NE.AND.EX UP0, UPT, UR5, URZ, UPT, UP0 ;  /* 0x0000003f0500728c */ /* 0x000fc6000bf05300 */
[----:B------:R-:W-:Y:S02]  /*7f90*/  ULDC.64 UR4, c[0x0][0x770] ;  /* 0x0001dc0000047ab9 */ /* 0x000fe40000000a00 */
[----:B------:R-:W-:Y:S01]  /*7fa0*/  UIMAD.WIDE UR4, UR12, 0x4, UR4 ;  /* 0x000000040c0478a5 */ /* 0x000fe2000f8e0204 */
[----:B------:R-:W-:-:S05]  /*7fb0*/  PLOP3.LUT P0, PT, PT, PT, UP0, 0x80, 0x0 ;  /* 0x000000000000781c */ /* 0x000fca0003f0f008 */
[----:B------:R-:W-:Y:S02]  /*7fc0*/  IMAD.U32 R2, RZ, RZ, UR4 ;  /* 0x00000004ff027e24 */ /* 0x000fe4000f8e00ff */
[----:B------:R-:W-:Y:S01]  /*7fd0*/  IMAD.U32 R3, RZ, RZ, UR5 ;  /* 0x00000005ff037e24 */ /* 0x000fe2000f8e00ff */
[----:B------:R-:W-:-:S05]  /*7fe0*/  ULDC.64 UR4, c[0x0][0x780] ;  /* 0x0001e00000047ab9 */ /* 0x000fca0000000a00 */
[----:B------:R-:W2:Y:S01]  /*7ff0*/  @P0 LDG.E R6, desc[UR38][R2.64] ;  /* 0x0000002602060981 */ /* 0x000ea2000c1e1900 */
[----:B------:R-:W-:Y:S01]  /*8000*/  UISETP.NE.U32.AND UP1, UPT, UR4, URZ, UPT ;  /* 0x0000003f0400728c */ /* 0x000fe2000bf25070 */
[----:B------:R-:W-:-:S03]  /*8010*/  ULDC UR6, c[0x0][0x280] ;  /* 0x0000a00000067ab9 */ /* 0x000fc60000000800 */
[----:B------:R-:W-:Y:S01]  /*8020*/  UISETP.NE.AND.EX UP1, UPT, UR5, URZ, UPT, UP1 ;  /* 0x0000003f0500728c */ /* 0x000fe2000bf25310 */
[----:B------:R-:W-:-:S05]  /*8030*/  IMAD.U32 R0, RZ, RZ, UR6 ;  /* 0x00000006ff007e24 */ /* 0x000fca000f8e00ff */
[----:B------:R-:W-:-:S05]  /*8040*/  PLOP3.LUT P1, PT, PT, PT, UP1, 0x80, 0x0 ;  /* 0x000000000000781c */ /* 0x000fca0003f2f018 */
[----:B------:R-:W-:Y:S02]  /*8050*/  @UP1 ULDC.64 UR4, c[0x0][0x780] ;  /* 0x0001e00000041ab9 */ /* 0x000fe40000000a00 */
[----:B------:R-:W-:-:S06]  /*8060*/  @UP1 UIMAD.WIDE UR4, UR12, 0x4, UR4 ;  /* 0x000000040c0418a5 */ /* 0x000fcc000f8e0204 */
[----:B------:R-:W-:Y:S02]  /*8070*/  IMAD.U32 R4, RZ, RZ, UR4 ;  /* 0x00000004ff047e24 */ /* 0x000fe4000f8e00ff */
[----:B------:R-:W-:-:S05]  /*8080*/  IMAD.U32 R5, RZ, RZ, UR5 ;  /* 0x00000005ff057e24 */ /* 0x000fca000f8e00ff */
[----:B------:R1:W5:Y:S01]  /*8090*/  @P1 LDG.E R0, desc[UR38][R4.64] ;  /* 0x0000002604001981 */ /* 0x000362000c1e1900 */
[----:B------:R-:W-:Y:S01]  /*80a0*/  PLOP3.LUT P2, PT, PT, PT, UP0, 0x80, 0x0 ;  /* 0x000000000000781c */ /* 0x000fe20003f4f008 */
[----:B------:R-:W3:Y:S02]  /*80b0*/  S2UR UR13, SR_CTAID.Y ;  /* 0x00000000000d79c3 */ /* 0x000ee40000002600 */
[----:B---3--:R-:W-:-:S10]  /*80c0*/  USHF.R.S32.HI UR7, URZ, 0x1f, UR13 ;  /* 0x0000001f3f077899 */ /* 0x008fd4000801140d */
[----:B--2---:R-:W-:-:S13]  /*80d0*/  @P2 R2UR UR4, R6 ;  /* 0x00000000060422ca */ /* 0x004fda00000e0000 */
[----:B------:R-:W-:-:S04]  /*80e0*/  @UP0 ULEA UR4, UR12, UR4, 0x6 ;  /* 0x000000040c040291 */ /* 0x000fc8000f8e303f */
[----:B------:R-:W-:-:S04]  /*80f0*/  @UP0 USHF.R.S32.HI UR5, URZ, 0x1f, UR4 ;  /* 0x0000001f3f050899 */ /* 0x000fc80008011404 */
[----:B------:R-:W-:-:S04]  /*8100*/  @UP0 ULEA.HI UR5, UR5, UR4, URZ, 0x6 ;  /* 0x0000000405050291 */ /* 0x000fc8000f8f303f */
[----:B------:R-:W-:-:S04]  /*8110*/  @UP0 USHF.L.U32 UR5, UR5, 0x7, URZ ;  /* 0x0000000705050899 */ /* 0x000fc8000800063f */
[----:B------:R-:W-:Y:S01]  /*8120*/  @UP0 ULOP3.LUT UR6, UR5, 0xffffe000, URZ, 0xc0, !UPT ;  /* 0xffffe00005060892 */ /* 0x000fe2000f8ec03f */
[----:B-1----:R-:W-:Y:S11]  /*8130*/  @P1 BRA `(.L_x_565) ;  /* 0x0000000000101947 */ /* 0x002ff60003800000 */
[----:B------:R-:W-:Y:S05]  /*8140*/  @!P0 BRA `(.L_x_565) ;  /* 0x00000000000c8947 */ /* 0x000fea0003800000 */
[----:B------:R-:W2:Y:S04]  /*8150*/  LDG.E R5, desc[UR38][R2.64] ;  /* 0x0000002602057981 */ /* 0x000ea8000c1e1900 */
[----:B-----5:R-:W2:Y:S02]  /*8160*/  LDG.E R0, desc[UR38][R2.64+0x4] ;  /* 0x0000042602007981 */ /* 0x020ea4000c1e1900 */
[----:B--2---:R-:W-:-:S07]  /*8170*/  IMAD.IADD R0, R0, 0x1, -R5 ;  /* 0x0000000100007824 */ /* 0x004fce00078e0a05 */
.L_x_565:
[----:B-----5:R-:W-:Y:S01]  /*8180*/  ISETP.GE.AND P0, PT, R0, 0x1, PT ;  /* 0x000000010000780c */ /* 0x020fe20003f06270 */
[----:B------:R-:W-:Y:S01]  /*8190*/  @UP0 USHF.R.S32.HI UR8, URZ, 0x1f, UR6 ;  /* 0x0000001f3f080899 */ /* 0x000fe20008011406 */
[----:B------:R-:W-:Y:S01]  /*81a0*/  UMOV UR4, URZ ;  /* 0x0000003f00047c82 */ /* 0x000fe20008000000 */
[----:B------:R-:W-:Y:S01]  /*81b0*/  UMOV UR5, URZ ;  /* 0x0000003f00057c82 */ /* 0x000fe20008000000 */
[----:B------:R-:W-:-:S04]  /*81c0*/  @UP0 UMOV UR4, UR6 ;  /* 0x0000000600040c82 */ /* 0x000fc80008000000 */
[----:B------:R-:W-:-:S05]  /*81d0*/  @UP0 UMOV UR5, UR8 ;  /* 0x0000000800050c82 */ /* 0x000fca0008000000 */
[----:B------:R-:W-:Y:S05]  /*81e0*/  @!P0 BRA `(.L_x_474) ;  /* 0x0000002c00448947 */ /* 0x000fea0003800000 */
[----:B------:R-:W-:Y:S01]  /*81f0*/  ULDC.64 UR8, c[0x0][0x2d8] ;  /* 0x0000b60000087ab9 */ /* 0x000fe20000000a00 */
[C---:B------:R-:W-:Y:S01]  /*8200*/  VIADD R2, R0.reuse, 0x3f ;  /* 0x0000003f00027836 */ /* 0x040fe20000000000 */
[----:B------:R-:W-:Y:S01]  /*8210*/  UIMAD UR7, UR7, UR8, URZ ;  /* 0x00000008070772a4 */ /* 0x000fe2000f8e023f */
[----:B------:R-:W-:Y:S01]  /*8220*/  ISETP.GE.AND P1, PT, R0, 0x41, PT ;  /* 0x000000410000780c */ /* 0x000fe20003f26270 */
[----:B------:R-:W-:Y:S02]  /*8230*/  USHF.R.S32.HI UR6, URZ, 0x1f, UR12 ;  /* 0x0000001f3f067899 */ /* 0x000fe4000801140c */
[----:B------:R-:W-:Y:S01]  /*8240*/  UIMAD.WIDE.U32 UR10, UR13, UR8, URZ ;  /* 0x000000080d0a72a5 */ /* 0x000fe2000f8e003f */
[----:B------:R-:W-:Y:S01]  /*8250*/  SHF.R.S32.HI R3, RZ, 0x1f, R2 ;  /* 0x0000001fff037819 */ /* 0x000fe20000011402 */
[----:B------:R-:W-:Y:S02]  /*8260*/  UIMAD UR7, UR13, UR9, UR7 ;  /* 0x000000090d0772a4 */ /* 0x000fe4000f8e0207 */
[----:B------:R-:W-:Y:S01]  /*8270*/  UIADD3 UR8, UP1, UR4, UR10, URZ ;  /* 0x0000000a04087290 */ /* 0x000fe2000ff3e03f */
[----:B------:R-:W-:Y:S01]  /*8280*/  LEA.HI R3, R3, R2, RZ, 0x6 ;  /* 0x0000000203037211 */ /* 0x000fe200078f30ff */
[----:B------:R-:W-:-:S02]  /*8290*/  UIADD3 UR7, UR11, UR7, URZ ;  /* 0x000000070b077290 */ /* 0x000fc4000fffe03f */
[----:B------:R-:W-:Y:S01]  /*82a0*/  USEL UR6, UR6, URZ, !UP0 ;  /* 0x0000003f06067287 */ /* 0x000fe2000c000000 */
[----:B------:R-:W-:Y:S01]  /*82b0*/  SHF.R.S32.HI R3, RZ, 0x6, R3 ;  /* 0x00000006ff037819 */ /* 0x000fe20000011403 */
[----:B------:R-:W-:Y:S01]  /*82c0*/  ULDC.64 UR14, c[0x0][0x2e0] ;  /* 0x0000b800000e7ab9 */ /* 0x000fe20000000a00 */
[----:B------:R-:W-:Y:S02]  /*82d0*/  USEL UR13, UR12, URZ, !UP0 ;  /* 0x0000003f0c0d7287 */ /* 0x000fe4000c000000 */
[----:B------:R-:W-:Y:S01]  /*82e0*/  UIADD3.X UR9, UR5, UR7, URZ, UP1, !UPT ;  /* 0x0000000705097290 */ /* 0x000fe20008ffe43f */
[----:B------:R-:W-:Y:S01]  /*82f0*/  VIMNMX R3, R3, 0x1, !PT ;  /* 0x0000000103037848 */ /* 0x000fe20007fe0100 */
[----:B------:R-:W-:Y:S02]  /*8300*/  UIMAD UR6, UR6, UR14, URZ ;  /* 0x0000000e060672a4 */ /* 0x000fe4000f8e023f */
[----:B------:R-:W-:Y:S01]  /*8310*/  UIMAD.WIDE.U32 UR8, UR13, UR14, UR8 ;  /* 0x0000000e0d0872a5 */ /* 0x000fe2000f8e0008 */
[----:B------:R-:W-:Y:S01]  /*8320*/  LOP3.LUT R2, R3, 0x1, RZ, 0xc0, !PT ;  /* 0x0000000103027812 */ /* 0x000fe200078ec0ff */
[----:B------:R-:W-:Y:S01]  /*8330*/  UIMAD UR12, UR13, UR15, UR6 ;  /* 0x0000000f0d0c72a4 */ /* 0x000fe2000f8e0206 */
[----:B------:R-:W-:-:S03]  /*8340*/  ELECT P0, URZ, PT ;  /* 0x00000000003f782f */ /* 0x000fc60003800000 */
[----:B------:R-:W-:Y:S01]  /*8350*/  UIADD3 UR19, UR9, UR12, URZ ;  /* 0x0000000c09137290 */ /* 0x000fe2000fffe03f */
[----:B------:R-:W-:Y:S01]  /*8360*/  UMOV UR6, URZ ;  /* 0x0000003f00067c82 */ /* 0x000fe20008000000 */
[----:B------:R-:W-:Y:S10]  /*8370*/  @!P1 BRA `(.L_x_566) ;  /* 0x0000000400889947 */ /* 0x000ff40003800000 */
[----:B------:R-:W-:Y:S01]  /*8380*/  UMOV UR6, UR10 ;  /* 0x0000000a00067c82 */ /* 0x000fe20008000000 */
[----:B------:R-:W-:Y:S01]  /*8390*/  ULDC.64 UR10, c[0x0][0x2c0] ;  /* 0x0000b000000a7ab9 */ /* 0x000fe20000000a00 */
[----:B------:R-:W-:Y:S01]  /*83a0*/  UIMAD.WIDE.U32 UR6, UR13, UR14, UR6 ;  /* 0x0000000e0d0672a5 */ /* 0x000fe2000f8e0006 */
[----:B------:R-:W-:Y:S01]  /*83b0*/  IMAD.IADD R0, R3, 0x1, -R2 ;  /* 0x0000000103007824 */ /* 0x000fe200078e0a02 */
[----:B------:R-:W-:Y:S02]  /*83c0*/  ULDC.64 UR20, c[0x0][0x2c0] ;  /* 0x0000b00000147ab9 */ /* 0x000fe40000000a00 */
[----:B------:R-:W-:-:S04]  /*83d0*/  UIADD3 UR15, UP0, UR4, UR6, URZ ;  /* 0x00000006040f7290 */ /* 0x000fc8000ff1e03f */
[----:B------:R-:W-:Y:S02]  /*83e0*/  UIADD3.X UR4, UR5, UR12, UR7, UP0, !UPT ;  /* 0x0000000c05047290 */ /* 0x000fe400087fe407 */
[----:B------:R-:W-:Y:S01]  /*83f0*/  ULEA UR14, UP0, UR15, UR10, 0x2 ;  /* 0x0000000a0f0e7291 */ /* 0x000fe2000f80103f */
[----:B------:R-:W-:-:S03]  /*8400*/  UMOV UR5, URZ ;  /* 0x0000003f00057c82 */ /* 0x000fc60008000000 */
[----:B------:R-:W-:Y:S02]  /*8410*/  ULEA.HI.X UR15, UR15, UR11, UR4, 0x2, UP0 ;  /* 0x0000000b0f0f7291 */ /* 0x000fe400080f1404 */
[----:B------:R-:W-:Y:S02]  /*8420*/  UIADD3 UR10, UP0, UR14, 0x4000, URZ ;  /* 0x000040000e0a7890 */ /* 0x000fe4000ff1e03f */
[----:B------:R-:W-:Y:S02]  /*8430*/  UIADD3 UR12, UP1, UR14, 0x8000, URZ ;  /* 0x000080000e0c7890 */ /* 0x000fe4000ff3e03f */
[----:B------:R-:W-:Y:S02]  /*8440*/  UIADD3 UR14, UP2, UR14, 0xc000, URZ ;  /* 0x0000c0000e0e7890 */ /* 0x000fe4000ff5e03f */
[----:B------:R-:W-:Y:S02]  /*8450*/  UIADD3.X UR11, URZ, UR15, URZ, UP0, !UPT ;  /* 0x0000000f3f0b7290 */ /* 0x000fe400087fe43f */
[----:B------:R-:W-:-:S02]  /*8460*/  UIADD3.X UR13, URZ, UR15, URZ, UP1, !UPT ;  /* 0x0000000f3f0d7290 */ /* 0x000fc40008ffe43f */
[----:B------:R-:W-:Y:S01]  /*8470*/  UIADD3.X UR15, URZ, UR15, URZ, UP2, !UPT ;  /* 0x0000000f3f0f7290 */ /* 0x000fe200097fe43f */
[----:B------:R-:W-:-:S11]  /*8480*/  UMOV UR4, URZ ;  /* 0x0000003f00047c82 */ /* 0x000fd60008000000 */
.L_x_579:
        /* <DEDUP_REMOVED lines=21> */
.L_x_568:
[----:B------:R-:W-:Y:S05]  /*85e0*/  BSYNC B0 ;  /* 0x0000000000007941 */ /* 0x000fea0003800000 */
.L_x_567:
        /* <DEDUP_REMOVED lines=13> */
.L_x_570:
[----:B------:R-:W-:Y:S05]  /*86c0*/  BSYNC B0 ;  /* 0x0000000000007941 */ /* 0x000fea0003800000 */
.L_x_569:
[----:B------:R-:W-:Y:S06]  /*86d0*/  BAR.ARV 0xa, 0xa0 ;  /* 0x0282800000007b1d */ /* 0x000fec0000002000 */
[----:B------:R-:W-:Y:S04]  /*86e0*/  BSSY B0, `(.L_x_571) ;  /* 0x0000003000007945 */ /* 0x000fe80003800000 */
[----:B------:R-:W-:Y:S05]  /*86f0*/  @!P0 BRA `(.L_x_572) ;  /* 0x0000000000048947 */ /* 0x000fea0003800000 */
[----:B------:R-:W-:-:S04]  /*8700*/  DEPBAR.LE SB0, 0x0 ;  /* 0x000080000000791a */ /* 0x000fc80000000000 */
.L_x_572:
[----:B------:R-:W-:Y:S05]  /*8710*/  BSYNC B0 ;  /* 0x0000000000007941 */ /* 0x000fea0003800000 */
.L_x_571:
        /* <DEDUP_REMOVED lines=13> */
.L_x_574:
[----:B------:R-:W-:Y:S05]  /*87f0*/  BSYNC B0 ;  /* 0x0000000000007941 */ /* 0x000fea0003800000 */
.L_x_573:
        /* <DEDUP_REMOVED lines=13> */
.L_x_576:
[----:B------:R-:W-:Y:S05]  /*88d0*/  BSYNC B0 ;  /* 0x0000000000007941 */ /* 0x000fea0003800000 */
.L_x_575:
[----:B------:R-:W-:Y:S01]  /*88e0*/  VIADD R0, R0, 0xfffffffe ;  /* 0xfffffffe00007836 */ /* 0x000fe20000000000 */
[----:B------:R-:W-:Y:S06]  /*88f0*/  BAR.ARV 0xa, 0xa0 ;  /* 0x0282800000007b1d */ /* 0x000fec0000002000 */
[----:B------:R-:W-:Y:S01]  /*8900*/  BSSY B0, `(.L_x_577) ;  /* 0x0000004000007945 */ /* 0x000fe20003800000 */
[----:B------:R-:W-:-:S03]  /*8910*/  ISETP.NE.AND P1, PT, R0, RZ, PT ;  /* 0x000000ff0000720c */ /* 0x000fc60003f25270 */
[----:B------:R-:W-:Y:S10]  /*8920*/  @!P0 BRA `(.L_x_578) ;  /* 0x0000000000048947 */ /* 0x000ff40003800000 */
[----:B------:R-:W-:-:S04]  /*8930*/  DEPBAR.LE SB0, 0x0 ;  /* 0x000080000000791a */ /* 0x000fc80000000000 */
.L_x_578:
[----:B------:R-:W-:Y:S05]  /*8940*/  BSYNC B0 ;  /* 0x0000000000007941 */ /* 0x000fea0003800000 */
.L_x_577:
[----:B------:R-:W-:Y:S06]  /*8950*/  BAR.ARV 0xb, 0xa0 ;  /* 0x02c2800000007b1d */ /* 0x000fec0000002000 */
[----:B------:R-:W-:Y:S02]  /*8960*/  UIADD3 UR5, UR5, 0x2, URZ ;  /* 0x0000000205057890 */ /* 0x000fe4000fffe03f */
[----:B------:R-:W-:Y:S01]  /*8970*/  UIADD3 UR4, UR4, 0x1, URZ ;  /* 0x0000000104047890 */ /* 0x000fe2000fffe03f */
[----:B------:R-:W-:Y:S11]  /*8980*/  @P1 BRA `(.L_x_579) ;  /* 0xfffffff800c01947 */ /* 0x000ff6000383ffff */
[----:B------:R-:W-:-:S12]  /*8990*/  USHF.L.U32 UR6, UR5, 0xd, URZ ;  /* 0x0000000d05067899 */ /* 0x000fd8000800063f */
.L_x_566:
        /* <DEDUP_REMOVED lines=10> */
[----:B------:R-:W-:Y:S01]  /*8a40*/  ULEA UR4, UP0, UR11, UR4, 0x2 ;  /* 0x000000040b047291 */ /* 0x000fe2000f80103f */
[----:B------:R-:W-:-:S03]  /*8a50*/  UMOV UR13, 0x14f00000 ;  /* 0x14f00000000d7882 */ /* 0x000fc60000000000 */
[----:B------:R-:W-:-:S03]  /*8a60*/  ULEA.HI.X UR5, UR11, UR5, UR12, 0x2, UP0 ;  /* 0x000000050b057291 */ /* 0x000fc600080f140c */
[----:B------:R-:W-:Y:S01]  /*8a70*/  UMOV UR12, 0x0 ;  /* 0x00000000000c7882 */ /* 0x000fe20000000000 */
[----:B-1----:R-:W-:-:S03]  /*8a80*/  ULEA UR7, UR10, UR7, 0x18 ;  /* 0x000000070a077291 */ /* 0x002fc6000f8ec03f */
[----:B------:R-:W-:Y:S01]  /*8a90*/  UMOV UR10, 0x400 ;  /* 0x00000400000a7882 */ /* 0x000fe20000000000 */
[----:B------:R-:W-:-:S09]  /*8aa0*/  UIADD3 UR7, UR7, 0x10000, URZ ;  /* 0x0001000007077890 */ /* 0x000fd2000fffe03f */
[----:B------:R1:W-:Y:S02]  /*8ab0*/  UBLKRED.G.S.ADD.F32.RN [UR4], [UR7], UR10, desc[UR12] ;  /* 0x00000c04070073bb */ /* 0x0003e400080a140a */
[----:B-1----:R0:W-:Y:S02]  /*8ac0*/  UTMACMDFLUSH ;  /* 0x00000000000079b7 */ /* 0x0021e40000000000 */
.L_x_581:
[----:B------:R-:W-:Y:S05]  /*8ad0*/  BSYNC B0 ;  /* 0x0000000000007941 */ /* 0x000fea0003800000 */
.L_x_580:
[----:B------:R-:W-:Y:S06]  /*8ae0*/  BAR.SYNC.DEFER_BLOCKING 0xe, 0xa0 ;  /* 0x0382800000007b1d */ /* 0x000fec0000010000 */
[----:B------:R-:W-:Y:S04]  /*8af0*/  BSSY B0, `(.L_x_582) ;  /* 0x0000012000007945 */ /* 0x000fe80003800000 */
[----:B------:R-:W-:Y:S05]  /*8b00*/  @!P0 BRA `(.L_x_583) ;  /* 0x0000000000408947 */ /* 0x000fea0003800000 */
[----:B------:R-:W1:Y:S01]  /*8b10*/  S2UR UR7, SR_CgaCtaId ;  /* 0x00000000000779c3 */ /* 0x000e620000008800 */
[----:B------:R-:W-:Y:S01]  /*8b20*/  UIADD3 UR4, UR6, 0x1000, URZ ;  /* 0x0000100006047890 */ /* 0x000fe2000fffe03f */
[----:B------:R-:W-:Y:S01]  /*8b30*/  UMOV UR5, 0x400 ;  /* 0x0000040000057882 */ /* 0x000fe20000000000 */
[----:B------:R-:W-:Y:S02]  /*8b40*/  ULDC.64 UR10, c[0x0][0x2c0] ;  /* 0x0000b000000a7ab9 */ /* 0x000fe40000000a00 */
[----:B------:R-:W-:Y:S01]  /*8b50*/  UIADD3 UR12, UP0, UR4, UR8, URZ ;  /* 0x00000008040c7290 */ /* 0x000fe2000ff1e03f */
[----:B------:R-:W-:Y:S01]  /*8b60*/  UMOV UR13, 0x14f00000 ;  /* 0x14f00000000d7882 */ /* 0x000fe20000000000 */
[----:B-1----:R-:W-:Y:S02]  /*8b70*/  ULEA UR7, UR7, UR5, 0x18 ;  /* 0x0000000507077291 */ /* 0x002fe4000f8ec03f */
[----:B------:R-:W-:Y:S02]  /*8b80*/  ULEA.HI.X.SX32 UR5, UR4, UR19, 0x1, UP0 ;  /* 0x0000001304057291 */ /* 0x000fe400080f0e3f */
[----:B------:R-:W-:-:S02]  /*8b90*/  ULEA UR4, UP0, UR12, UR10, 0x2 ;  /* 0x0000000a0c047291 */ /* 0x000fc4000f80103f */
[----:B------:R-:W-:Y:S02]  /*8ba0*/  UIADD3 UR7, UR7, 0x14000, URZ ;  /* 0x0001400007077890 */ /* 0x000fe4000fffe03f */
[----:B------:R-:W-:Y:S01]  /*8bb0*/  ULEA.HI.X UR5, UR12, UR11, UR5, 0x2, UP0 ;  /* 0x0000000b0c057291 */ /* 0x000fe200080f1405 */
[----:B------:R-:W-:Y:S02]  /*8bc0*/  UMOV UR10, 0x400 ;  /* 0x00000400000a7882 */ /* 0x000fe40000000000 */
[----:B------:R-:W-:-:S06]  /*8bd0*/  UMOV UR12, 0x0 ;  /* 0x00000000000c7882 */ /* 0x000fcc0000000000 */
[----:B------:R1:W-:Y:S01]  /*8be0*/  UBLKRED.G.S.ADD.F32.RN [UR4], [UR7], UR10, desc[UR12] ;  /* 0x00000c04070073bb */ /* 0x0003e200080a140a */
[----:B------:R0:W-:Y:S01]  /*8bf0*/  UTMACMDFLUSH ;  /* 0x00000000000079b7 */ /* 0x0001e20000000000 */
[----:B-1----:R-:W-:-:S04]  /*8c00*/  DEPBAR.LE SB0, 0x1 ;  /* 0x000080400000791a */ /* 0x002fc80000000000 */
.L_x_583:
[----:B------:R-:W-:Y:S05]  /*8c10*/  BSYNC B0 ;  /* 0x0000000000007941 */ /* 0x000fea0003800000 */
.L_x_582:
[----:B------:R-:W-:Y:S06]  /*8c20*/  BAR.ARV 0xa, 0xa0 ;  /* 0x0282800000007b1d */ /* 0x000fec0000002000 */
[----:B------:R-:W-:Y:S04]  /*8c30*/  BSSY B0, `(.L_x_584) ;  /* 0x0000003000007945 */ /* 0x000fe80003800000 */
[----:B------:R-:W-:Y:S05]  /*8c40*/  @!P0 BRA `(.L_x_585) ;  /* 0x0000000000048947 */ /* 0x000fea0003800000 */
[----:B------:R-:W-:-:S04]  /*8c50*/  DEPBAR.LE SB0, 0x0 ;  /* 0x000080000000791a */ /* 0x000fc80000000000 */
.L_x_585:
[----:B------:R-:W-:Y:S05]  /*8c60*/  BSYNC B0 ;  /* 0x0000000000007941 */ /* 0x000fea0003800000 */
.L_x_584:
[----:B------:R-:W-:Y:S06]  /*8c70*/  BAR.ARV 0xb, 0xa0 ;  /* 0x02c2800000007b1d */ /* 0x000fec0000002000 */
[----:B------:R-:W-:Y:S05]  /*8c80*/  BRA `(.L_x_474) ;  /* 0x00000020009c7947 */ /* 0x000fea0003800000 */
.L_x_561:
[----:B------:R-:W-:Y:S01]  /*8c90*/  ULDC.64 UR4, c[0x0][0x8d8] ;  /* 0x0002360000047ab9 */ /* 0x000fe20000000a00 */
[----:B------:R-:W1:Y:S01]  /*8ca0*/  S2R R7, SR_CTAID.Z ;  /* 0x0000000000077919 */ /* 0x000e620000002700 */
[----:B------:R-:W-:Y:S01]  /*8cb0*/  ISETP.NE.U32.AND P0, PT, RZ, UR4, PT ;  /* 0x00000004ff007c0c */ /* 0x000fe2000bf05070 */
[----:B------:R-:W2:Y:S03]  /*8cc0*/  S2UR UR20, SR_CTAID.Y ;  /* 0x00000000001479c3 */ /* 0x000ea60000002600 */
[----:B------:R-:W-:-:S13]  /*8cd0*/  ISETP.NE.AND.EX P0, PT, RZ, UR5, PT, P0 ;  /* 0x00000005ff007c0c */ /* 0x000fda000bf05300 */
[----:B------:R-:W-:Y:S05]  /*8ce0*/  @!P0 BRA `(.L_x_586) ;  /* 0x0000000000108947 */ /* 0x000fea0003800000 */
[----:B------:R-:W1:Y:S02]  /*8cf0*/  LDC.64 R2, c[0x0][0x8d8] ;  /* 0x00023600ff027b82 */ /* 0x000e640000000a00 */
[----:B-1----:R-:W-:-:S05]  /*8d00*/  IMAD.WIDE R2, R7, 0x4, R2 ;  /* 0x0000000407027825 */ /* 0x002fca00078e0202 */
[----:B------:R1:W5:Y:S01]  /*8d10*/  LDG.E R5, desc[UR38][R2.64] ;  /* 0x0000002602057981 */ /* 0x000362000c1e1900 */
[----:B------:R-:W-:Y:S05]  /*8d20*/  BRA `(.L_x_587) ;  /* 0x00000000002c7947 */ /* 0x000fea0003800000 */
.L_x_586:
[----:B------:R-:W-:Y:S02]  /*8d30*/  ULDC.64 UR4, c[0x0][0x8d0] ;  /* 0x0002340000047ab9 */ /* 0x000fe40000000a00 */
[----:B------:R-:W-:-:S04]  /*8d40*/  ISETP.NE.U32.AND P0, PT, RZ, UR4, PT ;  /* 0x00000004ff007c0c */ /* 0x000fc8000bf05070 */
[----:B------:R-:W-:-:S13]  /*8d50*/  ISETP.NE.AND.EX P0, PT, RZ, UR5, PT, P0 ;  /* 0x00000005ff007c0c */ /* 0x000fda000bf05300 */
[----:B------:R-:W-:Y:S05]  /*8d60*/  @!P0 BRA `(.L_x_588) ;  /* 0x0000000000188947 */ /* 0x000fea0003800000 */
[----:B------:R-:W1:Y:S02]  /*8d70*/  LDC.64 R2, c[0x0][0x8d0] ;  /* 0x00023400ff027b82 */ /* 0x000e640000000a00 */
[----:B-1----:R-:W-:-:S05]  /*8d80*/  IMAD.WIDE R2, R7, 0x4, R2 ;  /* 0x0000000407027825 */ /* 0x002fca00078e0202 */
[----:B------:R-:W3:Y:S04]  /*8d90*/  LDG.E R5, desc[UR38][R2.64] ;  /* 0x0000002602057981 */ /* 0x000ee8000c1e1900 */
[----:B------:R-:W3:Y:S02]  /*8da0*/  LDG.E R0, desc[UR38][R2.64+0x4] ;  /* 0x0000042602007981 */ /* 0x000ee4000c1e1900 */
[----:B---3--:R-:W-:Y:S01]  /*8db0*/  IMAD.IADD R5, R0, 0x1, -R5 ;  /* 0x0000000100057824 */ /* 0x008fe200078e0a05 */
[----:B------:R-:W-:Y:S06]  /*8dc0*/  BRA `(.L_x_587) ;  /* 0x0000000000047947 */ /* 0x000fec0003800000 */
.L_x_588:
[----:B------:R-:W3:Y:S02]  /*8dd0*/  LDC R5, c[0x0][0x8bc] ;  /* 0x00022f00ff057b82 */ /* 0x000ee40000000800 */
.L_x_587:
[----:B------:R-:W4:Y:S01]  /*8de0*/  S2R R14, SR_CTAID.X ;  /* 0x00000000000e7919 */ /* 0x000f220000002500 */
[----:B------:R-:W-:Y:S02]  /*8df0*/  IMAD.MOV.U32 R0, RZ, RZ, 0x1 ;  /* 0x00000001ff007424 */ /* 0x000fe400078e00ff */
[----:B------:R-:W-:Y:S02]  /*8e00*/  IMAD.MOV.U32 R9, RZ, RZ, RZ ;  /* 0x000000ffff097224 */ /* 0x000fe400078e00ff */
[----:B----4-:R-:W-:-:S05]  /*8e10*/  IMAD.SHL.U32 R14, R14, 0x80, RZ ;  /* 0x000000800e0e7824 */ /* 0x010fca00078e00ff */
[----:B---3-5:R-:W-:-:S04]  /*8e20*/  ISETP.GE.AND P0, PT, R14, R5, PT ;  /* 0x000000050e00720c */ /* 0x028fc80003f06270 */
[----:B-1----:R-:W-:-:S04]  /*8e30*/  SEL R8, R7, 0xffffffff, !P0 ;  /* 0xffffffff07087807 */ /* 0x002fc80004000000 */
[----:B------:R-:W-:-:S13]  /*8e40*/  ISETP.GE.AND P0, PT, R8, RZ, PT ;  /* 0x000000ff0800720c */ /* 0x000fda0003f06270 */
[----:B------:R-:W-:Y:S05]  /*8e50*/  @!P0 BRA `(.L_x_589) ;  /* 0x0000001c00948947 */ /* 0x000fea0003800000 */
[----:B------:R-:W1:Y:S08]  /*8e60*/  LDC.64 R10, c[0x0][0x770] ;  /* 0x0001dc00ff0a7b82 */ /* 0x000e700000000a00 */
[----:B------:R-:W3:Y:S08]  /*8e70*/  LDC.64 R6, c[0x0][0x770] ;  /* 0x0001dc00ff067b82 */ /* 0x000ef00000000a00 */
[----:B------:R-:W4:Y:S01]  /*8e80*/  LDC.64 R4, c[0x0][0x778] ;  /* 0x0001de00ff047b82 */ /* 0x000f220000000a00 */
[----:B-1----:R-:W-:-:S07]  /*8e90*/  ISETP.NE.U32.AND P1, PT, R10, RZ, PT ;  /* 0x000000ff0a00720c */ /* 0x002fce0003f25070 */
[----:B------:R-:W1:Y:S01]  /*8ea0*/  LDC.64 R2, c[0x0][0x780] ;  /* 0x0001e000ff027b82 */ /* 0x000e620000000a00 */
[----:B------:R-:W-:Y:S01]  /*8eb0*/  ISETP.NE.AND.EX P1, PT, R11, RZ, PT, P1 ;  /* 0x000000ff0b00720c */ /* 0x000fe20003f25310 */
[----:B---3--:R-:W-:Y:S01]  /*8ec0*/  IMAD.WIDE R6, R8, 0x4, R6 ;  /* 0x0000000408067825 */ /* 0x008fe200078e0206 */
[----:B----4-:R-:W-:-:S11]  /*8ed0*/  ISETP.NE.U32.AND P0, PT, R4, RZ, PT ;  /* 0x000000ff0400720c */ /* 0x010fd60003f05070 */
[----:B------:R-:W3:Y:S01]  /*8ee0*/  @P1 LDG.E R9, desc[UR38][R6.64] ;  /* 0x0000002606091981 */ /* 0x000ee2000c1e1900 */
[----:B------:R-:W-:-:S03]  /*8ef0*/  ISETP.NE.AND.EX P0, PT, R5, RZ, PT, P0 ;  /* 0x000000ff0500720c */ /* 0x000fc60003f05300 */
[----:B------:R-:W4:Y:S01]  /*8f00*/  @P1 LDG.E R15, desc[UR38][R6.64] ;  /* 0x00000026060f1981 */ /* 0x000f22000c1e1900 */
[----:B-1----:R-:W-:-:S04]  /*8f10*/  ISETP.NE.U32.AND P2, PT, R2, RZ, PT ;  /* 0x000000ff0200720c */ /* 0x002fc80003f45070 */
[----:B------:R-:W-:-:S05]  /*8f20*/  ISETP.NE.AND.EX P2, PT, R3, RZ, PT, P2 ;  /* 0x000000ff0300720c */ /* 0x000fca0003f45320 */
[----:B------:R-:W1:Y:S08]  /*8f30*/  @P0 LDC.64 R2, c[0x0][0x778] ;  /* 0x0001de00ff020b82 */ /* 0x000e700000000a00 */
[----:B------:R-:W2:Y:S01]  /*8f40*/  @P2 LDC.64 R12, c[0x0][0x780] ;  /* 0x0001e000ff0c2b82 */ /* 0x000ea20000000a00 */
[----:B------:R-:W-:Y:S01]  /*8f50*/  IMAD.MOV.U32 R5, RZ, RZ, RZ ;  /* 0x000000ffff057224 */ /* 0x000fe200078e00ff */
[----:B------:R-:W-:Y:S01]  /*8f60*/  ULDC UR4, c[0x0][0x280] ;  /* 0x0000a00000047ab9 */ /* 0x000fe20000000800 */
[----:B-1----:R-:W-:-:S05]  /*8f70*/  @P0 IMAD.WIDE R2, R8, 0x4, R2 ;  /* 0x0000000408020825 */ /* 0x002fca00078e0202 */
[----:B------:R2:W5:Y:S01]  /*8f80*/  @P0 LDG.E R5, desc[UR38][R2.64] ;  /* 0x0000002602050981 */ /* 0x000562000c1e1900 */
[----:B------:R-:W-:Y:S02]  /*8f90*/  IMAD.U32 R4, RZ, RZ, UR4 ;  /* 0x00000004ff047e24 */ /* 0x000fe4000f8e00ff */
[----:B--2---:R-:W-:Y:S01]  /*8fa0*/  @P2 IMAD.WIDE R2, R8, 0x4, R12 ;  /* 0x0000000408022825 */ /* 0x004fe200078e020c */
[----:B------:R-:W-:-:S04]  /*8fb0*/  VOTEU.ANY UP0, P1 ;  /* 0x00000000003f7886 */ /* 0x000fc80000800100 */
[----:B------:R1:W5:Y:S02]  /*8fc0*/  @P2 LDG.E R4, desc[UR38][R2.64] ;  /* 0x0000002602042981 */ /* 0x000364000c1e1900 */
[----:B-1----:R-:W-:Y:S01]  /*8fd0*/  CS2R R2, SRZ ;  /* 0x0000000000027805 */ /* 0x002fe2000001ff00 */
[----:B---3--:R-:W-:-:S05]  /*8fe0*/  @P1 IMAD R9, R8, 0x40, R9 ;  /* 0x0000004008091824 */ /* 0x008fca00078e0209 */
[----:B------:R-:W-:-:S04]  /*8ff0*/  @P1 SHF.R.S32.HI R12, RZ, 0x1f, R9 ;  /* 0x0000001fff0c1819 */ /* 0x000fc80000011409 */
[----:B------:R-:W-:-:S04]  /*9000*/  @P1 LEA.HI R12, R12, R9, RZ, 0x6 ;  /* 0x000000090c0c1211 */ /* 0x000fc800078f30ff */
[----:B------:R-:W-:Y:S02]  /*9010*/  @P1 LOP3.LUT R12, R12, 0xffffffc0, RZ, 0xc0, !PT ;  /* 0xffffffc00c0c1812 */ /* 0x000fe400078ec0ff */
[----:B----4-:R-:W-:Y:S02]  /*9020*/  @P1 R2UR UR4, R15 ;  /* 0x000000000f0412ca */ /* 0x010fe400000e0000 */
[--C-:B------:R-:W-:Y:S01]  /*9030*/  @P1 SHF.R.S32.HI R9, RZ, 0x1f, R12.reuse ;  /* 0x0000001fff091819 */ /* 0x100fe2000001140c */
[----:B------:R-:W-:-:S04]  /*9040*/  @P1 IMAD.MOV.U32 R2, RZ, RZ, R12 ;  /* 0x000000ffff021224 */ /* 0x000fc800078e000c */
[----:B------:R-:W-:Y:S01]  /*9050*/  @P1 IMAD.MOV.U32 R3, RZ, RZ, R9 ;  /* 0x000000ffff031224 */ /* 0x000fe200078e0009 */
[----:B------:R-:W-:Y:S07]  /*9060*/  @P2 BRA `(.L_x_590) ;  /* 0x0000000000102947 */ /* 0x000fee0003800000 */
[----:B------:R-:W-:Y:S05]  /*9070*/  @!P1 BRA `(.L_x_590) ;  /* 0x00000000000c9947 */ /* 0x000fea0003800000 */
[----:B------:R-:W2:Y:S04]  /*9080*/  LDG.E R9, desc[UR38][R6.64] ;  /* 0x0000002606097981 */ /* 0x000ea8000c1e1900 */
[----:B-----5:R-:W2:Y:S02]  /*9090*/  LDG.E R4, desc[UR38][R6.64+0x4] ;  /* 0x0000042606047981 */ /* 0x020ea4000c1e1900 */
[----:B--2---:R-:W-:-:S07]  /*90a0*/  IMAD.IADD R4, R4, 0x1, -R9 ;  /* 0x0000000104047824 */ /* 0x004fce00078e0a09 */
.L_x_590:
[----:B-----5:R-:W-:Y:S01]  /*90b0*/  ISETP.GE.AND P1, PT, R4, 0x1, PT ;  /* 0x000000010400780c */ /* 0x020fe20003f26270 */
[----:B------:R-:W-:Y:S01]  /*90c0*/  UMOV UR35, URZ ;  /* 0x0000003f00237c82 */ /* 0x000fe20008000000 */
[----:B------:R-:W-:Y:S01]  /*90d0*/  @UP0 UMOV UR35, UR4 ;  /* 0x0000000400230c82 */ /* 0x000fe20008000000 */
[----:B------:R-:W-:-:S10]  /*90e0*/  IMAD.MOV.U32 R9, RZ, RZ, RZ ;  /* 0x000000ffff097224 */ /* 0x000fd400078e00ff */
[----:B------:R-:W-:Y:S05]  /*90f0*/  @!P1 BRA `(.L_x_589) ;  /* 0x0000001800ec9947 */ /* 0x000fea0003800000 */
[----:B------:R-:W1:Y:S01]  /*9100*/  S2R R9, SR_CTAID.Y ;  /* 0x0000000000097919 */ /* 0x000e620000002600 */
[----:B------:R-:W2:Y:S01]  /*9110*/  LDC.64 R12, c[0x0][0x718] ;  /* 0x0001c600ff0c7b82 */ /* 0x000ea20000000a00 */
[----:B------:R-:W-:Y:S01]  /*9120*/  ISETP.NE.U32.AND P1, PT, R10, RZ, PT ;  /* 0x000000ff0a00720c */ /* 0x000fe20003f25070 */
[----:B------:R-:W-:Y:S01]  /*9130*/  ULDC UR4, c[0x0][0x2e8] ;  /* 0x0000ba0000047ab9 */ /* 0x000fe20000000800 */
[----:B------:R-:W-:Y:S01]  /*9140*/  R2UR UR13, R8 ;  /* 0x00000000080d72ca */ /* 0x000fe200000e0000 */
[----:B------:R-:W-:Y:S01]  /*9150*/  VOTEU.ANY UP1, P0 ;  /* 0x00000000003f7886 */ /* 0x000fe20000020100 */
[----:B------:R-:W-:Y:S02]  /*9160*/  ISETP.NE.AND.EX P1, PT, R11, RZ, PT, P1 ;  /* 0x000000ff0b00720c */ /* 0x000fe40003f25310 */
[----:B------:R-:W-:Y:S02]  /*9170*/  ELECT P0, URZ, PT ;  /* 0x00000000003f782f */ /* 0x000fe40003800000 */
[----:B------:R-:W-:Y:S01]  /*9180*/  SHF.R.S32.HI R8, RZ, 0x1f, R8 ;  /* 0x0000001fff087819 */ /* 0x000fe20000011408 */
[----:B------:R-:W3:Y:S01]  /*9190*/  LDC.64 R10, c[0x0][0x720] ;  /* 0x0001c800ff0a7b82 */ /* 0x000ee20000000a00 */
[----:B------:R-:W-:Y:S01]  /*91a0*/  MOV R7, R3 ;  /* 0x0000000300077202 */ /* 0x000fe20000000f00 */
[----:B------:R-:W-:Y:S01]  /*91b0*/  UMOV UR12, UR20 ;  /* 0x00000014000c7c82 */ /* 0x000fe20008000000 */
[----:B------:R-:W-:Y:S01]  /*91c0*/  SEL R8, R8, RZ, !P1 ;  /* 0x000000ff08087207 */ /* 0x000fe20004800000 */
[----:B------:R-:W-:Y:S01]  /*91d0*/  BSSY B0, `(.L_x_589) ;  /* 0x00001ad000007945 */ /* 0x000fe20003800000 */
[----:B------:R-:W-:-:S02]  /*91e0*/  R2UR UR11, R14 ;  /* 0x000000000e0b72ca */ /* 0x000fc400000e0000 */
[----:B------:R-:W-:Y:S01]  /*91f0*/  R2UR UR8, R5 ;  /* 0x00000000050872ca */ /* 0x000fe200000e0000 */
[----:B------:R-:W-:Y:S01]  /*9200*/  VOTEU.ANY UP0, P1 ;  /* 0x00000000003f7886 */ /* 0x000fe20000800100 */
[----:B------:R-:W-:Y:S02]  /*9210*/  USEL UR21, UR13, URZ, !UP0 ;  /* 0x0000003f0d157287 */ /* 0x000fe4000c000000 */
[----:B------:R-:W-:Y:S02]  /*9220*/  UISETP.NE.AND UP0, UPT, UR4, 0x1, UPT ;  /* 0x000000010400788c */ /* 0x000fe4000bf05270 */
[----:B------:R-:W-:-:S07]  /*9230*/  USEL UR13, UR13, URZ, !UP1 ;  /* 0x0000003f0d0d7287 */ /* 0x000fce000c800000 */
[----:B------:R-:W-:Y:S01]  /*9240*/  UIADD3 UR11, UR11, UR8, URZ ;  /* 0x000000080b0b7290 */ /* 0x000fe2000fffe03f */
[----:B-1----:R-:W-:Y:S01]  /*9250*/  SHF.R.S32.HI R9, RZ, 0x1f, R9 ;  /* 0x0000001fff097819 */ /* 0x002fe20000011409 */
[----:B------:R-:W-:Y:S01]  /*9260*/  @UP0 ULDC UR6, c[0x0][0x2ec] ;  /* 0x0000bb0000060ab9 */ /* 0x000fe20000000800 */
[----:B------:R-:W-:Y:S01]  /*9270*/  @UP0 ULDC UR8, c[0x0][0x2f0] ;  /* 0x0000bc0000080ab9 */ /* 0x000fe20000000800 */
[----:B------:R-:W-:Y:S02]  /*9280*/  UIMAD.WIDE.U32 UR6, UR20, UR6, URZ ;  /* 0x00000006140672a5 */ /* 0x000fe4000f8e003f */
[----:B--2---:R-:W-:Y:S02]  /*9290*/  IMAD R6, R9, R12, RZ ;  /* 0x0000000c09067224 */ /* 0x004fe400078e02ff */
[----:B------:R-:W-:Y:S02]  /*92a0*/  @UP0 USHF.R.U32.HI UR12, URZ, UR8, UR7 ;  /* 0x000000083f0c0299 */ /* 0x000fe40008011607 */
[----:B------:R-:W-:-:S02]  /*92b0*/  IMAD R13, R13, UR20, R6 ;  /* 0x000000140d0d7c24 */ /* 0x000fc4000f8e0206 */
[----:B------:R-:W-:-:S04]  /*92c0*/  IMAD.MOV.U32 R6, RZ, RZ, R2 ;  /* 0x000000ffff067224 */ /* 0x000fc800078e0002 */
[----:B------:R-:W-:-:S04]  /*92d0*/  IMAD.WIDE.U32 R2, R12, UR20, R6 ;  /* 0x000000140c027c25 */ /* 0x000fc8000f8e0006 */
[----:B---3--:R-:W-:Y:S02]  /*92e0*/  IMAD R12, R8, R10, RZ ;  /* 0x0000000a080c7224 */ /* 0x008fe400078e02ff */
[----:B------:R-:W-:Y:S02]  /*92f0*/  IMAD.IADD R3, R3, 0x1, R13 ;  /* 0x0000000103037824 */ /* 0x000fe400078e020d */
[----:B------:R-:W-:Y:S02]  /*9300*/  IMAD R15, R11, UR21, R12 ;  /* 0x000000150b0f7c24 */ /* 0x000fe4000f8e020c */
[----:B------:R-:W1:Y:S01]  /*9310*/  LDC.64 R12, c[0x0][0x700] ;  /* 0x0001c000ff0c7b82 */ /* 0x000e620000000a00 */
[----:B------:R-:W-:-:S04]  /*9320*/  IMAD.WIDE.U32 R2, R10, UR21, R2 ;  /* 0x000000150a027c25 */ /* 0x000fc8000f8e0002 */
[----:B------:R-:W-:-:S03]  /*9330*/  IMAD.IADD R3, R3, 0x1, R15 ;  /* 0x0000000103037824 */ /* 0x000fc600078e020f */
[----:B------:R-:W2:Y:S01]  /*9340*/  LDC.64 R10, c[0x0][0x730] ;  /* 0x0001cc00ff0a7b82 */ /* 0x000ea20000000a00 */
[----:B-1----:R-:W-:-:S04]  /*9350*/  LEA R12, P1, R2, R12, 0x2 ;  /* 0x0000000c020c7211 */ /* 0x002fc800078210ff */
[----:B------:R-:W-:Y:S02]  /*9360*/  LEA.HI.X R13, R2, R13, R3, 0x2, P1 ;  /* 0x0000000d020d7211 */ /* 0x000fe400008f1403 */
[----:B------:R-:W-:Y:S01]  /*9370*/  R2UR UR4, R12 ;  /* 0x000000000c0472ca */ /* 0x000fe200000e0000 */
[----:B--2---:R-:W-:Y:S01]  /*9380*/  IMAD R2, R9, R10, RZ ;  /* 0x0000000a09027224 */ /* 0x004fe200078e02ff */
[----:B------:R-:W-:Y:S01]  /*9390*/  R2UR UR5, R13 ;  /* 0x000000000d0572ca */ /* 0x000fe200000e0000 */
[----:B------:R-:W-:-:S04]  /*93a0*/  IMAD.WIDE.U32 R6, R10, UR20, R6 ;  /* 0x000000140a067c25 */ /* 0x000fc8000f8e0006 */
[----:B------:R-:W-:Y:S02]  /*93b0*/  IMAD R11, R11, UR20, R2 ;  /* 0x000000140b0b7c24 */ /* 0x000fe4000f8e0202 */
[----:B------:R-:W1:Y:S01]  /*93c0*/  LDC.64 R2, c[0x0][0x738] ;  /* 0x0001ce00ff027b82 */ /* 0x000e620000000a00 */
[----:B------:R-:W-:Y:S02]  /*93d0*/  IMAD.MOV.U32 R9, RZ, RZ, RZ ;  /* 0x000000ffff097224 */ /* 0x000fe400078e00ff */
[----:B------:R-:W-:Y:S02]  /*93e0*/  IMAD.IADD R7, R7, 0x1, R11 ;  /* 0x0000000107077824 */ /* 0x000fe400078e020b */
[----:B-1----:R-:W-:Y:S02]  /*93f0*/  IMAD R8, R8, R2, RZ ;  /* 0x0000000208087224 */ /* 0x002fe400078e02ff */
[----:B------:R-:W-:-:S04]  /*9400*/  IMAD.WIDE.U32 R6, R2, UR21, R6 ;  /* 0x0000001502067c25 */ /* 0x000fc8000f8e0006 */
[----:B------:R-:W-:Y:S01]  /*9410*/  IMAD R11, R3, UR21, R8 ;  /* 0x00000015030b7c24 */ /* 0x000fe2000f8e0208 */
[----:B------:R-:W-:Y:S06]  /*9420*/  @!P0 BRA `(.L_x_591) ;  /* 0x00000018001c8947 */ /* 0x000fec0003800000 */
[----:B------:R-:W1:Y:S01]  /*9430*/  S2R R3, SR_CgaCtaId ;  /* 0x0000000000037919 */ /* 0x000e620000008800 */
[----:B------:R-:W-:Y:S01]  /*9440*/  MOV R12, 0x400 ;  /* 0x00000400000c7802 */ /* 0x000fe20000000f00 */
[----:B------:R-:W2:Y:S03]  /*9450*/  S2R R16, SR_TID.X ;  /* 0x0000000000107919 */ /* 0x000ea60000002100 */
[----:B-1----:R-:W-:Y:S01]  /*9460*/  LEA R12, R3, R12, 0x18 ;  /* 0x0000000c030c7211 */ /* 0x002fe200078ec0ff */
[----:B------:R-:W-:Y:S01]  /*9470*/  IMAD.MOV.U32 R3, RZ, RZ, 0x1 ;  /* 0x00000001ff037424 */ /* 0x000fe200078e00ff */
[----:B--2---:R-:W-:-:S04]  /*9480*/  LOP3.LUT R16, R16, 0x7f, RZ, 0xc0, !PT ;  /* 0x0000007f10107812 */ /* 0x004fc800078ec0ff */
[----:B------:R-:W-:Y:S02]  /*9490*/  SHF.L.U32 R3, R3, 0x1f, RZ ;  /* 0x0000001f03037819 */ /* 0x000fe400000006ff */
[----:B------:R-:W-:Y:S02]  /*94a0*/  ISETP.NE.AND P0, PT, R16, RZ, PT ;  /* 0x000000ff1000720c */ /* 0x000fe40003f05270 */
[----:B------:R-:W1:Y:S02]  /*94b0*/  SYNCS.PHASECHK.TRANS64.TRYWAIT P1, [R12+URZ+0x30820], R3 ;  /* 0x030820030c0075a7 */ /* 0x000e64000802017f */
[----:B-1----:R-:W-:Y:S09]  /*94c0*/  @!P1 BRA `(.L_x_592) ;  /* 0x0000001800ec9947 */ /* 0x002ff20003800000 */
.L_x_620:
[----:B------:R-:W-:Y:S02]  /*94d0*/  IMAD.IADD R11, R7, 0x1, R11 ;  /* 0x00000001070b7824 */ /* 0x000fe400078e020b */
        /* <DEDUP_REMOVED lines=8> */
.L_x_593:
[----:B-1----:R-:W1:Y:S01]  /*9560*/  LDC.64 R2, c[0x0][0x198] ;  /* 0x00006600ff027b82 */ /* 0x002e620000000a00 */
[----:B------:R-:W-:Y:S01]  /*9570*/  R2UR UR8, R12 ;  /* 0x000000000c0872ca */ /* 0x000fe200000e0000 */
[----:B------:R-:W-:Y:S01]  /*9580*/  UMOV UR22, 0x0 ;  /* 0x0000000000167882 */ /* 0x000fe20000000000 */
[----:B------:R-:W-:Y:S01]  /*9590*/  UMOV UR23, 0x14f00000 ;  /* 0x14f0000000177882 */ /* 0x000fe20000000000 */
[----:B------:R-:W-:Y:S01]  /*95a0*/  UMOV UR34, URZ ;  /* 0x0000003f00227c82 */ /* 0x000fe20008000000 */
[----:B------:R-:W-:Y:S01]  /*95b0*/  UMOV UR36, UR20 ;  /* 0x0000001400247c82 */ /* 0x000fe20008000000 */
[----:B------:R-:W-:Y:S01]  /*95c0*/  UMOV UR37, UR21 ;  /* 0x0000001500257c82 */ /* 0x000fe20008000000 */
[----:B------:R-:W-:Y:S01]  /*95d0*/  UMOV UR18, 0x40 ;  /* 0x0000004000127882 */ /* 0x000fe20000000000 */
[----:B------:R-:W-:Y:S01]  /*95e0*/  UMOV UR19, UR35 ;  /* 0x0000002300137c82 */ /* 0x000fe20008000000 */
[----:B------:R-:W-:Y:S01]  /*95f0*/  UMOV UR10, 0x10 ;  /* 0x00000010000a7882 */ /* 0x000fe20000000000 */
[----:B------:R-:W-:Y:S01]  /*9600*/  IMAD.MOV.U32 R5, RZ, RZ, 0x10000 ;  /* 0x00010000ff057424 */ /* 0x000fe200078e00ff */
[----:B------:R-:W-:Y:S01]  /*9610*/  UMOV UR30, 0x0 ;  /* 0x00000000001e7882 */ /* 0x000fe20000000000 */
[----:B------:R-:W-:Y:S01]  /*9620*/  UMOV UR31, 0x10000000 ;  /* 0x10000000001f7882 */ /* 0x000fe20000000000 */
[----:B------:R-:W-:Y:S01]  /*9630*/  UMOV UR50, 0x40 ;  /* 0x0000004000327882 */ /* 0x000fe20000000000 */
[----:B------:R-:W-:-:S02]  /*9640*/  UIADD3 UR32, UR8, 0x18000, URZ ;  /* 0x0001800008207890 */ /* 0x000fc4000fffe03f */
[----:B------:R-:W-:Y:S02]  /*9650*/  UIADD3 UR33, UR8, 0x30810, URZ ;  /* 0x0003081008217890 */ /* 0x000fe4000fffe03f */
[----:B------:R-:W-:Y:S02]  /*9660*/  UIADD3 UR16, UR8, 0x1a000, URZ ;  /* 0x0001a00008107890 */ /* 0x000fe4000fffe03f */
[----:B------:R-:W-:Y:S02]  /*9670*/  UIADD3 UR24, UR8, 0x28000, URZ ;  /* 0x0002800008187890 */ /* 0x000fe4000fffe03f */
[----:B------:R-:W-:Y:S01]  /*9680*/  UIADD3 UR9, UR8, 0x30800, URZ ;  /* 0x0003080008097890 */ /* 0x000fe2000fffe03f */
[----:B-1----:R-:W-:Y:S01]  /*9690*/  IMAD.MOV.U32 R9, RZ, RZ, R2 ;  /* 0x000000ffff097224 */ /* 0x002fe200078e0002 */
[----:B------:R-:W-:Y:S01]  /*96a0*/  UMOV UR17, UR33 ;  /* 0x0000002100117c82 */ /* 0x000fe20008000000 */
[----:B------:R-:W-:Y:S01]  /*96b0*/  IMAD.MOV.U32 R8, RZ, RZ, R3 ;  /* 0x000000ffff087224 */ /* 0x000fe200078e0003 */
[----:B------:R-:W-:Y:S01]  /*96c0*/  UMOV UR25, UR33 ;  /* 0x0000002100197c82 */ /* 0x000fe20008000000 */
[----:B------:R-:W-:Y:S01]  /*96d0*/  UIADD3 UR48, UR8, 0x4000, URZ ;  /* 0x0000400008307890 */ /* 0x000fe2000fffe03f */
[----:B------:R-:W-:Y:S01]  /*96e0*/  IADD3 R0, P1, R9, 0x2f0, RZ ;  /* 0x000002f009007810 */ /* 0x000fe20007f3e0ff */
[----:B------:R-:W-:Y:S01]  /*96f0*/  UIADD3 UR40, UR8, 0x8000, URZ ;  /* 0x0000800008287890 */ /* 0x000fe2000fffe03f */
[----:B------:R-:W-:-:S02]  /*9700*/  UMOV UR51, UR11 ;  /* 0x0000000b00337c82 */ /* 0x000fc40008000000 */
[----:B------:R-:W-:Y:S01]  /*9710*/  R2UR UR6, R0 ;  /* 0x00000000000672ca */ /* 0x000fe200000e0000 */
[----:B------:R-:W-:Y:S01]  /*9720*/  UMOV UR52, UR12 ;  /* 0x0000000c00347c82 */ /* 0x000fe20008000000 */
[C---:B------:R-:W-:Y:S01]  /*9730*/  IADD3 R0, P2, R9.reuse, 0x3f0, RZ ;  /* 0x000003f009007810 */ /* 0x040fe20007f5e0ff */
[----:B------:R-:W-:Y:S01]  /*9740*/  UMOV UR53, UR13 ;  /* 0x0000000d00357c82 */ /* 0x000fe20008000000 */
[----:B------:R-:W-:Y:S01]  /*9750*/  UMOV UR49, UR9 ;  /* 0x0000000900317c82 */ /* 0x000fe20008000000 */
[----:B------:R-:W-:Y:S01]  /*9760*/  UMOV UR43, UR11 ;  /* 0x0000000b002b7c82 */ /* 0x000fe20008000000 */
[----:B------:R-:W-:Y:S01]  /*9770*/  R2UR UR46, R0 ;  /* 0x00000000002e72ca */ /* 0x000fe200000e0000 */
[--C-:B------:R-:W-:Y:S01]  /*9780*/  IMAD.X R0, RZ, RZ, R8.reuse, P1 ;  /* 0x000000ffff007224 */ /* 0x100fe200008e0608 */
[----:B------:R-:W-:Y:S01]  /*9790*/  IADD3 R2, P1, R9, 0xf0, RZ ;  /* 0x000000f009027810 */ /* 0x000fe20007f3e0ff */
[----:B------:R-:W-:Y:S01]  /*97a0*/  UMOV UR44, UR12 ;  /* 0x0000000c002c7c82 */ /* 0x000fe20008000000 */
[----:B------:R-:W-:Y:S01]  /*97b0*/  UMOV UR45, UR13 ;  /* 0x0000000d002d7c82 */ /* 0x000fe20008000000 */
[----:B------:R-:W-:Y:S01]  /*97c0*/  UMOV UR42, UR34 ;  /* 0x00000022002a7c82 */ /* 0x000fe20008000000 */
[----:B------:R-:W-:Y:S01]  /*97d0*/  R2UR UR14, R2 ;  /* 0x00000000020e72ca */ /* 0x000fe200000e0000 */
[--C-:B------:R-:W-:Y:S01]  /*97e0*/  IMAD.X R3, RZ, RZ, R8.reuse, P1 ;  /* 0x000000ffff037224 */ /* 0x100fe200008e0608 */
[----:B------:R-:W-:Y:S01]  /*97f0*/  R2UR UR7, R0 ;  /* 0x00000000000772ca */ /* 0x000fe200000e0000 */
[----:B------:R-:W-:Y:S01]  /*9800*/  IMAD.X R0, RZ, RZ, R8, P2 ;  /* 0x000000ffff007224 */ /* 0x000fe200010e0608 */
[----:B------:R-:W-:Y:S01]  /*9810*/  ISETP.GE.AND P1, PT, R4, 0x41, PT ;  /* 0x000000410400780c */ /* 0x000fe20003f26270 */
[----:B------:R-:W-:Y:S01]  /*9820*/  UMOV UR41, UR9 ;  /* 0x0000000900297c82 */ /* 0x000fe20008000000 */
[----:B------:R-:W-:Y:S01]  /*9830*/  R2UR UR15, R3 ;  /* 0x00000000030f72ca */ /* 0x000fe200000e0000 */
[----:B------:R-:W-:Y:S01]  /*9840*/  UMOV UR26, 0x40 ;  /* 0x00000040001a7882 */ /* 0x000fe20000000000 */
[----:B------:R-:W-:Y:S01]  /*9850*/  R2UR UR47, R0 ;  /* 0x00000000002f72ca */ /* 0x000fe200000e0000 */
[----:B------:R-:W-:Y:S01]  /*9860*/  UMOV UR27, UR11 ;  /* 0x0000000b001b7c82 */ /* 0x000fe20008000000 */
[----:B------:R-:W-:Y:S01]  /*9870*/  UMOV UR28, UR12 ;  /* 0x0000000c001c7c82 */ /* 0x000fe20008000000 */
[----:B------:R-:W-:Y:S01]  /*9880*/  UMOV UR29, UR13 ;  /* 0x0000000d001d7c82 */ /* 0x000fe20008000000 */
[----:B------:R-:W-:-:S07]  /*9890*/  IMAD.MOV.U32 R0, RZ, RZ, RZ ;  /* 0x000000ffff007224 */ /* 0x000fce00078e00ff */
[----:B------:R-:W-:Y:S01]  /*98a0*/  UTMALDG.4D [UR32], [UR14], desc[UR22] ;  /* 0x000016200e0075b4 */ /* 0x000fe20008019000 */
[----:B------:R-:W-:Y:S01]  /*98b0*/  UTMALDG.4D [UR16], [UR14], desc[UR22] ;  /* 0x000016100e0075b4 */ /* 0x000fe20008019000 */
[----:B------:R1:W-:Y:S01]  /*98c0*/  UBLKCP.S.G [UR24], [UR4], UR10 ;  /* 0x00000018040073ba */ /* 0x0003e2000800020a */
[----:B------:R2:W-:Y:S02]  /*98d0*/  SYNCS.ARRIVE.TRANS64 RZ, [R12+URZ+0x30800], R5 ;  /* 0x030800050cff79a7 */ /* 0x0005e4000800003f */
[----:B--2---:R-:W-:Y:S01]  /*98e0*/  IMAD.MOV.U32 R5, RZ, RZ, RZ ;  /* 0x000000ffff057224 */ /* 0x004fe200078e00ff */
[----:B-1----:R-:W-:Y:S01]  /*98f0*/  UIADD3 UR24, UR8, 0xc000, URZ ;  /* 0x0000c00008187890 */ /* 0x002fe2000fffe03f */
[----:B------:R-:W-:Y:S01]  /*9900*/  UMOV UR10, UR34 ;  /* 0x00000022000a7c82 */ /* 0x000fe20008000000 */
[----:B------:R-:W-:Y:S01]  /*9910*/  UMOV UR25, UR9 ;  /* 0x0000000900197c82 */ /* 0x000fe20008000000 */
[----:B------:R1:W-:Y:S01]  /*9920*/  UTMALDG.4D [UR8], [UR6], desc[UR30] ;  /* 0x00001e08060075b4 */ /* 0x0003e20008019000 */
[----:B------:R1:W-:Y:S01]  /*9930*/  UTMALDG.4D [UR48], [UR6], desc[UR30] ;  /* 0x00001e30060075b4 */ /* 0x0003e20008019000 */
[----:B------:R1:W-:Y:S04]  /*9940*/  UTMALDG.4D [UR40], [UR46], desc[UR30] ;  /* 0x00001e282e0075b4 */ /* 0x0003e80008019000 */
[----:B------:R1:W-:Y:S02]  /*9950*/  UTMALDG.4D [UR24], [UR46], desc[UR30] ;  /* 0x00001e182e0075b4 */ /* 0x0003e40008019000 */
[----:B-1----:R-:W-:Y:S05]  /*9960*/  @!P1 BRA `(.L_x_594) ;  /* 0x0000000c00f09947 */ /* 0x002fea0003800000 */
[----:B------:R-:W1:Y:S01]  /*9970*/  S2R R13, SR_TID.X ;  /* 0x00000000000d7919 */ /* 0x000e620000002100 */
[C---:B------:R-:W-:Y:S01]  /*9980*/  VIADD R0, R4.reuse, 0x3f ;  /* 0x0000003f04007836 */ /* 0x040fe20000000000 */
[----:B------:R-:W-:Y:S01]  /*9990*/  ISETP.GE.AND P1, PT, R4, 0x81, PT ;  /* 0x000000810400780c */ /* 0x000fe20003f26270 */
[----:B------:R-:W-:Y:S02]  /*99a0*/  IMAD.MOV.U32 R10, RZ, RZ, 0x1 ;  /* 0x00000001ff0a7424 */ /* 0x000fe400078e00ff */
[----:B------:R-:W-:Y:S01]  /*99b0*/  IMAD.MOV.U32 R19, RZ, RZ, RZ ;  /* 0x000000ffff137224 */ /* 0x000fe200078e00ff */
[----:B------:R-:W-:-:S04]  /*99c0*/  SHF.R.S32.HI R5, RZ, 0x1f, R0 ;  /* 0x0000001fff057819 */ /* 0x000fc80000011400 */
[----:B------:R-:W-:Y:S01]  /*99d0*/  LEA.HI R5, R5, R0, RZ, 0x6 ;  /* 0x0000000005057211 */ /* 0x000fe200078f30ff */
[----:B------:R-:W-:-:S03]  /*99e0*/  IMAD.MOV.U32 R0, RZ, RZ, RZ ;  /* 0x000000ffff007224 */ /* 0x000fc600078e00ff */
[----:B------:R-:W-:-:S04]  /*99f0*/  LEA.HI.SX32 R5, R5, 0xffffffff, 0x1a ;  /* 0xffffffff05057811 */ /* 0x000fc800078fd2ff */
[----:B------:R-:W-:Y:S01]  /*9a00*/  VIMNMX R17, R5, 0x1, !PT ;  /* 0x0000000105117848 */ /* 0x000fe20007fe0100 */
[----:B------:R-:W-:-:S03]  /*9a10*/  IMAD.MOV.U32 R5, RZ, RZ, RZ ;  /* 0x000000ffff057224 */ /* 0x000fc600078e00ff */
[----:B------:R-:W-:Y:S02]  /*9a20*/  LOP3.LUT R18, R17, 0x1, RZ, 0xc0, !PT ;  /* 0x0000000111127812 */ /* 0x000fe400078ec0ff */
[----:B-1----:R-:W-:Y:S01]  /*9a30*/  LOP3.LUT R20, R13, 0x1f, RZ, 0xc0, !PT ;  /* 0x0000001f0d147812 */ /* 0x002fe200078ec0ff */
[----:B------:R-:W-:Y:S06]  /*9a40*/  @!P1 BRA `(.L_x_595) ;  /* 0x0000000800809947 */ /* 0x000fec0003800000 */
[----:B------:R-:W-:Y:S02]  /*9a50*/  IMAD.IADD R17, R17, 0x1, -R18 ;  /* 0x0000000111117824 */ /* 0x000fe400078e0a12 */
[----:B------:R-:W-:Y:S02]  /*9a60*/  IMAD.MOV.U32 R19, RZ, RZ, RZ ;  /* 0x000000ffff137224 */ /* 0x000fe400078e00ff */
[----:B------:R-:W-:-:S07]  /*9a70*/  IMAD.MOV.U32 R10, RZ, RZ, 0x1 ;  /* 0x00000001ff0a7424 */ /* 0x000fce00078e00ff */
.L_x_604:
[----:B------:R-:W-:-:S04]  /*9a80*/  SHF.L.U32 R21, R10, 0x1f, RZ ;  /* 0x0000001f0a157819 */ /* 0x000fc800000006ff */
[----:B-1----:R-:W1:Y:S02]  /*9a90*/  SYNCS.PHASECHK.TRANS64.TRYWAIT P1, [R12+URZ+0x30840], R21 ;  /* 0x030840150c0075a7 */ /* 0x002e64000802017f */
[----:B-12--5:R-:W-:Y:S05]  /*9aa0*/  @!P1 BRA `(.L_x_596) ;  /* 0x0000001400889947 */ /* 0x026fea0003800000 */
.L_x_621:
[----:B------:R-:W-:Y:S05]  /*9ab0*/  @P0 BRA `(.L_x_597) ;  /* 0x0000000000140947 */ /* 0x000fea0003800000 */
[----:B------:R-:W-:Y:S01]  /*9ac0*/  ISETP.NE.AND P1, PT, R20, RZ, PT ;  /* 0x000000ff1400720c */ /* 0x000fe20003f25270 */
[----:B------:R-:W-:-:S04]  /*9ad0*/  IMAD.MOV.U32 R3, RZ, RZ, 0x4100 ;  /* 0x00004100ff037424 */ /* 0x000fc800078e00ff */
[----:B------:R2:W-:Y:S08]  /*9ae0*/  SYNCS.ARRIVE.TRANS64 RZ, [R12+URZ+0x30830], R3 ;  /* 0x030830030cff79a7 */ /* 0x0005f0000800003f */
[----:B------:R-:W-:Y:S05]  /*9af0*/  @!P1 BRA `(.L_x_597) ;  /* 0x0000000000049947 */ /* 0x000fea0003800000 */
[----:B------:R-:W-:Y:S01]  /*9b00*/  BPT.TRAP 0x1 ;  /* 0x000000040000795c */ /* 0x000fe20000300000 */
.L_x_597:
[----:B------:R-:W2:Y:S01]  /*9b10*/  LDC.64 R14, c[0x0][0x728] ;  /* 0x0001ca00ff0e7b82 */ /* 0x000ea20000000a00 */
[----:B------:R-:W-:Y:S01]  /*9b20*/  IMAD.SHL.U32 R16, R19, 0x40, RZ ;  /* 0x0000004013107824 */ /* 0x000fe200078e00ff */
[----:B------:R-:W-:Y:S01]  /*9b30*/  R2UR UR14, R12 ;  /* 0x000000000c0e72ca */ /* 0x000fe200000e0000 */
[----:B------:R-:W-:Y:S01]  /*9b40*/  UMOV UR8, 0x0 ;  /* 0x0000000000087882 */ /* 0x000fe20000000000 */
[----:B------:R-:W-:Y:S01]  /*9b50*/  UMOV UR9, 0x14f00000 ;  /* 0x14f0000000097882 */ /* 0x000fe20000000000 */
[----:B------:R-:W-:Y:S01]  /*9b60*/  UMOV UR18, URZ ;  /* 0x0000003f00127c82 */ /* 0x000fe20008000000 */
[C---:B------:R-:W-:Y:S01]  /*9b70*/  IADD3 R2, P1, R16.reuse, R6, RZ ;  /* 0x0000000610027210 */ /* 0x040fe20007f3e0ff */
[----:B------:R-:W-:Y:S01]  /*9b80*/  UMOV UR26, 0x40 ;  /* 0x00000040001a7882 */ /* 0x000fe20000000000 */
[----:B------:R-:W3:Y:S01]  /*9b90*/  LDC.64 R4, c[0x0][0x198] ;  /* 0x00006600ff047b82 */ /* 0x000ee20000000a00 */
[----:B------:R-:W-:Y:S01]  /*9ba0*/  R2UR UR19, R16 ;  /* 0x00000000101372ca */ /* 0x000fe200000e0000 */
[----:B------:R-:W-:Y:S01]  /*9bb0*/  UMOV UR28, UR20 ;  /* 0x00000014001c7c82 */ /* 0x000fe20008000000 */
[----:B------:R-:W-:Y:S01]  /*9bc0*/  UMOV UR29, UR21 ;  /* 0x00000015001d7c82 */ /* 0x000fe20008000000 */
[----:B------:R-:W-:-:S03]  /*9bd0*/  UMOV UR10, 0x10 ;  /* 0x00000010000a7882 */ /* 0x000fc60000000000 */
[----:B------:R-:W-:Y:S02]  /*9be0*/  UIADD3 UR16, UR14, 0x20000, URZ ;  /* 0x000200000e107890 */ /* 0x000fe4000fffe03f */
[----:B------:R-:W-:Y:S02]  /*9bf0*/  UIADD3 UR17, UR14, 0x30830, URZ ;  /* 0x000308300e117890 */ /* 0x000fe4000fffe03f */
[----:B------:R-:W-:Y:S02]  /*9c00*/  UIADD3 UR24, UR14, 0x22000, URZ ;  /* 0x000220000e187890 */ /* 0x000fe4000fffe03f */
[----:B------:R-:W-:Y:S02]  /*9c10*/  UIADD3 UR14, UR14, 0x28200, URZ ;  /* 0x000282000e0e7890 */ /* 0x000fe4000fffe03f */
[----:B------:R-:W-:Y:S01]  /*9c20*/  UIADD3 UR19, UR19, UR35, URZ ;  /* 0x0000002313137290 */ /* 0x000fe2000fffe03f */
[----:B--2---:R-:W-:Y:S01]  /*9c30*/  LEA R3, P2, R2, R14, 0x2 ;  /* 0x0000000e02037211 */ /* 0x004fe200078410ff */
[----:B------:R-:W-:Y:S01]  /*9c40*/  UMOV UR25, UR17 ;  /* 0x0000001100197c82 */ /* 0x000fe20008000000 */
[----:B------:R-:W-:-:S02]  /*9c50*/  UMOV UR15, UR17 ;  /* 0x00000011000f7c82 */ /* 0x000fc40008000000 */
[----:B------:R-:W-:Y:S02]  /*9c60*/  R2UR UR22, R3 ;  /* 0x00000000031672ca */ /* 0x000fe400000e0000 */
[----:B------:R-:W-:Y:S01]  /*9c70*/  LEA.HI.X.SX32 R3, R16, R11, 0x1, P1 ;  /* 0x0000000b10037211 */ /* 0x000fe200008f0eff */
[----:B------:R-:W-:Y:S01]  /*9c80*/  UMOV UR27, UR19 ;  /* 0x00000013001b7c82 */ /* 0x000fe20008000000 */
[----:B---3--:R-:W-:Y:S02]  /*9c90*/  IMAD.MOV.U32 R9, RZ, RZ, R4 ;  /* 0x000000ffff097224 */ /* 0x008fe400078e0004 */
[----:B------:R-:W-:Y:S01]  /*9ca0*/  IMAD.MOV.U32 R8, RZ, RZ, R5 ;  /* 0x000000ffff087224 */ /* 0x000fe200078e0005 */
[----:B------:R-:W-:Y:S02]  /*9cb0*/  LEA.HI.X R2, R2, R15, R3, 0x2, P2 ;  /* 0x0000000f02027211 */ /* 0x000fe400010f1403 */
[----:B------:R-:W-:Y:S02]  /*9cc0*/  IADD3 R4, P1, R9, 0x1f0, RZ ;  /* 0x000001f009047810 */ /* 0x000fe40007f3e0ff */
[----:B------:R-:W-:-:S02]  /*9cd0*/  R2UR UR23, R2 ;  /* 0x00000000021772ca */ /* 0x000fc400000e0000 */
[----:B------:R-:W-:Y:S01]  /*9ce0*/  R2UR UR6, R4 ;  /* 0x00000000040672ca */ /* 0x000fe200000e0000 */
[----:B------:R-:W-:-:S05]  /*9cf0*/  IMAD.X R5, RZ, RZ, R8, P1 ;  /* 0x000000ffff057224 */ /* 0x000fca00008e0608 */
[----:B------:R-:W-:-:S13]  /*9d00*/  R2UR UR7, R5 ;  /* 0x00000000050772ca */ /* 0x000fda00000e0000 */
[----:B------:R2:W-:Y:S01]  /*9d10*/  UTMALDG.4D [UR16], [UR6], desc[UR8] ;  /* 0x00000810060075b4 */ /* 0x0005e20008019000 */
[----:B------:R2:W-:Y:S01]  /*9d20*/  UTMALDG.4D [UR24], [UR6], desc[UR8] ;  /* 0x00000818060075b4 */ /* 0x0005e20008019000 */
[----:B------:R2:W-:Y:S01]  /*9d30*/  UBLKCP.S.G [UR14], [UR22], UR10 ;  /* 0x0000000e160073ba */ /* 0x0005e2000800020a */
[----:B------:R-:W3:Y:S02]  /*9d40*/  SYNCS.PHASECHK.TRANS64.TRYWAIT P1, [R12+URZ+0x30828], R21 ;  /* 0x030828150c0075a7 */ /* 0x000ee4000802017f */
[----:B--23--:R-:W-:Y:S05]  /*9d50*/  @!P1 BRA `(.L_x_598) ;  /* 0x0000001000f09947 */ /* 0x00cfea0003800000 */
.L_x_622:
[----:B------:R-:W-:Y:S05]  /*9d60*/  @P0 BRA `(.L_x_599) ;  /* 0x0000000000140947 */ /* 0x000fea0003800000 */
[----:B------:R-:W-:Y:S01]  /*9d70*/  ISETP.NE.AND P1, PT, R20, RZ, PT ;  /* 0x000000ff1400720c */ /* 0x000fe20003f25270 */
[----:B------:R-:W-:-:S04]  /*9d80*/  IMAD.MOV.U32 R2, RZ, RZ, 0x4100 ;  /* 0x00004100ff027424 */ /* 0x000fc800078e00ff */
[----:B------:R3:W-:Y:S08]  /*9d90*/  SYNCS.ARRIVE.TRANS64 RZ, [R12+URZ+0x30818], R2 ;  /* 0x030818020cff79a7 */ /* 0x0007f0000800003f */
[----:B------:R-:W-:Y:S05]  /*9da0*/  @!P1 BRA `(.L_x_599) ;  /* 0x0000000000049947 */ /* 0x000fea0003800000 */
[----:B------:R-:W-:Y:S01]  /*9db0*/  BPT.TRAP 0x1 ;  /* 0x000000040000795c */ /* 0x000fe20000300000 */
.L_x_599:
[----:B------:R-:W-:Y:S01]  /*9dc0*/  VIADD R16, R16, 0x40 ;  /* 0x0000004010107836 */ /* 0x000fe20000000000 */
[----:B---3--:R-:W-:Y:S01]  /*9dd0*/  IADD3 R2, P1, R9, 0xf0, RZ ;  /* 0x000000f009027810 */ /* 0x008fe20007f3e0ff */
[----:B------:R-:W-:Y:S01]  /*9de0*/  UMOV UR14, 0x0 ;  /* 0x00000000000e7882 */ /* 0x000fe20000000000 */
[----:B------:R-:W-:Y:S01]  /*9df0*/  R2UR UR16, R12 ;  /* 0x000000000c1072ca */ /* 0x000fe200000e0000 */
[C---:B------:R-:W-:Y:S01]  /*9e00*/  VIADD R13, R16.reuse, UR35 ;  /* 0x00000023100d7c36 */ /* 0x040fe20008000000 */
[----:B------:R-:W-:Y:S01]  /*9e10*/  R2UR UR6, R16 ;  /* 0x00000000100672ca */ /* 0x000fe200000e0000 */
[----:B------:R-:W-:Y:S01]  /*9e20*/  IMAD.X R3, RZ, RZ, R8, P1 ;  /* 0x000000ffff037224 */ /* 0x000fe200008e0608 */
        /* <DEDUP_REMOVED lines=9> */
[----:B------:R-:W-:-:S02]  /*9ec0*/  UIADD3 UR24, UR16, 0x1c000, URZ ;  /* 0x0001c00010187890 */ /* 0x000fc4000fffe03f */
        /* <DEDUP_REMOVED lines=12> */
.L_x_623:
[----:B-123--:R-:W-:Y:S01]  /*9f90*/  SHF.R.S32.HI R21, RZ, 0x1f, R16 ;  /* 0x0000001fff157819 */ /* 0x00efe20000011410 */
[----:B------:R-:W-:Y:S06]  /*9fa0*/  @P0 BRA `(.L_x_601) ;  /* 0x00000000001c0947 */ /* 0x000fec0003800000 */
[----:B------:R1:W-:Y:S02]  /*9fb0*/  STL [R1+0x4], R0 ;  /* 0x0000040001007387 */ /* 0x0003e40000100800 */
[----:B-1----:R-:W-:-:S04]  /*9fc0*/  IMAD.MOV.U32 R0, RZ, RZ, 0x4100 ;  /* 0x00004100ff007424 */ /* 0x002fc800078e00ff */
[----:B------:R1:W-:Y:S02]  /*9fd0*/  SYNCS.ARRIVE.TRANS64 RZ, [R12+URZ+0x30838], R0 ;  /* 0x030838000cff79a7 */ /* 0x0003e4000800003f */
[----:B-1----:R1:W5:Y:S01]  /*9fe0*/  LDL.LU R0, [R1+0x4] ;  /* 0x0000040001007983 */ /* 0x0023620000300800 */
[----:B------:R-:W-:-:S13]  /*9ff0*/  ISETP.NE.AND P1, PT, R20, RZ, PT ;  /* 0x000000ff1400720c */ /* 0x000fda0003f25270 */
[----:B-1----:R-:W-:Y:S05]  /*a000*/  @!P1 BRA `(.L_x_601) ;  /* 0x0000000000049947 */ /* 0x002fea0003800000 */
[----:B------:R-:W-:Y:S01]  /*a010*/  BPT.TRAP 0x1 ;  /* 0x000000040000795c */ /* 0x000fe20000300000 */
.L_x_601:
[----:B------:R-:W-:Y:S01]  /*a020*/  IADD3 R16, P1, R16, R6, RZ ;  /* 0x0000000610107210 */ /* 0x000fe20007f3e0ff */
[----:B------:R-:W-:Y:S01]  /*a030*/  UMOV UR8, 0x0 ;  /* 0x0000000000087882 */ /* 0x000fe20000000000 */
[----:B------:R-:W-:Y:S01]  /*a040*/  R2UR UR14, R12 ;  /* 0x000000000c0e72ca */ /* 0x000fe200000e0000 */
[----:B------:R-:W-:Y:S01]  /*a050*/  UMOV UR9, 0x14f00000 ;  /* 0x14f0000000097882 */ /* 0x000fe20000000000 */
[----:B------:R-:W-:Y:S01]  /*a060*/  R2UR UR27, R13 ;  /* 0x000000000d1b72ca */ /* 0x000fe200000e0000 */
[----:B------:R-:W-:Y:S01]  /*a070*/  IMAD.X R21, R21, 0x1, R11, P1 ;  /* 0x0000000115157824 */ /* 0x000fe200008e060b */
[----:B------:R-:W-:Y:S01]  /*a080*/  LEA R14, P1, R16, R14, 0x2 ;  /* 0x0000000e100e7211 */ /* 0x000fe200078210ff */
[----:B------:R-:W-:Y:S01]  /*a090*/  UMOV UR26, URZ ;  /* 0x0000003f001a7c82 */ /* 0x000fe20008000000 */
[----:B------:R-:W-:Y:S01]  /*a0a0*/  R2UR UR6, R4 ;  /* 0x00000000040672ca */ /* 0x000fe200000e0000 */
[----:B------:R-:W-:Y:S01]  /*a0b0*/  UMOV UR28, UR20 ;  /* 0x00000014001c7c82 */ /* 0x000fe20008000000 */
[----:B------:R-:W-:Y:S01]  /*a0c0*/  LEA.HI.X R21, R16, R15, R21, 0x2, P1 ;  /* 0x0000000f10157211 */ /* 0x000fe200008f1415 */
[----:B------:R-:W-:Y:S01]  /*a0d0*/  UMOV UR29, UR21 ;  /* 0x00000015001d7c82 */ /* 0x000fe20008000000 */
[----:B------:R-:W-:Y:S01]  /*a0e0*/  R2UR UR7, R5 ;  /* 0x00000000050772ca */ /* 0x000fe200000e0000 */
[----:B------:R-:W-:Y:S01]  /*a0f0*/  UMOV UR18, 0x40 ;  /* 0x0000004000127882 */ /* 0x000fe20000000000 */
[----:B------:R-:W-:Y:S01]  /*a100*/  R2UR UR22, R14 ;  /* 0x000000000e1672ca */ /* 0x000fe200000e0000 */
[----:B------:R-:W-:Y:S01]  /*a110*/  UIADD3 UR24, UR14, 0x24000, URZ ;  /* 0x000240000e187890 */ /* 0x000fe2000fffe03f */
[----:B------:R-:W-:Y:S01]  /*a120*/  R2UR UR23, R21 ;  /* 0x00000000151772ca */ /* 0x000fe200000e0000 */
[----:B------:R-:W-:Y:S01]  /*a130*/  UIADD3 UR25, UR14, 0x30838, URZ ;  /* 0x000308380e197890 */ /* 0x000fe2000fffe03f */
[----:B------:R-:W-:Y:S01]  /*a140*/  LOP3.LUT R10, R10, 0x1, RZ, 0x3c, !PT ;  /* 0x000000010a0a7812 */ /* 0x000fe200078e3cff */
[----:B------:R-:W-:-:S02]  /*a150*/  UIADD3 UR16, UR14, 0x26000, URZ ;  /* 0x000260000e107890 */ /* 0x000fc4000fffe03f */
[----:B------:R-:W-:Y:S01]  /*a160*/  UIADD3 UR14, UR14, 0x28300, URZ ;  /* 0x000283000e0e7890 */ /* 0x000fe2000fffe03f */
[----:B------:R-:W-:Y:S01]  /*a170*/  SHF.L.U32 R5, R10, 0x1f, RZ ;  /* 0x0000001f0a057819 */ /* 0x000fe200000006ff */
[----:B------:R-:W-:Y:S01]  /*a180*/  UMOV UR19, UR27 ;  /* 0x0000001b00137c82 */ /* 0x000fe20008000000 */
[----:B------:R-:W-:Y:S01]  /*a190*/  UMOV UR17, UR25 ;  /* 0x0000001900117c82 */ /* 0x000fe20008000000 */
[----:B------:R-:W-:Y:S01]  /*a1a0*/  UMOV UR15, UR25 ;  /* 0x00000019000f7c82 */ /* 0x000fe20008000000 */
[----:B------:R1:W-:Y:S01]  /*a1b0*/  UTMALDG.4D [UR24], [UR6], desc[UR8] ;  /* 0x00000818060075b4 */ /* 0x0003e20008019000 */
[----:B------:R-:W-:Y:S01]  /*a1c0*/  UMOV UR10, 0x10 ;  /* 0x00000010000a7882 */ /* 0x000fe20000000000 */
[----:B------:R1:W-:Y:S02]  /*a1d0*/  UTMALDG.4D [UR16], [UR6], desc[UR8] ;  /* 0x00000810060075b4 */ /* 0x0003e40008019000 */
[----:B------:R1:W-:Y:S01]  /*a1e0*/  UBLKCP.S.G [UR14], [UR22], UR10 ;  /* 0x0000000e160073ba */ /* 0x0003e2000800020a */
[----:B------:R-:W2:Y:S02]  /*a1f0*/  SYNCS.PHASECHK.TRANS64.TRYWAIT P1, [R12+URZ+0x30820], R5 ;  /* 0x030820050c0075a7 */ /* 0x000ea4000802017f */
[----:B-12---:R-:W-:Y:S05]  /*a200*/  @!P1 BRA `(.L_x_602) ;  /* 0x0000000c00ec9947 */ /* 0x006fea0003800000 */
.L_x_625:
[----:B------:R-:W-:Y:S05]  /*a210*/  @P0 BRA `(.L_x_603) ;  /* 0x0000000000140947 */ /* 0x000fea0003800000 */
[----:B------:R-:W-:Y:S01]  /*a220*/  ISETP.NE.AND P1, PT, R20, RZ, PT ;  /* 0x000000ff1400720c */ /* 0x000fe20003f25270 */
[----:B-1----:R-:W-:-:S04]  /*a230*/  IMAD.MOV.U32 R5, RZ, RZ, 0x4100 ;  /* 0x00004100ff057424 */ /* 0x002fc800078e00ff */
[----:B------:R2:W-:Y:S08]  /*a240*/  SYNCS.ARRIVE.TRANS64 RZ, [R12+URZ+0x30810], R5 ;  /* 0x030810050cff79a7 */ /* 0x0005f0000800003f */
[----:B------:R-:W-:Y:S05]  /*a250*/  @!P1 BRA `(.L_x_603) ;  /* 0x0000000000049947 */ /* 0x000fea0003800000 */
[----:B------:R-:W-:Y:S01]  /*a260*/  BPT.TRAP 0x1 ;  /* 0x000000040000795c */ /* 0x000fe20000300000 */
.L_x_603:
        /* <DEDUP_REMOVED lines=18> */
[----:B------:R-:W-:Y:S02]  /*a390*/  UIADD3 UR27, UR15, UR35, URZ ;  /* 0x000000230f1b7290 */ /* 0x000fe4000fffe03f */
[----:B------:R-:W-:Y:S02]  /*a3a0*/  UIADD3 UR30, UR16, 0x28000, URZ ;  /* 0x00028000101e7890 */ /* 0x000fe4000fffe03f */
[----:B------:R-:W-:-:S02]  /*a3b0*/  UIADD3 UR16, UR16, 0x1a000, URZ ;  /* 0x0001a00010107890 */ /* 0x000fc4000fffe03f */
[----:B------:R-:W-:Y:S01]  /*a3c0*/  UIMAD.WIDE UR22, UR15, 0x4, UR4 ;  /* 0x000000040f1678a5 */ /* 0x000fe2000f8e0204 */
[----:B------:R-:W-:Y:S01]  /*a3d0*/  UMOV UR17, UR25 ;  /* 0x0000001900117c82 */ /* 0x000fe20008000000 */
[----:B------:R-:W-:Y:S01]  /*a3e0*/  UMOV UR19, UR27 ;  /* 0x0000001b00137c82 */ /* 0x000fe20008000000 */
[----:B------:R-:W-:Y:S01]  /*a3f0*/  UMOV UR31, UR25 ;  /* 0x00000019001f7c82 */ /* 0x000fe20008000000 */
[----:B------:R3:W-:Y:S03]  /*a400*/  UTMALDG.4D [UR24], [UR6], desc[UR8] ;  /* 0x00000818060075b4 */ /* 0x0007e60008019000 */
[----:B------:R3:W-:Y:S02]  /*a410*/  UTMALDG.4D [UR16], [UR6], desc[UR8] ;  /* 0x00000810060075b4 */ /* 0x0007e40008019000 */
[----:B------:R3:W-:Y:S02]  /*a420*/  UBLKCP.S.G [UR30], [UR22], UR14 ;  /* 0x0000001e160073ba */ /* 0x0007e4000800020e */
[----:B---3--:R-:W-:Y:S05]  /*a430*/  @P1 BRA `(.L_x_604) ;  /* 0xfffffff400901947 */ /* 0x008fea000383ffff */
[----:B-12---:R-:W-:-:S07]  /*a440*/  IMAD.U32 R5, RZ, RZ, UR15 ;  /* 0x0000000fff057e24 */ /* 0x006fce000f8e00ff */
.L_x_595:
[----:B------:R-:W-:-:S13]  /*a450*/  ISETP.NE.AND P1, PT, R18, RZ, PT ;  /* 0x000000ff1200720c */ /* 0x000fda0003f25270 */
[----:B------:R-:W-:Y:S05]  /*a460*/  @!P1 BRA `(.L_x_594) ;  /* 0x0000000400309947 */ /* 0x000fea0003800000 */
[----:B------:R-:W-:-:S04]  /*a470*/  SHF.L.U32 R13, R10, 0x1f, RZ ;  /* 0x0000001f0a0d7819 */ /* 0x000fc800000006ff */
[----:B------:R-:W1:Y:S02]  /*a480*/  SYNCS.PHASECHK.TRANS64.TRYWAIT P1, [R12+URZ+0x30840], R13 ;  /* 0x0308400d0c0075a7 */ /* 0x000e64000802017f */
[----:B-1----:R-:W-:Y:S05]  /*a490*/  @!P1 BRA `(.L_x_605) ;  /* 0x0000000c00609947 */ /* 0x002fea0003800000 */
.L_x_626:
[----:B------:R-:W-:Y:S05]  /*a4a0*/  @P0 BRA `(.L_x_606) ;  /* 0x0000000000140947 */ /* 0x000fea0003800000 */
[----:B------:R-:W-:Y:S01]  /*a4b0*/  ISETP.NE.AND P1, PT, R20, RZ, PT ;  /* 0x000000ff1400720c */ /* 0x000fe20003f25270 */
[----:B------:R-:W-:-:S04]  /*a4c0*/  IMAD.MOV.U32 R5, RZ, RZ, 0x4100 ;  /* 0x00004100ff057424 */ /* 0x000fc800078e00ff */
[----:B------:R2:W-:Y:S08]  /*a4d0*/  SYNCS.ARRIVE.TRANS64 RZ, [R12+URZ+0x30830], R5 ;  /* 0x030830050cff79a7 */ /* 0x0005f0000800003f */
[----:B------:R-:W-:Y:S05]  /*a4e0*/  @!P1 BRA `(.L_x_606) ;  /* 0x0000000000049947 */ /* 0x000fea0003800000 */
[----:B------:R-:W-:Y:S01]  /*a4f0*/  BPT.TRAP 0x1 ;  /* 0x000000040000795c */ /* 0x000fe20000300000 */
.L_x_606:
[----:B--2---:R-:W2:Y:S01]  /*a500*/  LDC.64 R4, c[0x0][0x728] ;  /* 0x0001ca00ff047b82 */ /* 0x004ea20000000a00 */
[----:B------:R-:W-:Y:S01]  /*a510*/  IMAD.SHL.U32 R19, R19, 0x40, RZ ;  /* 0x0000004013137824 */ /* 0x000fe200078e00ff */
[----:B------:R-:W-:Y:S01]  /*a520*/  R2UR UR14, R12 ;  /* 0x000000000c0e72ca */ /* 0x000fe200000e0000 */
[----:B------:R-:W-:Y:S01]  /*a530*/  UMOV UR8, 0x0 ;  /* 0x0000000000087882 */ /* 0x000fe20000000000 */
[----:B------:R-:W-:Y:S01]  /*a540*/  UMOV UR9, 0x14f00000 ;  /* 0x14f0000000097882 */ /* 0x000fe20000000000 */
[----:B------:R-:W-:Y:S01]  /*a550*/  UMOV UR26, URZ ;  /* 0x0000003f001a7c82 */ /* 0x000fe20008000000 */
[C---:B-----5:R-:W-:Y:S01]  /*a560*/  IADD3 R0, P1, R19.reuse, R6, RZ ;  /* 0x0000000613007210 */ /* 0x060fe20007f3e0ff */
        /* <DEDUP_REMOVED lines=8> */
[----:B------:R-:W-:Y:S02]  /*a5f0*/  UIADD3 UR27, UR27, UR35, URZ ;  /* 0x000000231b1b7290 */ /* 0x000fe4000fffe03f */
[----:B------:R-:W-:Y:S01]  /*a600*/  UIADD3 UR14, UR14, 0x28200, URZ ;  /* 0x000282000e0e7890 */ /* 0x000fe2000fffe03f */
[----:B--2---:R-:W-:Y:S01]  /*a610*/  LEA R4, P2, R0, R4, 0x2 ;  /* 0x0000000400047211 */ /* 0x004fe200078410ff */
[----:B------:R-:W-:Y:S01]  /*a620*/  UMOV UR17, UR25 ;  /* 0x0000001900117c82 */ /* 0x000fe20008000000 */
[----:B------:R-:W-:-:S02]  /*a630*/  UMOV UR15, UR25 ;  /* 0x00000019000f7c82 */ /* 0x000fc40008000000 */
[----:B------:R-:W-:Y:S01]  /*a640*/  R2UR UR22, R4 ;  /* 0x00000000041672ca */ /* 0x000fe200000e0000 */
[----:B------:R-:W-:Y:S01]  /*a650*/  UMOV UR19, UR27 ;  /* 0x0000001b00137c82 */ /* 0x000fe20008000000 */
        /* <DEDUP_REMOVED lines=12> */
.L_x_627:
[----:B------:R-:W-:Y:S05]  /*a720*/  @P0 BRA `(.L_x_608) ;  /* 0x0000000000140947 */ /* 0x000fea0003800000 */
[----:B------:R-:W-:Y:S01]  /*a730*/  ISETP.NE.AND P0, PT, R20, RZ, PT ;  /* 0x000000ff1400720c */ /* 0x000fe20003f05270 */
[----:B------:R-:W-:-:S04]  /*a740*/  IMAD.MOV.U32 R5, RZ, RZ, 0x4100 ;  /* 0x00004100ff057424 */ /* 0x000fc800078e00ff */
[----:B------:R3:W-:Y:S08]  /*a750*/  SYNCS.ARRIVE.TRANS64 RZ, [R12+URZ+0x30818], R5 ;  /* 0x030818050cff79a7 */ /* 0x0007f0000800003f */
[----:B------:R-:W-:Y:S05]  /*a760*/  @!P0 BRA `(.L_x_608) ;  /* 0x0000000000048947 */ /* 0x000fea0003800000 */
[----:B------:R-:W-:Y:S01]  /*a770*/  BPT.TRAP 0x1 ;  /* 0x000000040000795c */ /* 0x000fe20000300000 */
.L_x_608:
        /* <DEDUP_REMOVED lines=15> */
[----:B------:R-:W-:Y:S02]  /*a870*/  UIADD3 UR27, UR10, UR35, URZ ;  /* 0x000000230a1b7290 */ /* 0x000fe4000fffe03f */
[----:B---3--:R-:W-:Y:S01]  /*a880*/  IMAD.U32 R5, RZ, RZ, UR10 ;  /* 0x0000000aff057e24 */ /* 0x008fe2000f8e00ff */
        /* <DEDUP_REMOVED lines=9> */
[----:B---3--:R-:W-:Y:S01]  /*a920*/  NOP ;  /* 0x0000000000007918 */ /* 0x008fe20000000000 */
.L_x_594:
[----:B-----5:R-:W-:Y:S01]  /*a930*/  IMAD R4, R0, 0x8, R12 ;  /* 0x0000000800047824 */ /* 0x020fe200078e020c */
[----:B------:R-:W-:Y:S01]  /*a940*/  SHF.L.U32 R3, R10, 0x1f, RZ ;  /* 0x0000001f0a037819 */ /* 0x000fe200000006ff */
[----:B------:R-:W3:Y:S03]  /*a950*/  S2R R2, SR_TID.X ;  /* 0x0000000000027919 */ /* 0x000ee60000002100 */
[----:B------:R-:W4:Y:S01]  /*a960*/  SYNCS.PHASECHK.TRANS64.TRYWAIT P0, [R4+URZ+0x30840], R3 ;  /* 0x03084003040075a7 */ /* 0x000f22000800017f */
[----:B---3--:R-:W-:-:S04]  /*a970*/  LOP3.LUT R2, R2, 0x7f, RZ, 0xc0, !PT ;  /* 0x0000007f02027812 */ /* 0x008fc800078ec0ff */
[----:B------:R-:W-:Y:S01]  /*a980*/  ISETP.NE.AND P1, PT, R2, RZ, PT ;  /* 0x000000ff0200720c */ /* 0x000fe20003f25270 */
[----:B----4-:R-:W-:-:S12]  /*a990*/  @!P0 BRA `(.L_x_609) ;  /* 0x0000000800488947 */ /* 0x010fd80003800000 */
.L_x_628:
[----:B------:R-:W-:Y:S05]  /*a9a0*/  @P1 BRA `(.L_x_610) ;  /* 0x0000000000181947 */ /* 0x000fea0003800000 */
[----:B------:R-:W4:Y:S01]  /*a9b0*/  S2R R2, SR_TID.X ;  /* 0x0000000000027919 */ /* 0x000f220000002100 */
[----:B---3--:R-:W-:-:S04]  /*a9c0*/  IMAD.MOV.U32 R3, RZ, RZ, 0x4100 ;  /* 0x00004100ff037424 */ /* 0x008fc800078e00ff */
[----:B------:R3:W-:Y:S01]  /*a9d0*/  SYNCS.ARRIVE.TRANS64 RZ, [R4+URZ+0x30830], R3 ;  /* 0x0308300304ff79a7 */ /* 0x0007e2000800003f */
[----:B----4-:R-:W-:-:S13]  /*a9e0*/  LOP3.LUT P0, RZ, R2, 0x1f, RZ, 0xc0, !PT ;  /* 0x0000001f02ff7812 */ /* 0x010fda000780c0ff */
[----:B---3--:R-:W-:Y:S05]  /*a9f0*/  @!P0 BRA `(.L_x_610) ;  /* 0x0000000000048947 */ /* 0x008fea0003800000 */
[----:B------:R-:W-:Y:S01]  /*aa00*/  BPT.TRAP 0x1 ;  /* 0x000000040000795c */ /* 0x000fe20000300000 */
.L_x_610:
[----:B---3--:R-:W3:Y:S01]  /*aa10*/  LDC.64 R2, c[0x0][0x728] ;  /* 0x0001ca00ff027b82 */ /* 0x008ee20000000a00 */
[C---:B------:R-:W-:Y:S01]  /*aa20*/  IADD3 R6, P0, R5.reuse, R6, RZ ;  /* 0x0000000605067210 */ /* 0x040fe20007f1e0ff */
[----:B------:R-:W-:Y:S01]  /*aa30*/  UMOV UR8, 0x0 ;  /* 0x0000000000087882 */ /* 0x000fe20000000000 */
[----:B------:R-:W-:Y:S01]  /*aa40*/  R2UR UR25, R4 ;  /* 0x00000000041972ca */ /* 0x000fe200000e0000 */
[C-C-:B------:R-:W-:Y:S01]  /*aa50*/  IMAD R4, R0.reuse, 0x4000, R12.reuse ;  /* 0x0000400000047824 */ /* 0x140fe200078e020c */
[C---:B------:R-:W-:Y:S01]  /*aa60*/  LEA.HI.X.SX32 R11, R5.reuse, R11, 0x1, P0 ;  /* 0x0000000b050b7211 */ /* 0x040fe200000f0eff */
[----:B-12---:R-:W-:Y:S01]  /*aa70*/  IMAD R12, R0, 0x100, R12 ;  /* 0x00000100000c7824 */ /* 0x006fe200078e020c */
[----:B------:R-:W-:Y:S01]  /*aa80*/  R2UR UR27, R5 ;  /* 0x00000000051b72ca */ /* 0x000fe200000e0000 */
[----:B------:R-:W-:Y:S01]  /*aa90*/  UMOV UR9, 0x14f00000 ;  /* 0x14f0000000097882 */ /* 0x000fe20000000000 */
[----:B------:R-:W-:Y:S01]  /*aaa0*/  R2UR UR16, R4 ;  /* 0x00000000041072ca */ /* 0x000fe200000e0000 */
[----:B------:R-:W-:Y:S01]  /*aab0*/  UMOV UR26, URZ ;  /* 0x0000003f001a7c82 */ /* 0x000fe20008000000 */
[----:B------:R-:W-:Y:S01]  /*aac0*/  R2UR UR10, R12 ;  /* 0x000000000c0a72ca */ /* 0x000fe200000e0000 */
[----:B------:R-:W-:Y:S01]  /*aad0*/  UMOV UR28, UR20 ;  /* 0x00000014001c7c82 */ /* 0x000fe20008000000 */
[----:B------:R-:W-:Y:S01]  /*aae0*/  UMOV UR29, UR21 ;  /* 0x00000015001d7c82 */ /* 0x000fe20008000000 */
[----:B------:R-:W-:-:S02]  /*aaf0*/  UMOV UR18, 0x40 ;  /* 0x0000004000127882 */ /* 0x000fc40000000000 */
[----:B------:R-:W-:-:S04]  /*ab00*/  UIADD3 UR25, UR25, 0x30830, URZ ;  /* 0x0003083019197890 */ /* 0x000fc8000fffe03f */
[----:B------:R-:W-:Y:S02]  /*ab10*/  UIADD3 UR27, UR27, UR35, URZ ;  /* 0x000000231b1b7290 */ /* 0x000fe4000fffe03f */
[----:B------:R-:W-:Y:S01]  /*ab20*/  UIADD3 UR24, UR16, 0x20000, URZ ;  /* 0x0002000010187890 */ /* 0x000fe2000fffe03f */
[C---:B---3--:R-:W-:Y:S01]  /*ab30*/  LEA R2, P0, R6.reuse, R2, 0x2 ;  /* 0x0000000206027211 */ /* 0x048fe200078010ff */
[----:B------:R-:W-:Y:S02]  /*ab40*/  UIADD3 UR16, UR16, 0x22000, URZ ;  /* 0x0002200010107890 */ /* 0x000fe4000fffe03f */
[----:B------:R-:W-:Y:S01]  /*ab50*/  UIADD3 UR14, UR10, 0x28200, URZ ;  /* 0x000282000a0e7890 */ /* 0x000fe2000fffe03f */
[----:B------:R-:W-:Y:S01]  /*ab60*/  LEA.HI.X R3, R6, R3, R11, 0x2, P0 ;  /* 0x0000000306037211 */ /* 0x000fe200000f140b */
[----:B------:R-:W-:Y:S01]  /*ab70*/  UMOV UR17, UR25 ;  /* 0x0000001900117c82 */ /* 0x000fe20008000000 */
[----:B------:R-:W-:Y:S01]  /*ab80*/  IADD3 R9, P0, R9, 0x1f0, RZ ;  /* 0x000001f009097810 */ /* 0x000fe20007f1e0ff */
[----:B------:R-:W-:Y:S01]  /*ab90*/  UMOV UR19, UR27 ;  /* 0x0000001b00137c82 */ /* 0x000fe20008000000 */
[----:B------:R-:W-:Y:S01]  /*aba0*/  R2UR UR22, R2 ;  /* 0x00000000021672ca */ /* 0x000fe200000e0000 */
[----:B------:R-:W-:Y:S01]  /*abb0*/  UMOV UR15, UR25 ;  /* 0x00000019000f7c82 */ /* 0x000fe20008000000 */
[----:B------:R-:W-:Y:S01]  /*abc0*/  R2UR UR6, R9 ;  /* 0x00000000090672ca */ /* 0x000fe200000e0000 */
[----:B------:R-:W-:Y:S01]  /*abd0*/  IMAD.X R8, RZ, RZ, R8, P0 ;  /* 0x000000ffff087224 */ /* 0x000fe200000e0608 */
[----:B------:R-:W-:Y:S01]  /*abe0*/  R2UR UR23, R3 ;  /* 0x00000000031772ca */ /* 0x000fe200000e0000 */
[----:B------:R-:W-:Y:S01]  /*abf0*/  UMOV UR10, 0x10 ;  /* 0x00000010000a7882 */ /* 0x000fe20000000000 */
[----:B------:R-:W-:-:S02]  /*ac00*/  VIADD R9, R0, 0x1 ;  /* 0x0000000100097836 */ /* 0x000fc40000000000 */
[----:B------:R-:W-:-:S03]  /*ac10*/  R2UR UR7, R8 ;  /* 0x00000000080772ca */ /* 0x000fc600000e0000 */
[----:B------:R-:W-:-:S04]  /*ac20*/  ISETP.NE.AND P0, PT, R9, 0x2, PT ;  /* 0x000000020900780c */ /* 0x000fc80003f05270 */
[----:B------:R-:W-:Y:S02]  /*ac30*/  SEL R3, RZ, 0x1, P0 ;  /* 0x00000001ff037807 */ /* 0x000fe40000000000 */
[----:B------:R-:W-:Y:S02]  /*ac40*/  SEL R9, R9, RZ, P0 ;  /* 0x000000ff09097207 */ /* 0x000fe40000000000 */
[----:B------:R-:W-:Y:S02]  /*ac50*/  LOP3.LUT R0, R10, R3, RZ, 0x3c, !PT ;  /* 0x000000030a007212 */ /* 0x000fe400078e3cff */
[----:B------:R1:W-:Y:S01]  /*ac60*/  UTMALDG.4D [UR24], [UR6], desc[UR8] ;  /* 0x00000818060075b4 */ /* 0x0003e20008019000 */
[----:B------:R1:W-:Y:S01]  /*ac70*/  UTMALDG.4D [UR16], [UR6], desc[UR8] ;  /* 0x00000810060075b4 */ /* 0x0003e20008019000 */
[----:B------:R1:W-:Y:S02]  /*ac80*/  UBLKCP.S.G [UR14], [UR22], UR10 ;  /* 0x0000000e160073ba */ /* 0x0003e4000800020a */
[----:B-1----:R-:W-:Y:S01]  /*ac90*/  NOP ;  /* 0x0000000000007918 */ /* 0x002fe20000000000 */
.L_x_591:
[----:B------:R-:W-:Y:S05]  /*aca0*/  BSYNC B0 ;  /* 0x0000000000007941 */ /* 0x000fea0003800000 */
.L_x_589:
[----:B------:R-:W-:-:S03]  /*acb0*/  UMOV UR6, 0xffffffff ;  /* 0xffffffff00067882 */ /* 0x000fc60000000000 */
[----:B------:R-:W-:Y:S05]  /*acc0*/  BRA.DIV UR6, `(.L_x_611) ;  /* 0x0000000606907947 */ /* 0x000fea000b800000 */
[----:B------:R-:W-:-:S13]  /*acd0*/  ELECT P6, URZ, PT ;  /* 0x00000000003f782f */ /* 0x000fda00038c0000 */
.L_x_631:
[----:B------:R-:W-:Y:S05]  /*ace0*/  @!P6 BRA `(.L_x_474) ;  /* 0x000000000084e947 */ /* 0x000fea0003800000 */
[----:B------:R-:W3:Y:S02]  /*acf0*/  LDL.LU R2, [R1] ;  /* 0x0000000001027983 */ /* 0x000ee40000300800 */
[----:B---3--:R-:W-:-:S04]  /*ad00*/  LOP3.LUT R2, R2, 0x2, RZ, 0xfc, !PT ;  /* 0x0000000202027812 */ /* 0x008fc800078efcff */
[----:B------:R-:W-:-:S13]  /*ad10*/  ISETP.NE.AND P2, PT, R2, 0x3, PT ;  /* 0x000000030200780c */ /* 0x000fda0003f45270 */
[----:B------:R-:W-:Y:S05]  /*ad20*/  @!P2 BRA `(.L_x_612) ;  /* 0x000000000004a947 */ /* 0x000fea0003800000 */
[----:B--2---:R-:W-:Y:S01]  /*ad30*/  BPT.TRAP 0x1 ;  /* 0x000000040000795c */ /* 0x004fe20000300000 */
.L_x_612:
        /* <DEDUP_REMOVED lines=8> */
[----:B------:R-:W-:Y:S02]  /*adc0*/  SEL R5, RZ, 0x1, P1 ;  /* 0x00000001ff057807 */ /* 0x000fe40000800000 */
[----:B------:R-:W-:Y:S01]  /*add0*/  SEL R3, R3, RZ, P1 ;  /* 0x000000ff03037207 */ /* 0x000fe20000800000 */
[----:B------:R-:W1:Y:S01]  /*ade0*/  SYNCS.PHASECHK.TRANS64.TRYWAIT P0, [R7+URZ], R4 ;  /* 0x00000004070075a7 */ /* 0x000e62000800017f */
[----:B------:R-:W-:-:S03]  /*adf0*/  LOP3.LUT R5, R0, R5, RZ, 0x3c, !PT ;  /* 0x0000000500057212 */ /* 0x000fc600078e3cff */
[----:B------:R-:W-:Y:S01]  /*ae00*/  IMAD R11, R3, 0x8, R2 ;  /* 0x00000008030b7824 */ /* 0x000fe200078e0202 */
[----:B------:R-:W-:Y:S01]  /*ae10*/  SHF.L.U32 R2, R5, 0x1f, RZ ;  /* 0x0000001f05027819 */ /* 0x000fe200000006ff */
[----:B-1----:R-:W-:Y:S06]  /*ae20*/  @!P0 BRA `(.L_x_613) ;  /* 0x0000000400588947 */ /* 0x002fec0003800000 */
.L_x_632:
[----:B------:R-:W3:Y:S02]  /*ae30*/  SYNCS.PHASECHK.TRANS64.TRYWAIT P0, [R11+URZ], R2 ;  /* 0x000000020b0075a7 */ /* 0x000ee4000800017f */
[----:B---3--:R-:W-:Y:S05]  /*ae40*/  @!P0 BRA `(.L_x_614) ;  /* 0x0000000400648947 */ /* 0x008fea0003800000 */
.L_x_633:
[----:B------:R-:W-:Y:S05]  /*ae50*/  @!P2 BRA `(.L_x_615) ;  /* 0x000000000004a947 */ /* 0x000fea0003800000 */
[----:B--2---:R-:W-:Y:S01]  /*ae60*/  BPT.TRAP 0x1 ;  /* 0x000000040000795c */ /* 0x004fe20000300000 */
.L_x_615:
[----:B------:R-:W-:-:S04]  /*ae70*/  VIADD R0, R6, 0x30840 ;  /* 0x0003084006007836 */ /* 0x000fc80000000000 */
[----:B------:R-:W-:-:S04]  /*ae80*/  IMAD R9, R9, 0x8, R0 ;  /* 0x0000000809097824 */ /* 0x000fc800078e0200 */
[----:B------:R-:W4:Y:S02]  /*ae90*/  SYNCS.PHASECHK.TRANS64.TRYWAIT P0, [R9+URZ], R4 ;  /* 0x00000004090075a7 */ /* 0x000f24000800017f */
[----:B----4-:R-:W-:Y:S05]  /*aea0*/  @!P0 BRA `(.L_x_616) ;  /* 0x0000000400608947 */ /* 0x010fea0003800000 */
.L_x_634:
[----:B------:R-:W-:-:S07]  /*aeb0*/  IMAD R3, R3, 0x8, R0 ;  /* 0x0000000803037824 */ /* 0x000fce00078e0200 */
.L_x_617:
[----:B------:R1:W1:Y:S02]  /*aec0*/  SYNCS.PHASECHK.TRANS64.TRYWAIT P0, [R3+URZ], R2 ;  /* 0x00000002030075a7 */ /* 0x000264000800017f */
[----:B-1----:R-:W-:Y:S05]  /*aed0*/  @!P0 NANOSLEEP.SYNCS 0x989680 ;  /* 0x009896800000895d */ /* 0x002fea0003900000 */
[----:B------:R-:W1:Y:S02]  /*aee0*/  @!P0 SYNCS.PHASECHK.TRANS64 P0, [R3+URZ], R2 ;  /* 0x00000002030085a7 */ /* 0x000e64000800007f */
[----:B-1----:R-:W-:Y:S05]  /*aef0*/  @!P0 BRA `(.L_x_617) ;  /* 0xfffffffc00f08947 */ /* 0x002fea000383ffff */
.L_x_474:
[----:B--2---:R-:W-:Y:S05]  /*af00*/  BSYNC B6 ;  /* 0x0000000000067941 */ /* 0x004fea0003800000 */
.L_x_468:
[----:B------:R-:W-:Y:S05]  /*af10*/  EXIT ;  /* 0x000000000000794d */ /* 0x000fea0003800000 */
.L_x_484:
[----:B------:R-:W-:Y:S02]  /*af20*/  IMAD.MOV.U32 R12, RZ, RZ, RZ ;  /* 0x000000ffff0c7224 */ /* 0x000fe400078e00ff */
[----:B------:R-:W-:Y:S02]  /*af30*/  IMAD.MOV.U32 R11, RZ, RZ, 0x1f ;  /* 0x0000001fff0b7424 */ /* 0x000fe400078e00ff */
[----:B------:R-:W-:-:S07]  /*af40*/  IMAD.MOV.U32 R15, RZ, RZ, -0x1 ;  /* 0xffffffffff0f7424 */ /* 0x000fce00078e00ff */
[----:B------:R-:W-:Y:S05]  /*af50*/  WARPSYNC.COLLECTIVE R15, `(.L_x_618) ;  /* 0x000000000f087348 */ /* 0x000fea0003c00000 */
[----:B------:R1:W2:Y:S02]  /*af60*/  SHFL.IDX P6, R14, R13, R12, R11 ;  /* 0x0000000c0d0e7389 */ /* 0x0002a400000c000b */
[----:B-12---:R-:W-:Y:S01]  /*af70*/  ENDCOLLECTIVE ;  /* 0x000000000000791b */ /* 0x006fe20003800000 */
.L_x_618:
[----:B------:R-:W-:Y:S05]  /*af80*/  BRA `(.L_x_619) ;  /* 0xffffff6400007947 */ /* 0x000fea000383ffff */
.L_x_486:
[----:B--2---:R2:W3:Y:S02]  /*af90*/  SYNCS.PHASECHK.TRANS64.TRYWAIT P0, [R16+URZ+0x30800], R21 ;  /* 0x03080015100075a7 */ /* 0x0044e4000800017f */
[----:B---3--:R-:W-:Y:S05]  /*afa0*/  @!P0 NANOSLEEP.SYNCS 0x989680 ;  /* 0x009896800000895d */ /* 0x008fea0003900000 */
[----:B------:R-:W3:Y:S02]  /*afb0*/  @!P0 SYNCS.PHASECHK.TRANS64 P0, [R16+URZ+0x30800], R21 ;  /* 0x03080015100085a7 */ /* 0x000ee4000800007f */
[----:B---3--:R-:W-:Y:S05]  /*afc0*/  @!P0 BRA `(.L_x_486) ;  /* 0xfffffffc00f08947 */ /* 0x008fea000383ffff */
[----:B------:R-:W-:Y:S05]  /*afd0*/  BRA `(.L_x_485) ;  /* 0xffffff6400a07947 */ /* 0x000fea000383ffff */
.L_x_490:
[----:B----4-:R4:W1:Y:S02]  /*afe0*/  SYNCS.PHASECHK.TRANS64.TRYWAIT P1, [R2+URZ+0x30810], R153 ;  /* 0x03081099020075a7 */ /* 0x010864000802017f */
[----:B-1----:R-:W-:Y:S05]  /*aff0*/  @!P1 NANOSLEEP.SYNCS 0x989680 ;  /* 0x009896800000995d */ /* 0x002fea0003900000 */
[----:B------:R-:W1:Y:S02]  /*b000*/  @!P1 SYNCS.PHASECHK.TRANS64 P1, [R2+URZ+0x30810], R153 ;  /* 0x03081099020095a7 */ /* 0x000e64000802007f */
[----:B-1----:R-:W-:Y:S05]  /*b010*/  @!P1 BRA `(.L_x_490) ;  /* 0xfffffffc00f09947 */ /* 0x002fea000383ffff */
[----:B------:R-:W-:Y:S05]  /*b020*/  BRA `(.L_x_489) ;  /* 0xffffff6800e07947 */ /* 0x000fea000383ffff */
.L_x_494:
[----:B------:R1:W1:Y:S02]  /*b030*/  SYNCS.PHASECHK.TRANS64.TRYWAIT P1, [R2+URZ+0x30830], R153 ;  /* 0x03083099020075a7 */ /* 0x000264000802017f */
[----:B-1----:R-:W-:Y:S05]  /*b040*/  @!P1 NANOSLEEP.SYNCS 0x989680 ;  /* 0x009896800000995d */ /* 0x002fea0003900000 */
[----:B------:R-:W1:Y:S02]  /*b050*/  @!P1 SYNCS.PHASECHK.TRANS64 P1, [R2+URZ+0x30830], R153 ;  /* 0x03083099020095a7 */ /* 0x000e64000802007f */
[----:B-1----:R-:W-:Y:S05]  /*b060*/  @!P1 BRA `(.L_x_494) ;  /* 0xfffffffc00f09947 */ /* 0x002fea000383ffff */
[----:B------:R-:W-:Y:S05]  /*b070*/  BRA `(.L_x_493) ;  /* 0xffffff7000387947 */ /* 0x000fea000383ffff */
.L_x_592:
[----:B-1----:R1:W2:Y:S02]  /*b080*/  SYNCS.PHASECHK.TRANS64.TRYWAIT P1, [R12+URZ+0x30820], R3 ;  /* 0x030820030c0075a7 */ /* 0x0022a4000802017f */
[----:B--2---:R-:W-:Y:S05]  /*b090*/  @!P1 NANOSLEEP.SYNCS 0x989680 ;  /* 0x009896800000995d */ /* 0x004fea0003900000 */
[----:B------:R-:W2:Y:S02]  /*b0a0*/  @!P1 SYNCS.PHASECHK.TRANS64 P1, [R12+URZ+0x30820], R3 ;  /* 0x030820030c0095a7 */ /* 0x000ea4000802007f */
[----:B--2---:R-:W-:Y:S05]  /*b0b0*/  @!P1 BRA `(.L_x_592) ;  /* 0xfffffffc00f09947 */ /* 0x004fea000383ffff */
[----:B------:R-:W-:Y:S05]  /*b0c0*/  BRA `(.L_x_620) ;  /* 0xffffffe400007947 */ /* 0x000fea000383ffff */
.L_x_596:
[----:B-1----:R1:W2:Y:S02]  /*b0d0*/  SYNCS.PHASECHK.TRANS64.TRYWAIT P1, [R12+URZ+0x30840], R21 ;  /* 0x030840150c0075a7 */ /* 0x0022a4000802017f */
[----:B--2---:R-:W-:Y:S05]  /*b0e0*/  @!P1 NANOSLEEP.SYNCS 0x989680 ;  /* 0x009896800000995d */ /* 0x004fea0003900000 */
[----:B------:R-:W2:Y:S02]  /*b0f0*/  @!P1 SYNCS.PHASECHK.TRANS64 P1, [R12+URZ+0x30840], R21 ;  /* 0x030840150c0095a7 */ /* 0x000ea4000802007f */
[----:B--2---:R-:W-:Y:S05]  /*b100*/  @!P1 BRA `(.L_x_596) ;  /* 0xfffffffc00f09947 */ /* 0x004fea000383ffff */
[----:B------:R-:W-:Y:S05]  /*b110*/  BRA `(.L_x_621) ;  /* 0xffffffe800647947 */ /* 0x000fea000383ffff */
.L_x_598:
[----:B--2---:R2:W3:Y:S02]  /*b120*/  SYNCS.PHASECHK.TRANS64.TRYWAIT P1, [R12+URZ+0x30828], R21 ;  /* 0x030828150c0075a7 */ /* 0x0044e4000802017f */
[----:B---3--:R-:W-:Y:S05]  /*b130*/  @!P1 NANOSLEEP.SYNCS 0x989680 ;  /* 0x009896800000995d */ /* 0x008fea0003900000 */
[----:B------:R-:W3:Y:S02]  /*b140*/  @!P1 SYNCS.PHASECHK.TRANS64 P1, [R12+URZ+0x30828], R21 ;  /* 0x030828150c0095a7 */ /* 0x000ee4000802007f */
[----:B---3--:R-:W-:Y:S05]  /*b150*/  @!P1 BRA `(.L_x_598) ;  /* 0xfffffffc00f09947 */ /* 0x008fea000383ffff */
[----:B------:R-:W-:Y:S05]  /*b160*/  BRA `(.L_x_622) ;  /* 0xffffffe800fc7947 */ /* 0x000fea000383ffff */
.L_x_600:
[----:B---3--:R3:W4:Y:S02]  /*b170*/  SYNCS.PHASECHK.TRANS64.TRYWAIT P1, [R12+URZ+0x30848], R21 ;  /* 0x030848150c0075a7 */ /* 0x008724000802017f */
[----:B----4-:R-:W-:Y:S05]  /*b180*/  @!P1 NANOSLEEP.SYNCS 0x989680 ;  /* 0x009896800000995d */ /* 0x010fea0003900000 */
[----:B------:R-:W4:Y:S02]  /*b190*/  @!P1 SYNCS.PHASECHK.TRANS64 P1, [R12+URZ+0x30848], R21 ;  /* 0x030848150c0095a7 */ /* 0x000f24000802007f */
[----:B----4-:R-:W-:Y:S05]  /*b1a0*/  @!P1 BRA `(.L_x_600) ;  /* 0xfffffffc00f09947 */ /* 0x010fea000383ffff */
[----:B------:R-:W-:Y:S05]  /*b1b0*/  BRA `(.L_x_623) ;  /* 0xffffffec00747947 */ /* 0x000fea000383ffff */
.L_x_602:
[----:B------:R-:W-:-:S07]  /*b1c0*/  SHF.L.U32 R5, R10, 0x1f, RZ ;  /* 0x0000001f0a057819 */ /* 0x000fce00000006ff */
.L_x_624:
[----:B-1----:R1:W2:Y:S02]  /*b1d0*/  SYNCS.PHASECHK.TRANS64.TRYWAIT P1, [R12+URZ+0x30820], R5 ;  /* 0x030820050c0075a7 */ /* 0x0022a4000802017f */
[----:B--2---:R-:W-:Y:S05]  /*b1e0*/  @!P1 NANOSLEEP.SYNCS 0x989680 ;  /* 0x009896800000995d */ /* 0x004fea0003900000 */
[----:B------:R-:W2:Y:S02]  /*b1f0*/  @!P1 SYNCS.PHASECHK.TRANS64 P1, [R12+URZ+0x30820], R5 ;  /* 0x030820050c0095a7 */ /* 0x000ea4000802007f */
[----:B--2---:R-:W-:Y:S05]  /*b200*/  @!P1 BRA `(.L_x_624) ;  /* 0xfffffffc00f09947 */ /* 0x004fea000383ffff */
[----:B------:R-:W-:Y:S05]  /*b210*/  BRA `(.L_x_625) ;  /* 0xffffffec00fc7947 */ /* 0x000fea000383ffff */
.L_x_605:
[----:B-1----:R1:W2:Y:S02]  /*b220*/  SYNCS.PHASECHK.TRANS64.TRYWAIT P1, [R12+URZ+0x30840], R13 ;  /* 0x0308400d0c0075a7 */ /* 0x0022a4000802017f */
[----:B--2---:R-:W-:Y:S05]  /*b230*/  @!P1 NANOSLEEP.SYNCS 0x989680 ;  /* 0x009896800000995d */ /* 0x004fea0003900000 */
[----:B------:R-:W2:Y:S02]  /*b240*/  @!P1 SYNCS.PHASECHK.TRANS64 P1, [R12+URZ+0x30840], R13 ;  /* 0x0308400d0c0095a7 */ /* 0x000ea4000802007f */
[----:B--2---:R-:W-:Y:S05]  /*b250*/  @!P1 BRA `(.L_x_605) ;  /* 0xfffffffc00f09947 */ /* 0x004fea000383ffff */
[----:B------:R-:W-:Y:S05]  /*b260*/  BRA `(.L_x_626) ;  /* 0xfffffff0008c7947 */ /* 0x000fea000383ffff */
.L_x_607:
[----:B--2---:R2:W3:Y:S02]  /*b270*/  SYNCS.PHASECHK.TRANS64.TRYWAIT P1, [R12+URZ+0x30828], R13 ;  /* 0x0308280d0c0075a7 */ /* 0x0044e4000802017f */
[----:B---3--:R-:W-:Y:S05]  /*b280*/  @!P1 NANOSLEEP.SYNCS 0x989680 ;  /* 0x009896800000995d */ /* 0x008fea0003900000 */
[----:B------:R-:W3:Y:S02]  /*b290*/  @!P1 SYNCS.PHASECHK.TRANS64 P1, [R12+URZ+0x30828], R13 ;  /* 0x0308280d0c0095a7 */ /* 0x000ee4000802007f */
[----:B---3--:R-:W-:Y:S05]  /*b2a0*/  @!P1 BRA `(.L_x_607) ;  /* 0xfffffffc00f09947 */ /* 0x008fea000383ffff */
[----:B------:R-:W-:Y:S05]  /*b2b0*/  BRA `(.L_x_627) ;  /* 0xfffffff400187947 */ /* 0x000fea000383ffff */
.L_x_609:
[----:B---3--:R3:W4:Y:S02]  /*b2c0*/  SYNCS.PHASECHK.TRANS64.TRYWAIT P0, [R4+URZ+0x30840], R3 ;  /* 0x03084003040075a7 */ /* 0x008724000800017f */
[----:B----4-:R-:W-:Y:S05]  /*b2d0*/  @!P0 NANOSLEEP.SYNCS 0x989680 ;  /* 0x009896800000895d */ /* 0x010fea0003900000 */
[----:B------:R-:W4:Y:S02]  /*b2e0*/  @!P0 SYNCS.PHASECHK.TRANS64 P0, [R4+URZ+0x30840], R3 ;  /* 0x03084003040085a7 */ /* 0x000f24000800007f */
[----:B----4-:R-:W-:Y:S05]  /*b2f0*/  @!P0 BRA `(.L_x_609) ;  /* 0xfffffffc00f08947 */ /* 0x010fea000383ffff */
[----:B------:R-:W-:Y:S05]  /*b300*/  BRA `(.L_x_628) ;  /* 0xfffffff400a47947 */ /* 0x000fea000383ffff */
.L_x_611:
[----:B------:R-:W-:Y:S01]  /*b310*/  BSSY B0, `(.L_x_629) ;  /* 0x0000006000007945 */ /* 0x000fe20003800000 */
[----:B------:R-:W-:-:S07]  /*b320*/  IMAD.MOV.U32 R15, RZ, RZ, -0x1 ;  /* 0xffffffffff0f7424 */ /* 0x000fce00078e00ff */
[----:B--2---:R-:W-:Y:S05]  /*b330*/  WARPSYNC.COLLECTIVE R15, `(.L_x_630) ;  /* 0x000000000f0c7348 */ /* 0x004fea0003c00000 */
[----:B------:R-:W-:Y:S02]  /*b340*/  ELECT P6, UR62, PT ;  /* 0x00000000003e782f */ /* 0x000fe400038c0000 */
[----:B------:R-:W-:Y:S01]  /*b350*/  MOV R14, UR62 ;  /* 0x0000003e000e7c02 */ /* 0x000fe20008000f00 */
[----:B--2---:R-:W-:Y:S10]  /*b360*/  ENDCOLLECTIVE ;  /* 0x000000000000791b */ /* 0x004ff40003800000 */
.L_x_630:
[----:B------:R-:W-:Y:S05]  /*b370*/  BSYNC B0 ;  /* 0x0000000000007941 */ /* 0x000fea0003800000 */
.L_x_629:
[----:B------:R-:W-:Y:S05]  /*b380*/  BRA `(.L_x_631) ;  /* 0xfffffff800547947 */ /* 0x000fea000383ffff */
.L_x_613:
[----:B-1----:R1:W3:Y:S02]  /*b390*/  SYNCS.PHASECHK.TRANS64.TRYWAIT P0, [R7+URZ], R4 ;  /* 0x00000004070075a7 */ /* 0x0022e4000800017f */
[----:B---3--:R-:W-:Y:S05]  /*b3a0*/  @!P0 NANOSLEEP.SYNCS 0x989680 ;  /* 0x009896800000895d */ /* 0x008fea0003900000 */
[----:B------:R-:W3:Y:S02]  /*b3b0*/  @!P0 SYNCS.PHASECHK.TRANS64 P0, [R7+URZ], R4 ;  /* 0x00000004070085a7 */ /* 0x000ee4000800007f */
[----:B---3--:R-:W-:Y:S05]  /*b3c0*/  @!P0 BRA `(.L_x_613) ;  /* 0xfffffffc00f08947 */ /* 0x008fea000383ffff */
[----:B------:R-:W-:Y:S05]  /*b3d0*/  BRA `(.L_x_632) ;  /* 0xfffffff800947947 */ /* 0x000fea000383ffff */
.L_x_614:
[----:B---3--:R3:W4:Y:S02]  /*b3e0*/  SYNCS.PHASECHK.TRANS64.TRYWAIT P0, [R11+URZ], R2 ;  /* 0x000000020b0075a7 */ /* 0x008724000800017f */
[----:B----4-:R-:W-:Y:S05]  /*b3f0*/  @!P0 NANOSLEEP.SYNCS 0x989680 ;  /* 0x009896800000895d */ /* 0x010fea0003900000 */
[----:B------:R-:W4:Y:S02]  /*b400*/  @!P0 SYNCS.PHASECHK.TRANS64 P0, [R11+URZ], R2 ;  /* 0x000000020b0085a7 */ /* 0x000f24000800007f */
[----:B----4-:R-:W-:Y:S05]  /*b410*/  @!P0 BRA `(.L_x_614) ;  /* 0xfffffffc00f08947 */ /* 0x010fea000383ffff */
[----:B------:R-:W-:Y:S05]  /*b420*/  BRA `(.L_x_633) ;  /* 0xfffffff800887947 */ /* 0x000fea000383ffff */
.L_x_616:
[----:B----4-:R4:W1:Y:S02]  /*b430*/  SYNCS.PHASECHK.TRANS64.TRYWAIT P0, [R9+URZ], R4 ;  /* 0x00000004090075a7 */ /* 0x010864000800017f */
[----:B-1----:R-:W-:Y:S05]  /*b440*/  @!P0 NANOSLEEP.SYNCS 0x989680 ;  /* 0x009896800000895d */ /* 0x002fea0003900000 */
[----:B------:R-:W1:Y:S02]  /*b450*/  @!P0 SYNCS.PHASECHK.TRANS64 P0, [R9+URZ], R4 ;  /* 0x00000004090085a7 */ /* 0x000e64000800007f */
[----:B-1----:R-:W-:Y:S05]  /*b460*/  @!P0 BRA `(.L_x_616) ;  /* 0xfffffffc00f08947 */ /* 0x002fea000383ffff */
[----:B------:R-:W-:Y:S05]  /*b470*/  BRA `(.L_x_634) ;  /* 0xfffffff8008c7947 */ /* 0x000fea000383ffff */
.L_x_635:
        /* <DEDUP_REMOVED lines=16> */
.L_x_3657:


//--------------------- .text._ZN7cutlass13device_kernelIN5flash11enable_sm90INS1_16FlashAttnBwdSm90INS1_25CollectiveMainloopBwdSm90ILi2ELi2ELi2EN4cute5tupleIJNS5_1CILi1EEES8_S8_EEENS6_IJNS7_ILi64EEENS7_ILi128EEESB_EEENS_10bfloat16_tEfNS_4arch4Sm90ELb0ELb0ELb1ELb1ELb1ELb1ELb0ELb0ELi2ELi1ELi2ELi1ELb0EEENS1_21CollectiveEpilogueBwdISC_SD_SF_Li256ELb1ELb0ELi1EEENS1_19SingleTileSchedulerILb1ELb0ELb0ELi128EEEEEEEEEvNT_6ParamsE --------------------------
	.section	.text._ZN7cutlass13device_kernelIN5flash11enable_sm90INS1_16FlashAttnBwdSm90INS1_25CollectiveMainloopBwdSm90ILi2ELi2ELi2EN4cute5tupleIJNS5_1CILi1EEES8_S8_EEENS6_IJNS7_ILi64EEENS7_ILi128EEESB_EEENS_10bfloat16_tEfNS_4arch4Sm90ELb0ELb0ELb1ELb1ELb1ELb1ELb0ELb0ELi2ELi1ELi2ELi1ELb0EEENS1_21CollectiveEpilogueBwdISC_SD_SF_Li256ELb1ELb0ELi1EEENS1_19SingleTileSchedulerILb1ELb0ELb0ELi128EEEEEEEEEvNT_6ParamsE,"ax",@progbits
	.align	128
.text._ZN7cutlass13device_kernelIN5flash11enable_sm90INS1_16FlashAttnBwdSm90INS1_25CollectiveMainloopBwdSm90ILi2ELi2ELi2EN4cute5tupleIJNS5_1CILi1EEES8_S8_EEENS6_IJNS7_ILi64EEENS7_ILi128EEESB_EEENS_10bfloat16_tEfNS_4arch4Sm90ELb0ELb0ELb1ELb1ELb1ELb1ELb0ELb0ELi2ELi1ELi2ELi1ELb0EEENS1_21CollectiveEpilogueBwdISC_SD_SF_Li256ELb1ELb0ELi1EEENS1_19SingleTileSchedulerILb1ELb0ELb0ELi128EEEEEEEEEvNT_6ParamsE:
        .type           _ZN7cutlass13device_kernelIN5flash11enable_sm90INS1_16FlashAttnBwdSm90INS1_25CollectiveMainloopBwdSm90ILi2ELi2ELi2EN4cute5tupleIJNS5_1CILi1EEES8_S8_EEENS6_IJNS7_ILi64EEENS7_ILi128EEESB_EEENS_10bfloat16_tEfNS_4arch4Sm90ELb0ELb0ELb1ELb1ELb1ELb1ELb0ELb0ELi2ELi1ELi2ELi1ELb0EEENS1_21CollectiveEpilogueBwdISC_SD_SF_Li256ELb1ELb0ELi1EEENS1_19SingleTileSchedulerILb1ELb0ELb0ELi128EEEEEEEEEvNT_6ParamsE,@function
        .size           _ZN7cutlass13device_kernelIN5flash11enable_sm90INS1_16FlashAttnBwdSm90INS1_25CollectiveMainloopBwdSm90ILi2ELi2ELi2EN4cute5tupleIJNS5_1CILi1EEES8_S8_EEENS6_IJNS7_ILi64EEENS7_ILi128EEESB_EEENS_10bfloat16_tEfNS_4arch4Sm90ELb0ELb0ELb1ELb1ELb1ELb1ELb0ELb0ELi2ELi1ELi2ELi1ELb0EEENS1_21CollectiveEpilogueBwdISC_SD_SF_Li256ELb1ELb0ELi1EEENS1_19SingleTileSchedulerILb1ELb0ELb0ELi128EEEEEEEEEvNT_6ParamsE,(.L_x_3658 - _ZN7cutlass13device_kernelIN5flash11enable_sm90INS1_16FlashAttnBwdSm90INS1_25CollectiveMainloopBwdSm90ILi2ELi2ELi2EN4cute5tupleIJNS5_1CILi1EEES8_S8_EEENS6_IJNS7_ILi64EEENS7_ILi128EEESB_EEENS_10bfloat16_tEfNS_4arch4Sm90ELb0ELb0ELb1ELb1ELb1ELb1ELb0ELb0ELi2ELi1ELi2ELi1ELb0EEENS1_21CollectiveEpilogueBwdISC_SD_SF_Li256ELb1ELb0ELi1EEENS1_19SingleTileSchedulerILb1ELb0ELb0ELi128EEEEEEEEEvNT_6ParamsE)
        .other          _ZN7cutlass13device_kernelIN5flash11enable_sm90INS1_16FlashAttnBwdSm90INS1_25CollectiveMainloopBwdSm90ILi2ELi2ELi2EN4cute5tupleIJNS5_1CILi1EEES8_S8_EEENS6_IJNS7_ILi64EEENS7_ILi128EEESB_EEENS_10bfloat16_tEfNS_4arch4Sm90ELb0ELb0ELb1ELb1ELb1ELb1ELb0ELb0ELi2ELi1ELi2ELi1ELb0EEENS1_21CollectiveEpilogueBwdISC_SD_SF_Li256ELb1ELb0ELi1EEENS1_19SingleTileSchedulerILb1ELb0ELb0ELi128EEEEEEEEEvNT_6ParamsE,@"STO_CUDA_ENTRY STV_DEFAULT"
_ZN7cutlass13device_kernelIN5flash11enable_sm90INS1_16FlashAttnBwdSm90INS1_25CollectiveMainloopBwdSm90ILi2ELi2ELi2EN4cute5tupleIJNS5_1CILi1EEES8_S8_EEENS6_IJNS7_ILi64EEENS7_ILi128EEESB_EEENS_10bfloat16_tEfNS_4arch4Sm90ELb0ELb0ELb1ELb1ELb1ELb1ELb0ELb0ELi2ELi1ELi2ELi1ELb0EEENS1_21CollectiveEpilogueBwdISC_SD_SF_Li256ELb1ELb0ELi1EEENS1_19SingleTileSchedulerILb1ELb0ELb0ELi128EEEEEEEEEvNT_6ParamsE:
        /* <DEDUP_REMOVED lines=23> */
.L_x_637:
[----:B------:R-:W-:Y:S05]  /*0170*/  BSYNC B0 ;  /* 0x0000000000007941 */ /* 0x000fea0003800000 */
.L_x_636:
        /* <DEDUP_REMOVED lines=34> */
.L_x_638:
        /* <DEDUP_REMOVED lines=22> */
.L_x_639:
        /* <DEDUP_REMOVED lines=9> */
.L_x_642:
        /* <DEDUP_REMOVED lines=20> */
.L_x_643:
        /* <DEDUP_REMOVED lines=10> */
.L_x_645:
[----:B------:R-:W2:Y:S02]  /*0770*/  LDC R0, c[0x0][0x8bc] ;  /* 0x00022f00ff007b82 */ /* 0x000ea40000000800 */
.L_x_644:
        /* <DEDUP_REMOVED lines=16> */
.L_x_647:
        /* <DEDUP_REMOVED lines=10> */
.L_x_648:
        /* <DEDUP_REMOVED lines=8> */
.L_x_649:
        /* <DEDUP_REMOVED lines=9> */
.L_x_650:
        /* <DEDUP_REMOVED lines=90> */
.L_x_653:
        /* <DEDUP_REMOVED lines=15> */
.L_x_652:
        /* <DEDUP_REMOVED lines=22> */
.L_x_655:
        /* <DEDUP_REMOVED lines=15> */
.L_x_654:
        /* <DEDUP_REMOVED lines=8> */
.L_x_807:
        /* <DEDUP_REMOVED lines=45> */
.L_x_657:
        /* <DEDUP_REMOVED lines=74> */
.L_x_669:
[----:B------:R-:W-:-:S13]  /*1b00*/  ISETP.NE.AND P0, PT, R7, 0x3, PT ;  /* 0x000000030700780c */ /* 0x000fda0003f05270 */
[----:B---3--:R-:W-:Y:S05]  /*1b10*/  @!P0 BRA `(.L_x_659) ;  /* 0x0000000000048947 */ /* 0x008fea0003800000 */
[----:B------:R-:W-:Y:S01]  /*1b20*/  BPT.TRAP 0x1 ;  /* 0x000000040000795c */ /* 0x000fe20000300000 */
.L_x_659:
[----:B------:R-:W-:Y:S01]  /*1b30*/  IMAD R2, R4, 0x8, R16 ;  /* 0x0000000804027824 */ /* 0x000fe200078e0210 */
[----:B------:R-:W-:-:S04]  /*1b40*/  SHF.L.U32 R153, R5, 0x1f, RZ ;  /* 0x0000001f05997819 */ /* 0x000fc800000006ff */
[----:B------:R3:W4:Y:S01]  /*1b50*/  SYNCS.PHASECHK.TRANS64.TRYWAIT P1, [R2+URZ+0x30810], R153 ;  /* 0x03081099020075a7 */ /* 0x000722000802017f */
[----:B------:R-:W-:Y:S05]  /*1b60*/  @!P0 BRA `(.L_x_660) ;  /* 0x0000000000048947 */ /* 0x000fea0003800000 */
[----:B------:R-:W-:Y:S01]  /*1b70*/  BPT.TRAP 0x1 ;  /* 0x000000040000795c */ /* 0x000fe20000300000 */
.L_x_660:
[----:B----4-:R-:W-:Y:S05]  /*1b80*/  @P1 BRA `(.L_x_661) ;  /* 0x0000000000081947 */ /* 0x010fea0003800000 */
[----:B------:R-:W4:Y:S02]  /*1b90*/  SYNCS.PHASECHK.TRANS64.TRYWAIT P1, [R2+URZ+0x30810], R153 ;  /* 0x03081099020075a7 */ /* 0x000f24000802017f */
[----:B----4-:R-:W-:Y:S05]  /*1ba0*/  @!P1 BRA `(.L_x_662) ;  /* 0x0000009c000c9947 */ /* 0x010fea0003800000 */
.L_x_661:
        /* <DEDUP_REMOVED lines=81> */
.L_x_663:
[----:B------:R1:W1:Y:S01]  /*20c0*/  SYNCS.PHASECHK.TRANS64.TRYWAIT P1, [R2+URZ+0x30830], R153 ;  /* 0x03083099020075a7 */ /* 0x000262000802017f */
[----:B------:R-:W-:Y:S05]  /*20d0*/  @!P0 BRA `(.L_x_664) ;  /* 0x0000000000048947 */ /* 0x000fea0003800000 */
[----:B------:R-:W-:Y:S01]  /*20e0*/  BPT.TRAP 0x1 ;  /* 0x000000040000795c */ /* 0x000fe20000300000 */
.L_x_664:
[----:B------:R-:W-:-:S05]  /*20f0*/  VIADD R17, R16, 0x20000 ;  /* 0x0002000010117836 */ /* 0x000fca0000000000 */
[----:B------:R-:W-:-:S04]  /*2100*/  SHF.R.U32.HI R17, RZ, 0x4, R17 ;  /* 0x00000004ff117819 */ /* 0x000fc80000011611 */
[----:B------:R-:W-:-:S04]  /*2110*/  LOP3.LUT R17, R17, 0x3fff, RZ, 0xc0, !PT ;  /* 0x00003fff11117812 */ /* 0x000fc800078ec0ff */
[----:B------:R-:W-:Y:S01]  /*2120*/  LOP3.LUT R155, R17, 0x10000, RZ, 0xfc, !PT ;  /* 0x00010000119b7812 */ /* 0x000fe200078efcff */
[----:B-1----:R-:W-:Y:S06]  /*2130*/  @P1 BRA `(.L_x_665) ;  /* 0x0000000000081947 */ /* 0x002fec0003800000 */
[----:B------:R-:W1:Y:S02]  /*2140*/  SYNCS.PHASECHK.TRANS64.TRYWAIT P1, [R2+URZ+0x30830], R153 ;  /* 0x03083099020075a7 */ /* 0x000e64000802017f */
[----:B-1----:R-:W-:Y:S05]  /*2150*/  @!P1 BRA `(.L_x_666) ;  /* 0x0000009400b49947 */ /* 0x002fea0003800000 */
.L_x_665:
        /* <DEDUP_REMOVED lines=495> */
.L_x_667:
        /* <DEDUP_REMOVED lines=49> */
.L_x_668:
        /* <DEDUP_REMOVED lines=77> */
.L_x_651:
        /* <DEDUP_REMOVED lines=21> */
[----:B------:R-:W-:Y:S01]  /*4980*/  F2FP.BF16.F32.PACK_AB R113, R115, R114 ;  /* 0x000000727371723e */ /* 0x000fe200000010ff */
[----:B--2---:R-:W-:Y:S01]  /*4990*/  VIADD R16, R16, 0xffffff80 ;  /* 0xffffff8010107836 */ /* 0x004fe20000000000 */
[----:B------:R-:W-:Y:S02]  /*49a0*/  F2FP.BF16.F32.PACK_AB R120, R121, R120 ;  /* 0x000000787978723e */ /* 0x000fe400000010ff */
        /* <DEDUP_REMOVED lines=78> */
[----:B------:R-:W-:Y:S01]  /*4e90*/  F2FP.BF16.F32.PACK_AB R64, R65, R64 ;  /* 0x000000404140723e */ /* 0x000fe200000010ff */
[----:B------:R4:W-:Y:S01]  /*4ea0*/  STSM.16.M88.4 [R22+-0x8000], R48 ;  /* 0xff80003016007844 */ /* 0x0009e20000000200 */
[----:B------:R-:W-:-:S02]  /*4eb0*/  F2FP.BF16.F32.PACK_AB R58, R61, R60 ;  /* 0x0000003c3d3a723e */ /* 0x000fc400000010ff */
[----:B------:R-:W-:Y:S01]  /*4ec0*/  F2FP.BF16.F32.PACK_AB R59, R63, R62 ;  /* 0x0000003e3f3b723e */ /* 0x000fe200000010ff */
[----:B-1----:R-:W1:Y:S01]  /*4ed0*/  LDC.64 R4, c[0x0][0x878] ;  /* 0x00021e00ff047b82 */ /* 0x002e620000000a00 */
[----:B------:R-:W-:Y:S02]  /*4ee0*/  F2FP.BF16.F32.PACK_AB R65, R67, R66 ;  /* 0x000000424341723e */ /* 0x000fe400000010ff */
[----:B------:R-:W-:Y:S01]  /*4ef0*/  F2FP.BF16.F32.PACK_AB R72, R73, R72 ;  /* 0x000000484948723e */ /* 0x000fe200000010ff */
[----:B------:R4:W-:Y:S01]  /*4f00*/  STSM.16.M88.4 [R17+0x4000], R56 ;  /* 0x0040003811007844 */ /* 0x0009e20000000200 */
[----:B------:R-:W-:Y:S02]  /*4f10*/  F2FP.BF16.F32.PACK_AB R66, R69, R68 ;  /* 0x000000444542723e */ /* 0x000fe400000010ff */
[----:B------:R-:W-:Y:S02]  /*4f20*/  F2FP.BF16.F32.PACK_AB R67, R71, R70 ;  /* 0x000000464743723e */ /* 0x000fe400000010ff */
[----:B------:R-:W-:-:S02]  /*4f30*/  F2FP.BF16.F32.PACK_AB R73, R75, R74 ;  /* 0x0000004a4b49723e */ /* 0x000fc400000010ff */
[----:B------:R-:W-:Y:S01]  /*4f40*/  F2FP.BF16.F32.PACK_AB R80, R81, R80 ;  /* 0x000000505150723e */ /* 0x000fe200000010ff */
[----:B------:R4:W-:Y:S01]  /*4f50*/  STSM.16.M88.4 [R20+-0x4000], R64 ;  /* 0xffc0004014007844 */ /* 0x0009e20000000200 */
[----:B------:R-:W-:Y:S02]  /*4f60*/  F2FP.BF16.F32.PACK_AB R74, R77, R76 ;  /* 0x0000004c4d4a723e */ /* 0x000fe400000010ff */
[----:B------:R-:W-:Y:S02]  /*4f70*/  F2FP.BF16.F32.PACK_AB R75, R79, R78 ;  /* 0x0000004e4f4b723e */ /* 0x000fe400000010ff */
[----:B------:R-:W-:Y:S02]  /*4f80*/  F2FP.BF16.F32.PACK_AB R81, R83, R82 ;  /* 0x000000525351723e */ /* 0x000fe400000010ff */
[----:B------:R-:W-:Y:S01]  /*4f90*/  F2FP.BF16.F32.PACK_AB R82, R85, R84 ;  /* 0x000000545552723e */ /* 0x000fe200000010ff */
[----:B------:R4:W-:Y:S01]  /*4fa0*/  STSM.16.M88.4 [R21+-0x4000], R72 ;  /* 0xffc0004815007844 */ /* 0x0009e20000000200 */
[----:B------:R-:W-:-:S02]  /*4fb0*/  F2FP.BF16.F32.PACK_AB R83, R87, R86 ;  /* 0x000000565753723e */ /* 0x000fc400000010ff */
        /* <DEDUP_REMOVED lines=32> */
.L_x_671:
        /* <DEDUP_REMOVED lines=58> */
.L_x_673:
[----:B------:R-:W-:Y:S05]  /*5560*/  BSYNC B0 ;  /* 0x0000000000007941 */ /* 0x000fea0003800000 */
.L_x_672:
        /* <DEDUP_REMOVED lines=15> */
.L_x_675:
[----:B------:R-:W-:Y:S05]  /*5660*/  BSYNC B0 ;  /* 0x0000000000007941 */ /* 0x000fea0003800000 */
.L_x_674:
        /* <DEDUP_REMOVED lines=18> */
.L_x_677:
[----:B------:R-:W-:Y:S05]  /*5790*/  BSYNC B0 ;  /* 0x0000000000007941 */ /* 0x000fea0003800000 */
.L_x_676:
        /* <DEDUP_REMOVED lines=17> */
.L_x_679:
[----:B------:R-:W-:Y:S05]  /*58b0*/  BSYNC B0 ;  /* 0x0000000000007941 */ /* 0x000fea0003800000 */
.L_x_678:
        /* <DEDUP_REMOVED lines=18> */
.L_x_681:
[----:B------:R-:W-:Y:S05]  /*59e0*/  BSYNC B0 ;  /* 0x0000000000007941 */ /* 0x000fea0003800000 */
.L_x_680:
        /* <DEDUP_REMOVED lines=18> */
.L_x_683:
[----:B------:R-:W-:Y:S05]  /*5b10*/  BSYNC B0 ;  /* 0x0000000000007941 */ /* 0x000fea0003800000 */
.L_x_682:
        /* <DEDUP_REMOVED lines=19> */
.L_x_685:
[----:B------:R-:W-:Y:S05]  /*5c50*/  BSYNC B0 ;  /* 0x0000000000007941 */ /* 0x000fea0003800000 */
.L_x_684:
        /* <DEDUP_REMOVED lines=21> */
.L_x_687:
[----:B------:R-:W-:Y:S05]  /*5db0*/  BSYNC B0 ;  /* 0x0000000000007941 */ /* 0x000fea0003800000 */
.L_x_686:
        /* <DEDUP_REMOVED lines=33> */
.L_x_689:
[----:B------:R-:W-:Y:S05]  /*5fd0*/  BSYNC B0 ;  /* 0x0000000000007941 */ /* 0x000fea0003800000 */
.L_x_688:
[----:B---34-:R3:W4:Y:S01]  /*5fe0*/  LDS.128 R28, [R46+0x800] ;  /* 0x000800002e1c7984 */ /* 0x0187220000000c00 */
        /* <DEDUP_REMOVED lines=16> */
.L_x_691:
[----:B------:R-:W-:Y:S05]  /*60f0*/  BSYNC B0 ;  /* 0x0000000000007941 */ /* 0x000fea0003800000 */
.L_x_690:
        /* <DEDUP_REMOVED lines=15> */
.L_x_693:
[----:B------:R-:W-:Y:S05]  /*61f0*/  BSYNC B0 ;  /* 0x0000000000007941 */ /* 0x000fea0003800000 */
.L_x_692:
        /* <DEDUP_REMOVED lines=15> */
.L_x_695:
[----:B------:R-:W-:Y:S05]  /*62f0*/  BSYNC B0 ;  /* 0x0000000000007941 */ /* 0x000fea0003800000 */
.L_x_694:
        /* <DEDUP_REMOVED lines=15> */
.L_x_697:
[----:B------:R-:W-:Y:S05]  /*63f0*/  BSYNC B0 ;  /* 0x0000000000007941 */ /* 0x000fea0003800000 */
.L_x_696:
        /* <DEDUP_REMOVED lines=15> */
.L_x_699:
[----:B------:R-:W-:Y:S05]  /*64f0*/  BSYNC B0 ;  /* 0x0000000000007941 */ /* 0x000fea0003800000 */
.L_x_698:
        /* <DEDUP_REMOVED lines=15> */
.L_x_701:
[----:B------:R-:W-:Y:S05]  /*65f0*/  BSYNC B0 ;  /* 0x0000000000007941 */ /* 0x000fea0003800000 */
.L_x_700:
        /* <DEDUP_REMOVED lines=15> */
.L_x_670:
        /* <DEDUP_REMOVED lines=30> */
.L_x_702:
        /* <DEDUP_REMOVED lines=48> */
.L_x_704:
[----:B------:R-:W-:Y:S05]  /*6bd0*/  BSYNC B0 ;  /* 0x0000000000007941 */ /* 0x000fea0003800000 */
.L_x_703:
        /* <DEDUP_REMOVED lines=16> */
.L_x_706:
[----:B------:R-:W-:Y:S05]  /*6ce0*/  BSYNC B0 ;  /* 0x0000000000007941 */ /* 0x000fea0003800000 */
.L_x_705:
        /* <DEDUP_REMOVED lines=16> */
.L_x_708:
[----:B------:R-:W-:Y:S05]  /*6df0*/  BSYNC B0 ;  /* 0x0000000000007941 */ /* 0x000fea0003800000 */
.L_x_707:
        /* <DEDUP_REMOVED lines=17> */
.L_x_710:
[----:B------:R-:W-:Y:S05]  /*6f10*/  BSYNC B0 ;  /* 0x0000000000007941 */ /* 0x000fea0003800000 */
.L_x_709:
        /* <DEDUP_REMOVED lines=16> */
.L_x_712:
[----:B------:R-:W-:Y:S05]  /*7020*/  BSYNC B0 ;  /* 0x0000000000007941 */ /* 0x000fea0003800000 */
.L_x_711:
        /* <DEDUP_REMOVED lines=18> */
.L_x_714:
[----:B------:R-:W-:Y:S05]  /*7150*/  BSYNC B0 ;  /* 0x0000000000007941 */ /* 0x000fea0003800000 */
.L_x_713:
        /* <DEDUP_REMOVED lines=20> */
.L_x_716:
[----:B------:R-:W-:Y:S05]  /*72a0*/  BSYNC B0 ;  /* 0x0000000000007941 */ /* 0x000fea0003800000 */
.L_x_715:
        /* <DEDUP_REMOVED lines=17> */
.L_x_718:
[----:B------:R-:W-:Y:S05]  /*73c0*/  BSYNC B0 ;  /* 0x0000000000007941 */ /* 0x000fea0003800000 */
.L_x_717:
        /* <DEDUP_REMOVED lines=32> */
.L_x_720:
[----:B------:R-:W-:Y:S05]  /*75d0*/  BSYNC B0 ;  /* 0x0000000000007941 */ /* 0x000fea0003800000 */
.L_x_719:
        /* <DEDUP_REMOVED lines=16> */
.L_x_722:
[----:B------:R-:W-:Y:S05]  /*76e0*/  BSYNC B0 ;  /* 0x0000000000007941 */ /* 0x000fea0003800000 */
.L_x_721:
        /* <DEDUP_REMOVED lines=15> */
.L_x_724:
[----:B------:R-:W-:Y:S05]  /*77e0*/  BSYNC B0 ;  /* 0x0000000000007941 */ /* 0x000fea0003800000 */
.L_x_723:
        /* <DEDUP_REMOVED lines=15> */
.L_x_726:
[----:B------:R-:W-:Y:S05]  /*78e0*/  BSYNC B0 ;  /* 0x0000000000007941 */ /* 0x000fea0003800000 */
.L_x_725:
        /* <DEDUP_REMOVED lines=15> */
.L_x_728:
[----:B------:R-:W-:Y:S05]  /*79e0*/  BSYNC B0 ;  /* 0x0000000000007941 */ /* 0x000fea0003800000 */
.L_x_727:
        /* <DEDUP_REMOVED lines=15> */
.L_x_730:
[----:B------:R-:W-:Y:S05]  /*7ae0*/  BSYNC B0 ;  /* 0x0000000000007941 */ /* 0x000fea0003800000 */
.L_x_729:
        /* <DEDUP_REMOVED lines=15> */
.L_x_732:
[----:B------:R-:W-:Y:S05]  /*7be0*/  BSYNC B0 ;  /* 0x0000000000007941 */ /* 0x000fea0003800000 */
.L_x_731:
        /* <DEDUP_REMOVED lines=15> */
.L_x_641:
        /* <DEDUP_REMOVED lines=9> */
[----:B------:R-:W1:Y:S01]  /*7d70*/  S2UR UR24, SR_CTAID.X ;  /* 0x00000000001879c3 */ /* 0x000e620000002500 */
[----:B------:R-:W-:-:S04]  /*7d80*/  ISETP.NE.U32.AND P0, PT, RZ, UR4, PT ;  /* 0x00000004ff007c0c */ /* 0x000fc8000bf05070 */
[----:B------:R-:W-:-:S03]  /*7d90*/  ISETP.NE.AND.EX P0, PT, RZ, UR5, PT, P0 ;  /* 0x00000005ff007c0c */ /* 0x000fc6000bf05300 */
[----:B------:R-:W2:Y:S10]  /*7da0*/  S2UR UR12, SR_CTAID.Z ;  /* 0x00000000000c79c3 */ /* 0x000eb40000002700 */
[----:B------:R-:W-:Y:S05]  /*7db0*/  @!P0 BRA `(.L_x_734) ;  /* 0x00000000001c8947 */ /* 0x000fea0003800000 */
[----:B------:R-:W-:Y:S02]  /*7dc0*/  ULDC.64 UR4, c[0x0][0x8d8] ;  /* 0x0002360000047ab9 */ /* 0x000fe40000000a00 */
[----:B--2---:R-:W-:-:S06]  /*7dd0*/  UIMAD.WIDE UR4, UR12, 0x4, UR4 ;  /* 0x000000040c0478a5 */ /* 0x004fcc000f8e0204 */
[----:B------:R-:W-:Y:S02]  /*7de0*/  IMAD.U32 R2, RZ, RZ, UR4 ;  /* 0x00000004ff027e24 */ /* 0x000fe4000f8e00ff */
[----:B------:R-:W-:-:S05]  /*7df0*/  IMAD.U32 R3, RZ, RZ, UR5 ;  /* 0x00000005ff037e24 */ /* 0x000fca000f8e00ff */
[----:B------:R-:W2:Y:S02]  /*7e00*/  LDG.E R2, desc[UR38][R2.64] ;  /* 0x0000002602027981 */ /* 0x000ea4000c1e1900 */
[----:B--2---:R-:W-:Y:S01]  /*7e10*/  R2UR UR4, R2 ;  /* 0x00000000020472ca */ /* 0x004fe200000e0000 */
[----:B------:R-:W-:-:S14]  /*7e20*/  BRA `(.L_x_735) ;  /* 0x0000000000387947 */ /* 0x000fdc0003800000 */
.L_x_734:
[----:B------:R-:W-:Y:S02]  /*7e30*/  ULDC.64 UR4, c[0x0][0x8d0] ;  /* 0x0002340000047ab9 */ /* 0x000fe40000000a00 */
[----:B------:R-:W-:-:S04]  /*7e40*/  ISETP.NE.U32.AND P0, PT, RZ, UR4, PT ;  /* 0x00000004ff007c0c */ /* 0x000fc8000bf05070 */
[----:B------:R-:W-:-:S13]  /*7e50*/  ISETP.NE.AND.EX P0, PT, RZ, UR5, PT, P0 ;  /* 0x00000005ff007c0c */ /* 0x000fda000bf05300 */
[----:B------:R-:W-:Y:S05]  /*7e60*/  @!P0 BRA `(.L_x_736) ;  /* 0x0000000000248947 */ /* 0x000fea0003800000 */
[----:B------:R-:W-:Y:S02]  /*7e70*/  ULDC.64 UR4, c[0x0][0x8d0] ;  /* 0x0002340000047ab9 */ /* 0x000fe40000000a00 */
[----:B--2---:R-:W-:-:S06]  /*7e80*/  UIMAD.WIDE UR4, UR12, 0x4, UR4 ;  /* 0x000000040c0478a5 */ /* 0x004fcc000f8e0204 */
[----:B------:R-:W-:Y:S02]  /*7e90*/  IMAD.U32 R2, RZ, RZ, UR4 ;  /* 0x00000004ff027e24 */ /* 0x000fe4000f8e00ff */
[----:B------:R-:W-:-:S05]  /*7ea0*/  IMAD.U32 R3, RZ, RZ, UR5 ;  /* 0x00000005ff037e24 */ /* 0x000fca000f8e00ff */
[----:B------:R-:W2:Y:S04]  /*7eb0*/  LDG.E R0, desc[UR38][R2.64] ;  /* 0x0000002602007981 */ /* 0x000ea8000c1e1900 */
[----:B------:R-:W2:Y:S02]  /*7ec0*/  LDG.E R5, desc[UR38][R2.64+0x4] ;  /* 0x0000042602057981 */ /* 0x000ea4000c1e1900 */
[----:B--2---:R-:W-:-:S05]  /*7ed0*/  IMAD.IADD R0, R5, 0x1, -R0 ;  /* 0x0000000105007824 */ /* 0x004fca00078e0a00 */
[----:B------:R-:W-:Y:S01]  /*7ee0*/  R2UR UR4, R0 ;  /* 0x00000000000472ca */ /* 0x000fe200000e0000 */
[----:B------:R-:W-:-:S14]  /*7ef0*/  BRA `(.L_x_735) ;  /* 0x0000000000047947 */ /* 0x000fdc0003800000 */
.L_x_736:
[----:B------:R-:W-:-:S05]  /*7f00*/  ULDC UR4, c[0x0][0x8bc] ;  /* 0x00022f0000047ab9 */ /* 0x000fca0000000800 */
.L_x_735:
[----:B-1----:R-:W-:-:S04]  /*7f10*/  USHF.L.U32 UR5, UR24, 0x7, URZ ;  /* 0x0000000718057899 */ /* 0x002fc8000800063f */
[----:B------:R-:W-:-:S04]  /*7f20*/  UISETP.GE.AND UP0, UPT, UR5, UR4, UPT ;  /* 0x000000040500728c */ /* 0x000fc8000bf06270 */
[----:B--2---:R-:W-:-:S06]  /*7f30*/  USEL UR12, UR12, 0xffffffff, !UP0 ;  /* 0xffffffff0c0c7887 */ /* 0x004fcc000c000000 */
        /* <DEDUP_REMOVED lines=23> */
[----:B------:R-:W3:-:S12]  /*80b0*/  S2UR UR11, SR_CTAID.Y ;  /* 0x00000000000b79c3 */ /* 0x000ed80000002600 */
[----:B--2---:R-:W-:-:S13]  /*80c0*/  @P2 R2UR UR4, R6 ;  /* 0x00000000060422ca */ /* 0x004fda00000e0000 */
[----:B------:R-:W-:-:S04]  /*80d0*/  @UP0 ULEA UR4, UR12, UR4, 0x6 ;  /* 0x000000040c040291 */ /* 0x000fc8000f8e303f */
[----:B------:R-:W-:-:S04]  /*80e0*/  @UP0 USHF.R.S32.HI UR5, URZ, 0x1f, UR4 ;  /* 0x0000001f3f050899 */ /* 0x000fc80008011404 */
[----:B------:R-:W-:-:S04]  /*80f0*/  @UP0 ULEA.HI UR5, UR5, UR4, URZ, 0x6 ;  /* 0x0000000405050291 */ /* 0x000fc8000f8f303f */
[----:B------:R-:W-:Y:S01]  /*8100*/  @UP0 USHF.L.U32 UR5, UR5, 0x7, URZ ;  /* 0x0000000705050899 */ /* 0x000fe2000800063f */
[----:B-1-3--:R-:W-:Y:S11]  /*8110*/  @P1 BRA `(.L_x_737) ;  /* 0x0000000000101947 */ /* 0x00aff60003800000 */
[----:B------:R-:W-:Y:S05]  /*8120*/  @!P0 BRA `(.L_x_737) ;  /* 0x00000000000c8947 */ /* 0x000fea0003800000 */
[----:B------:R-:W2:Y:S04]  /*8130*/  LDG.E R5, desc[UR38][R2.64] ;  /* 0x0000002602057981 */ /* 0x000ea8000c1e1900 */
[----:B-----5:R-:W2:Y:S02]  /*8140*/  LDG.E R0, desc[UR38][R2.64+0x4] ;  /* 0x0000042602007981 */ /* 0x020ea4000c1e1900 */
[----:B--2---:R-:W-:-:S07]  /*8150*/  IMAD.IADD R0, R0, 0x1, -R5 ;  /* 0x0000000100007824 */ /* 0x004fce00078e0a05 */
.L_x_737:
[----:B-----5:R-:W-:Y:S01]  /*8160*/  ISETP.GE.AND P0, PT, R0, 0x1, PT ;  /* 0x000000010000780c */ /* 0x020fe20003f06270 */
[----:B------:R-:W-:Y:S01]  /*8170*/  @UP0 ULOP3.LUT UR5, UR5, 0xffffe000, URZ, 0xc0, !UPT ;  /* 0xffffe00005050892 */ /* 0x000fe2000f8ec03f */
[----:B------:R-:W-:Y:S01]  /*8180*/  UMOV UR6, URZ ;  /* 0x0000003f00067c82 */ /* 0x000fe20008000000 */
[----:B------:R-:W-:Y:S02]  /*8190*/  UMOV UR7, URZ ;  /* 0x0000003f00077c82 */ /* 0x000fe40008000000 */
[----:B------:R-:W-:Y:S02]  /*81a0*/  @UP0 USHF.R.S32.HI UR4, URZ, 0x1f, UR5 ;  /* 0x0000001f3f040899 */ /* 0x000fe40008011405 */
[----:B------:R-:W-:Y:S01]  /*81b0*/  USHF.R.S32.HI UR19, URZ, 0x1f, UR11 ;  /* 0x0000001f3f137899 */ /* 0x000fe2000801140b */
[----:B------:R-:W-:-:S04]  /*81c0*/  @UP0 UMOV UR6, UR5 ;  /* 0x0000000500060c82 */ /* 0x000fc80008000000 */
[----:B------:R-:W-:Y:S01]  /*81d0*/  @UP0 UMOV UR7, UR4 ;  /* 0x0000000400070c82 */ /* 0x000fe20008000000 */
[----:B------:R-:W-:Y:S06]  /*81e0*/  @!P0 BRA `(.L_x_646) ;  /* 0x0000003400448947 */ /* 0x000fec0003800000 */
[----:B------:R-:W1:Y:S01]  /*81f0*/  S2R R4, SR_TID.X ;  /* 0x0000000000047919 */ /* 0x000e620000002100 */
        /* <DEDUP_REMOVED lines=8> */
[----:B------:R-:W-:Y:S01]  /*8280*/  USEL UR18, UR12, URZ, !UP0 ;  /* 0x0000003f0c127287 */ /* 0x000fe2000c000000 */
[----:B------:R-:W-:Y:S01]  /*8290*/  LEA.HI R3, R3, R2, RZ, 0x6 ;  /* 0x0000000203037211 */ /* 0x000fe200078f30ff */
[----:B------:R-:W-:Y:S01]  /*82a0*/  USEL UR4, UR4, URZ, !UP0 ;  /* 0x0000003f04047287 */ /* 0x000fe2000c000000 */
[----:B------:R-:W-:Y:S01]  /*82b0*/  ULDC UR10, c[0x0][0x288] ;  /* 0x0000a200000a7ab9 */ /* 0x000fe20000000800 */
[----:B------:R-:W-:Y:S01]  /*82c0*/  UIADD3 UR8, UP0, UR6, UR14, URZ ;  /* 0x0000000e06087290 */ /* 0x000fe2000ff1e03f */
[----:B------:R-:W-:Y:S01]  /*82d0*/  SHF.R.S32.HI R3, RZ, 0x6, R3 ;  /* 0x00000006ff037819 */ /* 0x000fe20000011403 */
[----:B------:R-:W-:Y:S01]  /*82e0*/  UIADD3 UR5, UR15, UR5, URZ ;  /* 0x000000050f057290 */ /* 0x000fe2000fffe03f */
[----:B------:R-:W-:Y:S01]  /*82f0*/  ULDC UR9, c[0x0][0x760] ;  /* 0x0001d80000097ab9 */ /* 0x000fe20000000800 */
[----:B------:R-:W-:Y:S01]  /*8300*/  ULDC.64 UR16, c[0x0][0x2e0] ;  /* 0x0000b80000107ab9 */ /* 0x000fe20000000a00 */
[----:B------:R-:W-:Y:S01]  /*8310*/  UIMAD UR12, UR12, UR10, URZ ;  /* 0x0000000a0c0c72a4 */ /* 0x000fe2000f8e023f */
[----:B------:R-:W-:Y:S01]  /*8320*/  VIMNMX R3, R3, 0x1, !PT ;  /* 0x0000000103037848 */ /* 0x000fe20007fe0100 */
[----:B------:R-:W-:-:S02]  /*8330*/  UIMAD UR10, UR10, UR9, URZ ;  /* 0x000000090a0a72a4 */ /* 0x000fc4000f8e023f */
[----:B------:R-:W-:Y:S01]  /*8340*/  UIADD3.X UR9, UR7, UR5, URZ, UP0, !UPT ;  /* 0x0000000507097290 */ /* 0x000fe200087fe43f */
[----:B------:R-:W-:Y:S01]  /*8350*/  LOP3.LUT R6, R3, 0x1, RZ, 0xc0, !PT ;  /* 0x0000000103067812 */ /* 0x000fe200078ec0ff */
[----:B------:R-:W-:Y:S02]  /*8360*/  UIMAD UR4, UR4, UR16, URZ ;  /* 0x00000010040472a4 */ /* 0x000fe4000f8e023f */
[----:B------:R-:W-:Y:S02]  /*8370*/  UIADD3 UR11, UP0, UR12, UR11, URZ ;  /* 0x0000000b0c0b7290 */ /* 0x000fe4000ff1e03f */
[----:B------:R-:W-:Y:S01]  /*8380*/  UIMAD UR13, UR18, UR17, UR4 ;  /* 0x00000011120d72a4 */ /* 0x000fe2000f8e0204 */
[----:B-1----:R-:W-:Y:S01]  /*8390*/  LOP3.LUT R0, R4, 0x1f, RZ, 0xc0, !PT ;  /* 0x0000001f04007812 */ /* 0x002fe200078ec0ff */
[----:B------:R-:W-:Y:S01]  /*83a0*/  UIMAD.WIDE.U32 UR8, UR18, UR16, UR8 ;  /* 0x00000010120872a5 */ /* 0x000fe2000f8e0008 */
[----:B------:R-:W-:Y:S01]  /*83b0*/  ELECT P0, URZ, PT ;  /* 0x00000000003f782f */ /* 0x000fe20003800000 */
[----:B------:R-:W-:-:S02]  /*83c0*/  ULEA.HI.X.SX32 UR12, UR12, UR19, 0x1, UP0 ;  /* 0x000000130c0c7291 */ /* 0x000fc400080f0e3f */
[----:B------:R-:W-:Y:S01]  /*83d0*/  UIADD3 UR25, UR9, UR13, URZ ;  /* 0x0000000d09197290 */ /* 0x000fe2000fffe03f */
[----:B------:R-:W-:Y:S01]  /*83e0*/  UMOV UR4, URZ ;  /* 0x0000003f00047c82 */ /* 0x000fe20008000000 */
[----:B------:R-:W-:Y:S10]  /*83f0*/  @!P1 BRA `(.L_x_738) ;  /* 0x0000000800bc9947 */ /* 0x000ff40003800000 */
[----:B------:R-:W-:Y:S01]  /*8400*/  UMOV UR4, UR14 ;  /* 0x0000000e00047c82 */ /* 0x000fe20008000000 */
[----:B------:R-:W-:Y:S01]  /*8410*/  ULDC.64 UR14, c[0x0][0x2c0] ;  /* 0x0000b000000e7ab9 */ /* 0x000fe20000000a00 */
[----:B------:R-:W-:Y:S01]  /*8420*/  UIMAD.WIDE.U32 UR4, UR18, UR16, UR4 ;  /* 0x00000010120472a5 */ /* 0x000fe2000f8e0004 */
[----:B------:R-:W-:-:S03]  /*8430*/  IMAD.IADD R4, R3, 0x1, -R6 ;  /* 0x0000000103047824 */ /* 0x000fc600078e0a06 */
        /* <DEDUP_REMOVED lines=12> */
.L_x_763:
        /* <DEDUP_REMOVED lines=17> */
.L_x_741:
[----:B------:R-:W2:Y:S04]  /*8610*/  LDG.E.STRONG.GPU R5, desc[UR38][R2.64] ;  /* 0x0000002602057981 */ /* 0x000ea8000c1ef900 */
[----:B--2---:R-:W-:Y:S01]  /*8620*/  CCTL.IVALL ;  /* 0x00000000ff00798f */ /* 0x004fe20002000000 */
[----:B------:R-:W-:Y:S05]  /*8630*/  YIELD ;  /* 0x0000000000007946 */ /* 0x000fea0003800000 */
[----:B------:R-:W-:-:S13]  /*8640*/  ISETP.NE.AND P1, PT, R5, UR24, PT ;  /* 0x0000001805007c0c */ /* 0x000fda000bf25270 */
[----:B------:R-:W-:Y:S05]  /*8650*/  @P1 BRA `(.L_x_741) ;  /* 0xfffffffc00ec1947 */ /* 0x000fea000383ffff */
.L_x_740:
[----:B------:R-:W-:Y:S05]  /*8660*/  BSYNC B0 ;  /* 0x0000000000007941 */ /* 0x000fea0003800000 */
.L_x_739:
[----:B------:R-:W-:-:S03]  /*8670*/  UMOV UR22, 0xffffffff ;  /* 0xffffffff00167882 */ /* 0x000fc60000000000 */
[----:B------:R-:W-:Y:S05]  /*8680*/  BRA.DIV UR22, `(.L_x_742) ;  /* 0x00000032167c7947 */ /* 0x000fea000b800000 */
[----:B------:R-:W-:Y:S01]  /*8690*/  NOP ;  /* 0x0000000000007918 */ /* 0x000fe20000000000 */
.L_x_810:
        /* <DEDUP_REMOVED lines=8> */
[----:B------:R-:W-:Y:S02]  /*8720*/  UIADD3 UR33, UP0, UR22, UR8, URZ ;  /* 0x0000000816217290 */ /* 0x000fe4000ff1e03f */
[----:B-1----:R-:W-:Y:S02]  /*8730*/  ULEA UR32, UR32, UR23, 0x18 ;  /* 0x0000001720207291 */ /* 0x002fe4000f8ec03f */
[----:B------:R-:W-:Y:S02]  /*8740*/  ULEA.HI.X.SX32 UR23, UR22, UR25, 0x1, UP0 ;  /* 0x0000001916177291 */ /* 0x000fe400080f0e3f */
[----:B------:R-:W-:-:S02]  /*8750*/  ULEA UR22, UP0, UR33, UR28, 0x2 ;  /* 0x0000001c21167291 */ /* 0x000fc4000f80103f */
[----:B------:R-:W-:Y:S02]  /*8760*/  UIADD3 UR28, UR32, 0x10000, URZ ;  /* 0x00010000201c7890 */ /* 0x000fe4000fffe03f */
[----:B------:R-:W-:Y:S01]  /*8770*/  ULEA.HI.X UR23, UR33, UR29, UR23, 0x2, UP0 ;  /* 0x0000001d21177291 */ /* 0x000fe200080f1417 */
[----:B------:R-:W-:Y:S02]  /*8780*/  UMOV UR32, 0x0 ;  /* 0x0000000000207882 */ /* 0x000fe40000000000 */
[----:B------:R-:W-:Y:S01]  /*8790*/  UMOV UR29, 0x400 ;  /* 0x00000400001d7882 */ /* 0x000fe20000000000 */
[----:B------:R-:W-:-:S05]  /*87a0*/  UMOV UR33, 0x14f00000 ;  /* 0x14f0000000217882 */ /* 0x000fca0000000000 */
[----:B------:R1:W-:Y:S02]  /*87b0*/  UBLKRED.G.S.ADD.F32.RN [UR22], [UR28], UR29, desc[UR32] ;  /* 0x000020161c0073bb */ /* 0x0003e400080a141d */
[----:B-1----:R0:W-:Y:S02]  /*87c0*/  UTMACMDFLUSH ;  /* 0x00000000000079b7 */ /* 0x0021e40000000000 */
.L_x_744:
[----:B------:R-:W-:Y:S05]  /*87d0*/  BSYNC B0 ;  /* 0x0000000000007941 */ /* 0x000fea0003800000 */
.L_x_743:
        /* <DEDUP_REMOVED lines=13> */
.L_x_746:
[----:B------:R-:W-:Y:S05]  /*88b0*/  BSYNC B0 ;  /* 0x0000000000007941 */ /* 0x000fea0003800000 */
.L_x_745:
[----:B------:R-:W-:Y:S06]  /*88c0*/  BAR.ARV 0xa, 0xa0 ;  /* 0x0282800000007b1d */ /* 0x000fec0000002000 */
[----:B------:R-:W-:Y:S04]  /*88d0*/  BSSY B0, `(.L_x_747) ;  /* 0x0000003000007945 */ /* 0x000fe80003800000 */
[----:B------:R-:W-:Y:S05]  /*88e0*/  @!P0 BRA `(.L_x_748) ;  /* 0x0000000000048947 */ /* 0x000fea0003800000 */
[----:B------:R-:W-:-:S04]  /*88f0*/  DEPBAR.LE SB0, 0x0 ;  /* 0x000080000000791a */ /* 0x000fc80000000000 */
.L_x_748:
[----:B------:R-:W-:Y:S05]  /*8900*/  BSYNC B0 ;  /* 0x0000000000007941 */ /* 0x000fea0003800000 */
.L_x_747:
        /* <DEDUP_REMOVED lines=15> */
[----:B------:R-:W-:-:S06]  /*8a00*/  UFLO.U32 UR23, UR22 ;  /* 0x00000016001772bd */ /* 0x000fcc00080e0000 */
[----:B-1----:R-:W-:Y:S02]  /*8a10*/  ISETP.EQ.U32.AND P1, PT, R5, UR23, PT ;  /* 0x0000001705007c0c */ /* 0x002fe4000bf22070 */
[----:B------:R-:W1:Y:S11]  /*8a20*/  POPC R5, UR22 ;  /* 0x0000001600057d09 */ /* 0x000e760008000000 */
[----:B-1----:R1:W-:Y:S02]  /*8a30*/  @P1 REDG.E.ADD.S32.STRONG.GPU desc[UR38][R2.64], R5 ;  /* 0x000000050200198e */ /* 0x0023e4000c10e3a6 */
.L_x_750:
[----:B------:R-:W-:Y:S05]  /*8a40*/  BSYNC B0 ;  /* 0x0000000000007941 */ /* 0x000fea0003800000 */
.L_x_749:
        /* <DEDUP_REMOVED lines=9> */
.L_x_753:
[----:B------:R-:W2:Y:S04]  /*8ae0*/  LDG.E.STRONG.GPU R5, desc[UR38][R2.64] ;  /* 0x0000002602057981 */ /* 0x000ea8000c1ef900 */
[----:B--2---:R-:W-:Y:S01]  /*8af0*/  CCTL.IVALL ;  /* 0x00000000ff00798f */ /* 0x004fe20002000000 */
[----:B------:R-:W-:Y:S05]  /*8b00*/  YIELD ;  /* 0x0000000000007946 */ /* 0x000fea0003800000 */
[----:B------:R-:W-:-:S13]  /*8b10*/  ISETP.NE.AND P1, PT, R5, UR24, PT ;  /* 0x0000001805007c0c */ /* 0x000fda000bf25270 */
[----:B------:R-:W-:Y:S05]  /*8b20*/  @P1 BRA `(.L_x_753) ;  /* 0xfffffffc00ec1947 */ /* 0x000fea000383ffff */
.L_x_752:
[----:B------:R-:W-:Y:S05]  /*8b30*/  BSYNC B0 ;  /* 0x0000000000007941 */ /* 0x000fea0003800000 */
.L_x_751:
[----:B------:R-:W-:-:S03]  /*8b40*/  UMOV UR6, 0xffffffff ;  /* 0xffffffff00067882 */ /* 0x000fc60000000000 */
[----:B------:R-:W-:Y:S05]  /*8b50*/  BRA.DIV UR6, `(.L_x_754) ;  /* 0x0000002e06647947 */ /* 0x000fea000b800000 */
[----:B------:R-:W-:Y:S01]  /*8b60*/  NOP ;  /* 0x0000000000007918 */ /* 0x000fe20000000000 */
.L_x_813:
        /* <DEDUP_REMOVED lines=13> */
.L_x_756:
[----:B------:R-:W-:Y:S05]  /*8c40*/  BSYNC B0 ;  /* 0x0000000000007941 */ /* 0x000fea0003800000 */
.L_x_755:
        /* <DEDUP_REMOVED lines=13> */
.L_x_758:
[----:B------:R-:W-:Y:S05]  /*8d20*/  BSYNC B0 ;  /* 0x0000000000007941 */ /* 0x000fea0003800000 */
.L_x_757:
[----:B------:R-:W-:Y:S06]  /*8d30*/  BAR.ARV 0xa, 0xa0 ;  /* 0x0282800000007b1d */ /* 0x000fec0000002000 */
[----:B------:R-:W-:Y:S04]  /*8d40*/  BSSY B0, `(.L_x_759) ;  /* 0x0000003000007945 */ /* 0x000fe80003800000 */
[----:B------:R-:W-:Y:S05]  /*8d50*/  @!P0 BRA `(.L_x_760) ;  /* 0x0000000000048947 */ /* 0x000fea0003800000 */
[----:B------:R-:W-:-:S04]  /*8d60*/  DEPBAR.LE SB0, 0x0 ;  /* 0x000080000000791a */ /* 0x000fc80000000000 */
.L_x_760:
[----:B------:R-:W-:Y:S05]  /*8d70*/  BSYNC B0 ;  /* 0x0000000000007941 */ /* 0x000fea0003800000 */
.L_x_759:
        /* <DEDUP_REMOVED lines=15> */
[----:B------:R-:W-:-:S06]  /*8e70*/  UFLO.U32 UR7, UR6 ;  /* 0x00000006000772bd */ /* 0x000fcc00080e0000 */
[----:B-1----:R-:W-:Y:S02]  /*8e80*/  ISETP.EQ.U32.AND P1, PT, R5, UR7, PT ;  /* 0x0000000705007c0c */ /* 0x002fe4000bf22070 */
[----:B------:R-:W1:Y:S11]  /*8e90*/  POPC R5, UR6 ;  /* 0x0000000600057d09 */ /* 0x000e760008000000 */
[----:B-1----:R1:W-:Y:S02]  /*8ea0*/  @P1 REDG.E.ADD.S32.STRONG.GPU desc[UR38][R2.64], R5 ;  /* 0x000000050200198e */ /* 0x0023e4000c10e3a6 */
.L_x_762:
[----:B------:R-:W-:Y:S05]  /*8eb0*/  BSYNC B0 ;  /* 0x0000000000007941 */ /* 0x000fea0003800000 */
.L_x_761:
[----:B------:R-:W-:Y:S02]  /*8ec0*/  UIADD3 UR4, UR4, 0x2, URZ ;  /* 0x0000000204047890 */ /* 0x000fe4000fffe03f */
[----:B------:R-:W-:Y:S01]  /*8ed0*/  UIADD3 UR5, UR5, 0x1, URZ ;  /* 0x0000000105057890 */ /* 0x000fe2000fffe03f */
[----:B------:R-:W-:Y:S11]  /*8ee0*/  @P3 BRA `(.L_x_763) ;  /* 0xfffffff400843947 */ /* 0x000ff6000383ffff */
.L_x_738:
        /* <DEDUP_REMOVED lines=13> */
.L_x_766:
[----:B------:R-:W2:Y:S04]  /*8fc0*/  LDG.E.STRONG.GPU R0, desc[UR38][R2.64] ;  /* 0x0000002602007981 */ /* 0x000ea8000c1ef900 */
[----:B--2---:R-:W-:Y:S01]  /*8fd0*/  CCTL.IVALL ;  /* 0x00000000ff00798f */ /* 0x004fe20002000000 */
[----:B------:R-:W-:Y:S05]  /*8fe0*/  YIELD ;  /* 0x0000000000007946 */ /* 0x000fea0003800000 */
[----:B------:R-:W-:-:S13]  /*8ff0*/  ISETP.NE.AND P1, PT, R0, UR24, PT ;  /* 0x0000001800007c0c */ /* 0x000fda000bf25270 */
[----:B------:R-:W-:Y:S05]  /*9000*/  @P1 BRA `(.L_x_766) ;  /* 0xfffffffc00ec1947 */ /* 0x000fea000383ffff */
.L_x_765:
[----:B------:R-:W-:Y:S05]  /*9010*/  BSYNC B0 ;  /* 0x0000000000007941 */ /* 0x000fea0003800000 */
.L_x_764:
[----:B------:R-:W-:-:S03]  /*9020*/  UMOV UR5, 0xffffffff ;  /* 0xffffffff00057882 */ /* 0x000fc60000000000 */
[----:B------:R-:W-:Y:S05]  /*9030*/  BRA.DIV UR5, `(.L_x_767) ;  /* 0x0000002a05487947 */ /* 0x000fea000b800000 */
[----:B------:R-:W-:Y:S01]  /*9040*/  NOP ;  /* 0x0000000000007918 */ /* 0x000fe20000000000 */
.L_x_816:
        /* <DEDUP_REMOVED lines=22> */
.L_x_769:
[----:B------:R-:W-:Y:S05]  /*91b0*/  BSYNC B0 ;  /* 0x0000000000007941 */ /* 0x000fea0003800000 */
.L_x_768:
[----:B------:R-:W-:Y:S06]  /*91c0*/  BAR.SYNC.DEFER_BLOCKING 0xe, 0xa0 ;  /* 0x0382800000007b1d */ /* 0x000fec0000010000 */
[----:B------:R-:W-:Y:S04]  /*91d0*/  BSSY B0, `(.L_x_770) ;  /* 0x0000013000007945 */ /* 0x000fe80003800000 */
[----:B------:R-:W-:Y:S05]  /*91e0*/  @!P0 BRA `(.L_x_771) ;  /* 0x0000000000448947 */ /* 0x000fea0003800000 */
[----:B------:R-:W1:Y:S01]  /*91f0*/  S2UR UR14, SR_CgaCtaId ;  /* 0x00000000000e79c3 */ /* 0x000e620000008800 */
[----:B------:R-:W-:Y:S01]  /*9200*/  R2UR UR5, R6 ;  /* 0x00000000060572ca */ /* 0x000fe200000e0000 */
[----:B------:R-:W-:Y:S01]  /*9210*/  UMOV UR13, 0x400 ;  /* 0x00000400000d7882 */ /* 0x000fe20000000000 */
[----:B------:R-:W-:-:S11]  /*9220*/  ULDC.64 UR6, c[0x0][0x2c0] ;  /* 0x0000b00000067ab9 */ /* 0x000fd60000000a00 */
[----:B------:R-:W-:-:S04]  /*9230*/  UIADD3 UR5, UR5, 0x1000, URZ ;  /* 0x0000100005057890 */ /* 0x000fc8000fffe03f */
[----:B------:R-:W-:-:S04]  /*9240*/  UIADD3 UR15, UP0, UR5, UR8, URZ ;  /* 0x00000008050f7290 */ /* 0x000fc8000ff1e03f */
[----:B------:R-:W-:Y:S02]  /*9250*/  ULEA.HI.X.SX32 UR5, UR5, UR25, 0x1, UP0 ;  /* 0x0000001905057291 */ /* 0x000fe400080f0e3f */
[----:B-1----:R-:W-:Y:S02]  /*9260*/  ULEA UR13, UR14, UR13, 0x18 ;  /* 0x0000000d0e0d7291 */ /* 0x002fe4000f8ec03f */
[----:B------:R-:W-:Y:S02]  /*9270*/  ULEA UR6, UP0, UR15, UR6, 0x2 ;  /* 0x000000060f067291 */ /* 0x000fe4000f80103f */
[----:B------:R-:W-:Y:S02]  /*9280*/  UIADD3 UR13, UR13, 0x14000, URZ ;  /* 0x000140000d0d7890 */ /* 0x000fe4000fffe03f */
[----:B------:R-:W-:Y:S01]  /*9290*/  ULEA.HI.X UR7, UR15, UR7, UR5, 0x2, UP0 ;  /* 0x000000070f077291 */ /* 0x000fe200080f1405 */
[----:B------:R-:W-:Y:S02]  /*92a0*/  UMOV UR14, 0x0 ;  /* 0x00000000000e7882 */ /* 0x000fe40000000000 */
[----:B------:R-:W-:Y:S01]  /*92b0*/  UMOV UR5, 0x400 ;  /* 0x0000040000057882 */ /* 0x000fe20000000000 */
[----:B------:R-:W-:-:S05]  /*92c0*/  UMOV UR15, 0x14f00000 ;  /* 0x14f00000000f7882 */ /* 0x000fca0000000000 */
[----:B------:R1:W-:Y:S01]  /*92d0*/  UBLKRED.G.S.ADD.F32.RN [UR6], [UR13], UR5, desc[UR14] ;  /* 0x00000e060d0073bb */ /* 0x0003e200080a1405 */
[----:B------:R0:W-:Y:S01]  /*92e0*/  UTMACMDFLUSH ;  /* 0x00000000000079b7 */ /* 0x0001e20000000000 */
[----:B-1----:R-:W-:-:S04]  /*92f0*/  DEPBAR.LE SB0, 0x1 ;  /* 0x000080400000791a */ /* 0x002fc80000000000 */
.L_x_771:
[----:B------:R-:W-:Y:S05]  /*9300*/  BSYNC B0 ;  /* 0x0000000000007941 */ /* 0x000fea0003800000 */
.L_x_770:
[----:B------:R-:W-:Y:S06]  /*9310*/  BAR.ARV 0xa, 0xa0 ;  /* 0x0282800000007b1d */ /* 0x000fec0000002000 */
[----:B------:R-:W-:Y:S04]  /*9320*/  BSSY B0, `(.L_x_772) ;  /* 0x0000003000007945 */ /* 0x000fe80003800000 */
[----:B------:R-:W-:Y:S05]  /*9330*/  @!P0 BRA `(.L_x_773) ;  /* 0x0000000000048947 */ /* 0x000fea0003800000 */
[----:B------:R-:W-:-:S04]  /*9340*/  DEPBAR.LE SB0, 0x0 ;  /* 0x000080000000791a */ /* 0x000fc80000000000 */
.L_x_773:
[----:B------:R-:W-:Y:S05]  /*9350*/  BSYNC B0 ;  /* 0x0000000000007941 */ /* 0x000fea0003800000 */
.L_x_772:
        /* <DEDUP_REMOVED lines=19> */
.L_x_733:
        /* <DEDUP_REMOVED lines=10> */
.L_x_774:
        /* <DEDUP_REMOVED lines=10> */
.L_x_776:
[----:B------:R-:W3:Y:S02]  /*95d0*/  LDC R5, c[0x0][0x8bc] ;  /* 0x00022f00ff057b82 */ /* 0x000ee40000000800 */
.L_x_775:
[----:B------:R-:W1:Y:S01]  /*95e0*/  S2R R14, SR_CTAID.X ;  /* 0x00000000000e7919 */ /* 0x000e620000002500 */
[----:B------:R-:W-:Y:S02]  /*95f0*/  IMAD.MOV.U32 R0, RZ, RZ, 0x1 ;  /* 0x00000001ff007424 */ /* 0x000fe400078e00ff */
[----:B------:R-:W-:Y:S02]  /*9600*/  IMAD.MOV.U32 R9, RZ, RZ, RZ ;  /* 0x000000ffff097224 */ /* 0x000fe400078e00ff */
[----:B-1----:R-:W-:-:S05]  /*9610*/  IMAD.SHL.U32 R14, R14, 0x80, RZ ;  /* 0x000000800e0e7824 */ /* 0x002fca00078e00ff */
[----:B---3-5:R-:W-:-:S04]  /*9620*/  ISETP.GE.AND P0, PT, R14, R5, PT ;  /* 0x000000050e00720c */ /* 0x028fc80003f06270 */
[----:B------:R-:W-:-:S04]  /*9630*/  SEL R8, R7, 0xffffffff, !P0 ;  /* 0xffffffff07087807 */ /* 0x000fc80004000000 */
[----:B------:R-:W-:-:S13]  /*9640*/  ISETP.GE.AND P0, PT, R8, RZ, PT ;  /* 0x000000ff0800720c */ /* 0x000fda0003f06270 */
[----:B------:R-:W-:Y:S05]  /*9650*/  @!P0 BRA `(.L_x_777) ;  /* 0x0000001c00948947 */ /* 0x000fea0003800000 */
[----:B------:R-:W1:Y:S08]  /*9660*/  LDC.64 R10, c[0x0][0x770] ;  /* 0x0001dc00ff0a7b82 */ /* 0x000e700000000a00 */
[----:B------:R-:W3:Y:S08]  /*9670*/  LDC.64 R6, c[0x0][0x770] ;  /* 0x0001dc00ff067b82 */ /* 0x000ef00000000a00 */
[----:B------:R-:W2:Y:S01]  /*9680*/  LDC.64 R4, c[0x0][0x778] ;  /* 0x0001de00ff047b82 */ /* 0x000ea20000000a00 */
[----:B-1----:R-:W-:-:S07]  /*9690*/  ISETP.NE.U32.AND P1, PT, R10, RZ, PT ;  /* 0x000000ff0a00720c */ /* 0x002fce0003f25070 */
[----:B----4-:R-:W1:Y:S01]  /*96a0*/  LDC.64 R2, c[0x0][0x780] ;  /* 0x0001e000ff027b82 */ /* 0x010e620000000a00 */
[----:B------:R-:W-:Y:S01]  /*96b0*/  ISETP.NE.AND.EX P1, PT, R11, RZ, PT, P1 ;  /* 0x000000ff0b00720c */ /* 0x000fe20003f25310 */
[----:B---3--:R-:W-:Y:S01]  /*96c0*/  IMAD.WIDE R6, R8, 0x4, R6 ;  /* 0x0000000408067825 */ /* 0x008fe200078e0206 */
[----:B--2---:R-:W-:-:S11]  /*96d0*/  ISETP.NE.U32.AND P0, PT, R4, RZ, PT ;  /* 0x000000ff0400720c */ /* 0x004fd60003f05070 */
[----:B------:R-:W2:Y:S01]  /*96e0*/  @P1 LDG.E R9, desc[UR38][R6.64] ;  /* 0x0000002606091981 */ /* 0x000ea2000c1e1900 */
[----:B------:R-:W-:-:S03]  /*96f0*/  ISETP.NE.AND.EX P0, PT, R5, RZ, PT, P0 ;  /* 0x000000ff0500720c */ /* 0x000fc60003f05300 */
[----:B------:R-:W3:Y:S01]  /*9700*/  @P1 LDG.E R15, desc[UR38][R6.64] ;  /* 0x00000026060f1981 */ /* 0x000ee2000c1e1900 */
[----:B-1----:R-:W-:-:S04]  /*9710*/  ISETP.NE.U32.AND P2, PT, R2, RZ, PT ;  /* 0x000000ff0200720c */ /* 0x002fc80003f45070 */
[----:B------:R-:W-:-:S05]  /*9720*/  ISETP.NE.AND.EX P2, PT, R3, RZ, PT, P2 ;  /* 0x000000ff0300720c */ /* 0x000fca0003f45320 */
[----:B------:R-:W1:Y:S08]  /*9730*/  @P0 LDC.64 R2, c[0x0][0x778] ;  /* 0x0001de00ff020b82 */ /* 0x000e700000000a00 */
[----:B------:R-:W4:Y:S01]  /*9740*/  @P2 LDC.64 R12, c[0x0][0x780] ;  /* 0x0001e000ff0c2b82 */ /* 0x000f220000000a00 */
[----:B------:R-:W-:Y:S01]  /*9750*/  IMAD.MOV.U32 R5, RZ, RZ, RZ ;  /* 0x000000ffff057224 */ /* 0x000fe200078e00ff */
[----:B------:R-:W-:Y:S01]  /*9760*/  ULDC UR4, c[0x0][0x280] ;  /* 0x0000a00000047ab9 */ /* 0x000fe20000000800 */
[----:B-1----:R-:W-:-:S05]  /*9770*/  @P0 IMAD.WIDE R2, R8, 0x4, R2 ;  /* 0x0000000408020825 */ /* 0x002fca00078e0202 */
[----:B------:R4:W5:Y:S01]  /*9780*/  @P0 LDG.E R5, desc[UR38][R2.64] ;  /* 0x0000002602050981 */ /* 0x000962000c1e1900 */
[----:B------:R-:W-:Y:S02]  /*9790*/  IMAD.U32 R4, RZ, RZ, UR4 ;  /* 0x00000004ff047e24 */ /* 0x000fe4000f8e00ff */
[----:B----4-:R-:W-:Y:S01]  /*97a0*/  @P2 IMAD.WIDE R2, R8, 0x4, R12 ;  /* 0x0000000408022825 */ /* 0x010fe200078e020c */
[----:B------:R-:W-:-:S04]  /*97b0*/  VOTEU.ANY UP0, P1 ;  /* 0x00000000003f7886 */ /* 0x000fc80000800100 */
[----:B------:R1:W5:Y:S02]  /*97c0*/  @P2 LDG.E R4, desc[UR38][R2.64] ;  /* 0x0000002602042981 */ /* 0x000364000c1e1900 */
[----:B-1----:R-:W-:Y:S01]  /*97d0*/  CS2R R2, SRZ ;  /* 0x0000000000027805 */ /* 0x002fe2000001ff00 */
[----:B--2---:R-:W-:-:S05]  /*97e0*/  @P1 IMAD R9, R8, 0x40, R9 ;  /* 0x0000004008091824 */ /* 0x004fca00078e0209 */
[----:B------:R-:W-:-:S04]  /*97f0*/  @P1 SHF.R.S32.HI R12, RZ, 0x1f, R9 ;  /* 0x0000001fff0c1819 */ /* 0x000fc80000011409 */
[----:B------:R-:W-:-:S04]  /*9800*/  @P1 LEA.HI R12, R12, R9, RZ, 0x6 ;  /* 0x000000090c0c1211 */ /* 0x000fc800078f30ff */
[----:B------:R-:W-:Y:S02]  /*9810*/  @P1 LOP3.LUT R12, R12, 0xffffffc0, RZ, 0xc0, !PT ;  /* 0xffffffc00c0c1812 */ /* 0x000fe400078ec0ff */
[----:B---3--:R-:W-:Y:S02]  /*9820*/  @P1 R2UR UR4, R15 ;  /* 0x000000000f0412ca */ /* 0x008fe400000e0000 */
        /* <DEDUP_REMOVED lines=8> */
.L_x_778:
        /* <DEDUP_REMOVED lines=8> */
[----:B------:R-:W-:Y:S01]  /*9930*/  IMAD.MOV.U32 R7, RZ, RZ, R3 ;  /* 0x000000ffff077224 */ /* 0x000fe200078e0003 */
[----:B------:R-:W-:Y:S01]  /*9940*/  R2UR UR13, R8 ;  /* 0x00000000080d72ca */ /* 0x000fe200000e0000 */
[----:B------:R-:W-:Y:S01]  /*9950*/  ULDC UR4, c[0x0][0x2e8] ;  /* 0x0000ba0000047ab9 */ /* 0x000fe20000000800 */
[----:B------:R-:W-:Y:S01]  /*9960*/  ISETP.NE.AND.EX P1, PT, R11, RZ, PT, P1 ;  /* 0x000000ff0b00720c */ /* 0x000fe20003f25310 */
[----:B------:R-:W-:Y:S01]  /*9970*/  VOTEU.ANY UP1, P0 ;  /* 0x00000000003f7886 */ /* 0x000fe20000020100 */
[----:B------:R-:W-:Y:S01]  /*9980*/  SHF.R.S32.HI R8, RZ, 0x1f, R8 ;  /* 0x0000001fff087819 */ /* 0x000fe20000011408 */
[----:B------:R-:W3:Y:S01]  /*9990*/  LDC.64 R10, c[0x0][0x720] ;  /* 0x0001c800ff0a7b82 */ /* 0x000ee20000000a00 */
[----:B------:R-:W-:-:S02]  /*99a0*/  R2UR UR11, R14 ;  /* 0x000000000e0b72ca */ /* 0x000fc400000e0000 */
[----:B------:R-:W-:Y:S02]  /*99b0*/  ELECT P0, URZ, PT ;  /* 0x00000000003f782f */ /* 0x000fe40003800000 */
[----:B------:R-:W-:Y:S01]  /*99c0*/  SEL R8, R8, RZ, !P1 ;  /* 0x000000ff08087207 */ /* 0x000fe20004800000 */
[----:B------:R-:W-:Y:S01]  /*99d0*/  UMOV UR12, UR20 ;  /* 0x00000014000c7c82 */ /* 0x000fe20008000000 */
[----:B------:R-:W-:Y:S01]  /*99e0*/  R2UR UR8, R5 ;  /* 0x00000000050872ca */ /* 0x000fe200000e0000 */
[----:B------:R-:W-:Y:S02]  /*99f0*/  BSSY B0, `(.L_x_777) ;  /* 0x00001ab000007945 */ /* 0x000fe40003800000 */
[----:B------:R-:W-:Y:S01]  /*9a00*/  VOTEU.ANY UP0, P1 ;  /* 0x00000000003f7886 */ /* 0x000fe20000800100 */
[----:B------:R-:W-:Y:S02]  /*9a10*/  USEL UR21, UR13, URZ, !UP0 ;  /* 0x0000003f0d157287 */ /* 0x000fe4000c000000 */
[----:B------:R-:W-:-:S02]  /*9a20*/  UISETP.NE.AND UP0, UPT, UR4, 0x1, UPT ;  /* 0x000000010400788c */ /* 0x000fc4000bf05270 */
[----:B------:R-:W-:-:S05]  /*9a30*/  USEL UR13, UR13, URZ, !UP1 ;  /* 0x0000003f0d0d7287 */ /* 0x000fca000c800000 */
[----:B------:R-:W-:Y:S01]  /*9a40*/  UIADD3 UR11, UR11, UR8, URZ ;  /* 0x000000080b0b7290 */ /* 0x000fe2000fffe03f */
[----:B-1----:R-:W-:-:S03]  /*9a50*/  SHF.R.S32.HI R9, RZ, 0x1f, R9 ;  /* 0x0000001fff097819 */ /* 0x002fc60000011409 */
[----:B------:R-:W-:Y:S01]  /*9a60*/  @UP0 ULDC UR6, c[0x0][0x2ec] ;  /* 0x0000bb0000060ab9 */ /* 0x000fe20000000800 */
[----:B------:R-:W-:Y:S01]  /*9a70*/  @UP0 ULDC UR8, c[0x0][0x2f0] ;  /* 0x0000bc0000080ab9 */ /* 0x000fe20000000800 */
[----:B------:R-:W-:Y:S01]  /*9a80*/  UIMAD.WIDE.U32 UR6, UR20, UR6, URZ ;  /* 0x00000006140672a5 */ /* 0x000fe2000f8e003f */
[----:B--2---:R-:W-:-:S03]  /*9a90*/  IMAD R6, R9, R12, RZ ;  /* 0x0000000c09067224 */ /* 0x004fc600078e02ff */
[----:B------:R-:W-:Y:S01]  /*9aa0*/  @UP0 USHF.R.U32.HI UR12, URZ, UR8, UR7 ;  /* 0x000000083f0c0299 */ /* 0x000fe20008011607 */
[----:B------:R-:W-:Y:S02]  /*9ab0*/  IMAD R13, R13, UR20, R6 ;  /* 0x000000140d0d7c24 */ /* 0x000fe4000f8e0206 */
        /* <DEDUP_REMOVED lines=33> */
.L_x_817:
        /* <DEDUP_REMOVED lines=9> */
.L_x_781:
        /* <DEDUP_REMOVED lines=82> */
.L_x_792:
[----:B------:R-:W-:-:S04]  /*a280*/  SHF.L.U32 R21, R10, 0x1f, RZ ;  /* 0x0000001f0a157819 */ /* 0x000fc800000006ff */
[----:B-1----:R-:W1:Y:S02]  /*a290*/  SYNCS.PHASECHK.TRANS64.TRYWAIT P1, [R12+URZ+0x30840], R21 ;  /* 0x030840150c0075a7 */ /* 0x002e64000802017f */
[----:B-12--5:R-:W-:Y:S05]  /*a2a0*/  @!P1 BRA `(.L_x_784) ;  /* 0x0000001400dc9947 */ /* 0x026fea0003800000 */
.L_x_818:
[----:B------:R-:W-:Y:S05]  /*a2b0*/  @P0 BRA `(.L_x_785) ;  /* 0x0000000000140947 */ /* 0x000fea0003800000 */
[----:B------:R-:W-:Y:S01]  /*a2c0*/  ISETP.NE.AND P1, PT, R20, RZ, PT ;  /* 0x000000ff1400720c */ /* 0x000fe20003f25270 */
[----:B------:R-:W-:-:S04]  /*a2d0*/  IMAD.MOV.U32 R3, RZ, RZ, 0x4100 ;  /* 0x00004100ff037424 */ /* 0x000fc800078e00ff */
[----:B------:R2:W-:Y:S08]  /*a2e0*/  SYNCS.ARRIVE.TRANS64 RZ, [R12+URZ+0x30830], R3 ;  /* 0x030830030cff79a7 */ /* 0x0005f0000800003f */
[----:B------:R-:W-:Y:S05]  /*a2f0*/  @!P1 BRA `(.L_x_785) ;  /* 0x0000000000049947 */ /* 0x000fea0003800000 */
[----:B------:R-:W-:Y:S01]  /*a300*/  BPT.TRAP 0x1 ;  /* 0x000000040000795c */ /* 0x000fe20000300000 */
.L_x_785:
        /* <DEDUP_REMOVED lines=37> */
.L_x_819:
[----:B------:R-:W-:Y:S05]  /*a560*/  @P0 BRA `(.L_x_787) ;  /* 0x0000000000140947 */ /* 0x000fea0003800000 */
[----:B------:R-:W-:Y:S01]  /*a570*/  ISETP.NE.AND P1, PT, R20, RZ, PT ;  /* 0x000000ff1400720c */ /* 0x000fe20003f25270 */
[----:B------:R-:W-:-:S04]  /*a580*/  IMAD.MOV.U32 R2, RZ, RZ, 0x4100 ;  /* 0x00004100ff027424 */ /* 0x000fc800078e00ff */
[----:B------:R3:W-:Y:S08]  /*a590*/  SYNCS.ARRIVE.TRANS64 RZ, [R12+URZ+0x30818], R2 ;  /* 0x030818020cff79a7 */ /* 0x0007f0000800003f */
[----:B------:R-:W-:Y:S05]  /*a5a0*/  @!P1 BRA `(.L_x_787) ;  /* 0x0000000000049947 */ /* 0x000fea0003800000 */
[----:B------:R-:W-:Y:S01]  /*a5b0*/  BPT.TRAP 0x1 ;  /* 0x000000040000795c */ /* 0x000fe20000300000 */
.L_x_787:
        /* <DEDUP_REMOVED lines=29> */
.L_x_820:
        /* <DEDUP_REMOVED lines=9> */
.L_x_789:
        /* <DEDUP_REMOVED lines=31> */
.L_x_822:
[----:B------:R-:W-:Y:S05]  /*aa10*/  @P0 BRA `(.L_x_791) ;  /* 0x0000000000140947 */ /* 0x000fea0003800000 */
[----:B------:R-:W-:Y:S01]  /*aa20*/  ISETP.NE.AND P1, PT, R20, RZ, PT ;  /* 0x000000ff1400720c */ /* 0x000fe20003f25270 */
[----:B-1----:R-:W-:-:S04]  /*aa30*/  IMAD.MOV.U32 R5, RZ, RZ, 0x4100 ;  /* 0x00004100ff057424 */ /* 0x002fc800078e00ff */
[----:B------:R2:W-:Y:S08]  /*aa40*/  SYNCS.ARRIVE.TRANS64 RZ, [R12+URZ+0x30810], R5 ;  /* 0x030810050cff79a7 */ /* 0x0005f0000800003f */
[----:B------:R-:W-:Y:S05]  /*aa50*/  @!P1 BRA `(.L_x_791) ;  /* 0x0000000000049947 */ /* 0x000fea0003800000 */
[----:B------:R-:W-:Y:S01]  /*aa60*/  BPT.TRAP 0x1 ;  /* 0x000000040000795c */ /* 0x000fe20000300000 */
.L_x_791:
        /* <DEDUP_REMOVED lines=30> */
.L_x_783:
[----:B------:R-:W-:-:S13]  /*ac50*/  ISETP.NE.AND P1, PT, R18, RZ, PT ;  /* 0x000000ff1200720c */ /* 0x000fda0003f25270 */
[----:B------:R-:W-:Y:S05]  /*ac60*/  @!P1 BRA `(.L_x_782) ;  /* 0x0000000400309947 */ /* 0x000fea0003800000 */
[----:B------:R-:W-:-:S04]  /*ac70*/  SHF.L.U32 R13, R10, 0x1f, RZ ;  /* 0x0000001f0a0d7819 */ /* 0x000fc800000006ff */
[----:B------:R-:W1:Y:S02]  /*ac80*/  SYNCS.PHASECHK.TRANS64.TRYWAIT P1, [R12+URZ+0x30840], R13 ;  /* 0x0308400d0c0075a7 */ /* 0x000e64000802017f */
[----:B-1----:R-:W-:Y:S05]  /*ac90*/  @!P1 BRA `(.L_x_793) ;  /* 0x0000000c00b49947 */ /* 0x002fea0003800000 */
.L_x_823:
[----:B------:R-:W-:Y:S05]  /*aca0*/  @P0 BRA `(.L_x_794) ;  /* 0x0000000000140947 */ /* 0x000fea0003800000 */
[----:B------:R-:W-:Y:S01]  /*acb0*/  ISETP.NE.AND P1, PT, R20, RZ, PT ;  /* 0x000000ff1400720c */ /* 0x000fe20003f25270 */
[----:B------:R-:W-:-:S04]  /*acc0*/  IMAD.MOV.U32 R5, RZ, RZ, 0x4100 ;  /* 0x00004100ff057424 */ /* 0x000fc800078e00ff */
[----:B------:R2:W-:Y:S08]  /*acd0*/  SYNCS.ARRIVE.TRANS64 RZ, [R12+URZ+0x30830], R5 ;  /* 0x030830050cff79a7 */ /* 0x0005f0000800003f */
[----:B------:R-:W-:Y:S05]  /*ace0*/  @!P1 BRA `(.L_x_794) ;  /* 0x0000000000049947 */ /* 0x000fea0003800000 */
[----:B------:R-:W-:Y:S01]  /*acf0*/  BPT.TRAP 0x1 ;  /* 0x000000040000795c */ /* 0x000fe20000300000 */
.L_x_794:
        /* <DEDUP_REMOVED lines=34> */
.L_x_824:
[----:B------:R-:W-:Y:S05]  /*af20*/  @P0 BRA `(.L_x_796) ;  /* 0x0000000000140947 */ /* 0x000fea0003800000 */
[----:B------:R-:W-:Y:S01]  /*af30*/  ISETP.NE.AND P0, PT, R20, RZ, PT ;  /* 0x000000ff1400720c */ /* 0x000fe20003f05270 */
[----:B------:R-:W-:-:S04]  /*af40*/  IMAD.MOV.U32 R5, RZ, RZ, 0x4100 ;  /* 0x00004100ff057424 */ /* 0x000fc800078e00ff */
[----:B------:R3:W-:Y:S08]  /*af50*/  SYNCS.ARRIVE.TRANS64 RZ, [R12+URZ+0x30818], R5 ;  /* 0x030818050cff79a7 */ /* 0x0007f0000800003f */
[----:B------:R-:W-:Y:S05]  /*af60*/  @!P0 BRA `(.L_x_796) ;  /* 0x0000000000048947 */ /* 0x000fea0003800000 */
[----:B------:R-:W-:Y:S01]  /*af70*/  BPT.TRAP 0x1 ;  /* 0x000000040000795c */ /* 0x000fe20000300000 */
.L_x_796:
        /* <DEDUP_REMOVED lines=27> */
.L_x_782:
[----:B-----5:R-:W-:Y:S01]  /*b130*/  IMAD R4, R0, 0x8, R12 ;  /* 0x0000000800047824 */ /* 0x020fe200078e020c */
[----:B------:R-:W-:Y:S01]  /*b140*/  SHF.L.U32 R3, R10, 0x1f, RZ ;  /* 0x0000001f0a037819 */ /* 0x000fe200000006ff */
[----:B------:R-:W3:Y:S03]  /*b150*/  S2R R2, SR_TID.X ;  /* 0x0000000000027919 */ /* 0x000ee60000002100 */
[----:B------:R-:W4:Y:S01]  /*b160*/  SYNCS.PHASECHK.TRANS64.TRYWAIT P0, [R4+URZ+0x30840], R3 ;  /* 0x03084003040075a7 */ /* 0x000f22000800017f */
[----:B---3--:R-:W-:-:S04]  /*b170*/  LOP3.LUT R2, R2, 0x7f, RZ, 0xc0, !PT ;  /* 0x0000007f02027812 */ /* 0x008fc800078ec0ff */
[----:B------:R-:W-:Y:S01]  /*b180*/  ISETP.NE.AND P1, PT, R2, RZ, PT ;  /* 0x000000ff0200720c */ /* 0x000fe20003f25270 */
[----:B----4-:R-:W-:-:S12]  /*b190*/  @!P0 BRA `(.L_x_797) ;  /* 0x00000008009c8947 */ /* 0x010fd80003800000 */
.L_x_825:
[----:B------:R-:W-:Y:S05]  /*b1a0*/  @P1 BRA `(.L_x_798) ;  /* 0x0000000000181947 */ /* 0x000fea0003800000 */
[----:B------:R-:W4:Y:S01]  /*b1b0*/  S2R R2, SR_TID.X ;  /* 0x0000000000027919 */ /* 0x000f220000002100 */
[----:B---3--:R-:W-:-:S04]  /*b1c0*/  IMAD.MOV.U32 R3, RZ, RZ, 0x4100 ;  /* 0x00004100ff037424 */ /* 0x008fc800078e00ff */
[----:B------:R3:W-:Y:S01]  /*b1d0*/  SYNCS.ARRIVE.TRANS64 RZ, [R4+URZ+0x30830], R3 ;  /* 0x0308300304ff79a7 */ /* 0x0007e2000800003f */
[----:B----4-:R-:W-:-:S13]  /*b1e0*/  LOP3.LUT P0, RZ, R2, 0x1f, RZ, 0xc0, !PT ;  /* 0x0000001f02ff7812 */ /* 0x010fda000780c0ff */
[----:B---3--:R-:W-:Y:S05]  /*b1f0*/  @!P0 BRA `(.L_x_798) ;  /* 0x0000000000048947 */ /* 0x008fea0003800000 */
[----:B------:R-:W-:Y:S01]  /*b200*/  BPT.TRAP 0x1 ;  /* 0x000000040000795c */ /* 0x000fe20000300000 */
.L_x_798:
        /* <DEDUP_REMOVED lines=41> */
.L_x_779:
[----:B------:R-:W-:Y:S05]  /*b4a0*/  BSYNC B0 ;  /* 0x0000000000007941 */ /* 0x000fea0003800000 */
.L_x_777:
[----:B------:R-:W-:-:S03]  /*b4b0*/  UMOV UR6, 0xffffffff ;  /* 0xffffffff00067882 */ /* 0x000fc60000000000 */
[----:B------:R-:W-:Y:S05]  /*b4c0*/  BRA.DIV UR6, `(.L_x_799) ;  /* 0x0000000606e47947 */ /* 0x000fea000b800000 */
[----:B------:R-:W-:-:S13]  /*b4d0*/  ELECT P6, URZ, PT ;  /* 0x00000000003f782f */ /* 0x000fda00038c0000 */
.L_x_828:
[----:B------:R-:W-:Y:S05]  /*b4e0*/  @!P6 BRA `(.L_x_646) ;  /* 0x000000000084e947 */ /* 0x000fea0003800000 */
[----:B----4-:R-:W3:Y:S02]  /*b4f0*/  LDL.LU R2, [R1] ;  /* 0x0000000001027983 */ /* 0x010ee40000300800 */
[----:B---3--:R-:W-:-:S04]  /*b500*/  LOP3.LUT R2, R2, 0x2, RZ, 0xfc, !PT ;  /* 0x0000000202027812 */ /* 0x008fc800078efcff */
[----:B------:R-:W-:-:S13]  /*b510*/  ISETP.NE.AND P2, PT, R2, 0x3, PT ;  /* 0x000000030200780c */ /* 0x000fda0003f45270 */
[----:B------:R-:W-:Y:S05]  /*b520*/  @!P2 BRA `(.L_x_800) ;  /* 0x000000000004a947 */ /* 0x000fea0003800000 */
[----:B--2---:R-:W-:Y:S01]  /*b530*/  BPT.TRAP 0x1 ;  /* 0x000000040000795c */ /* 0x004fe20000300000 */
.L_x_800:
        /* <DEDUP_REMOVED lines=15> */
.L_x_829:
[----:B------:R-:W3:Y:S02]  /*b630*/  SYNCS.PHASECHK.TRANS64.TRYWAIT P0, [R11+URZ], R2 ;  /* 0x000000020b0075a7 */ /* 0x000ee4000800017f */
[----:B---3--:R-:W-:Y:S05]  /*b640*/  @!P0 BRA `(.L_x_802) ;  /* 0x0000000400b88947 */ /* 0x008fea0003800000 */
.L_x_830:
[----:B------:R-:W-:Y:S05]  /*b650*/  @!P2 BRA `(.L_x_803) ;  /* 0x000000000004a947 */ /* 0x000fea0003800000 */
[----:B--2---:R-:W-:Y:S01]  /*b660*/  BPT.TRAP 0x1 ;  /* 0x000000040000795c */ /* 0x004fe20000300000 */
.L_x_803:
[----:B------:R-:W-:-:S04]  /*b670*/  VIADD R0, R6, 0x30840 ;  /* 0x0003084006007836 */ /* 0x000fc80000000000 */
[----:B------:R-:W-:-:S04]  /*b680*/  IMAD R9, R9, 0x8, R0 ;  /* 0x0000000809097824 */ /* 0x000fc800078e0200 */
[----:B------:R-:W4:Y:S02]  /*b690*/  SYNCS.PHASECHK.TRANS64.TRYWAIT P0, [R9+URZ], R4 ;  /* 0x00000004090075a7 */ /* 0x000f24000800017f */
[----:B----4-:R-:W-:Y:S05]  /*b6a0*/  @!P0 BRA `(.L_x_804) ;  /* 0x0000000400b48947 */ /* 0x010fea0003800000 */
.L_x_831:
[----:B------:R-:W-:-:S07]  /*b6b0*/  IMAD R3, R3, 0x8, R0 ;  /* 0x0000000803037824 */ /* 0x000fce00078e0200 */
.L_x_805:
[----:B------:R1:W1:Y:S02]  /*b6c0*/  SYNCS.PHASECHK.TRANS64.TRYWAIT P0, [R3+URZ], R2 ;  /* 0x00000002030075a7 */ /* 0x000264000800017f */
[----:B-1----:R-:W-:Y:S05]  /*b6d0*/  @!P0 NANOSLEEP.SYNCS 0x989680 ;  /* 0x009896800000895d */ /* 0x002fea0003900000 */
[----:B------:R-:W1:Y:S02]  /*b6e0*/  @!P0 SYNCS.PHASECHK.TRANS64 P0, [R3+URZ], R2 ;  /* 0x00000002030085a7 */ /* 0x000e64000800007f */
[----:B-1----:R-:W-:Y:S05]  /*b6f0*/  @!P0 BRA `(.L_x_805) ;  /* 0xfffffffc00f08947 */ /* 0x002fea000383ffff */
.L_x_646:
[----:B--2---:R-:W-:Y:S05]  /*b700*/  BSYNC B6 ;  /* 0x0000000000067941 */ /* 0x004fea0003800000 */
.L_x_640:
[----:B------:R-:W-:Y:S05]  /*b710*/  EXIT ;  /* 0x000000000000794d */ /* 0x000fea0003800000 */
.L_x_656:
[----:B------:R-:W-:Y:S02]  /*b720*/  IMAD.MOV.U32 R12, RZ, RZ, RZ ;  /* 0x000000ffff0c7224 */ /* 0x000fe400078e00ff */
[----:B------:R-:W-:Y:S02]  /*b730*/  IMAD.MOV.U32 R11, RZ, RZ, 0x1f ;  /* 0x0000001fff0b7424 */ /* 0x000fe400078e00ff */
[----:B------:R-:W-:-:S07]  /*b740*/  IMAD.MOV.U32 R15, RZ, RZ, -0x1 ;  /* 0xffffffffff0f7424 */ /* 0x000fce00078e00ff */
[----:B------:R-:W-:Y:S05]  /*b750*/  WARPSYNC.COLLECTIVE R15, `(.L_x_806) ;  /* 0x000000000f087348 */ /* 0x000fea0003c00000 */
[----:B------:R1:W2:Y:S02]  /*b760*/  SHFL.IDX P6, R14, R13, R12, R11 ;  /* 0x0000000c0d0e7389 */ /* 0x0002a400000c000b */
[----:B-12---:R-:W-:Y:S01]  /*b770*/  ENDCOLLECTIVE ;  /* 0x000000000000791b */ /* 0x006fe20003800000 */
.L_x_806:
[----:B------:R-:W-:Y:S05]  /*b780*/  BRA `(.L_x_807) ;  /* 0xffffff5c00007947 */ /* 0x000fea000383ffff */
.L_x_658:
[----:B--2---:R2:W3:Y:S02]  /*b790*/  SYNCS.PHASECHK.TRANS64.TRYWAIT P0, [R16+URZ+0x30800], R21 ;  /* 0x03080015100075a7 */ /* 0x0044e4000800017f */
[----:B---3--:R-:W-:Y:S05]  /*b7a0*/  @!P0 NANOSLEEP.SYNCS 0x989680 ;  /* 0x009896800000895d */ /* 0x008fea0003900000 */
[----:B------:R-:W3:Y:S02]  /*b7b0*/  @!P0 SYNCS.PHASECHK.TRANS64 P0, [R16+URZ+0x30800], R21 ;  /* 0x03080015100085a7 */ /* 0x000ee4000800007f */
[----:B---3--:R-:W-:Y:S05]  /*b7c0*/  @!P0 BRA `(.L_x_658) ;  /* 0xfffffffc00f08947 */ /* 0x008fea000383ffff */
[----:B------:R-:W-:Y:S05]  /*b7d0*/  BRA `(.L_x_657) ;  /* 0xffffff5c00a07947 */ /* 0x000fea000383ffff */
.L_x_662:
[----:B----4-:R4:W1:Y:S02]  /*b7e0*/  SYNCS.PHASECHK.TRANS64.TRYWAIT P1, [R2+URZ+0x30810], R153 ;  /* 0x03081099020075a7 */ /* 0x010864000802017f */
[----:B-1----:R-:W-:Y:S05]  /*b7f0*/  @!P1 NANOSLEEP.SYNCS 0x989680 ;  /* 0x009896800000995d */ /* 0x002fea0003900000 */
[----:B------:R-:W1:Y:S02]  /*b800*/  @!P1 SYNCS.PHASECHK.TRANS64 P1, [R2+URZ+0x30810], R153 ;  /* 0x03081099020095a7 */ /* 0x000e64000802007f */
[----:B-1----:R-:W-:Y:S05]  /*b810*/  @!P1 BRA `(.L_x_662) ;  /* 0xfffffffc00f09947 */ /* 0x002fea000383ffff */
[----:B------:R-:W-:Y:S05]  /*b820*/  BRA `(.L_x_661) ;  /* 0xffffff6000e07947 */ /* 0x000fea000383ffff */
.L_x_666:
[----:B------:R1:W1:Y:S02]  /*b830*/  SYNCS.PHASECHK.TRANS64.TRYWAIT P1, [R2+URZ+0x30830], R153 ;  /* 0x03083099020075a7 */ /* 0x000264000802017f */
[----:B-1----:R-:W-:Y:S05]  /*b840*/  @!P1 NANOSLEEP.SYNCS 0x989680 ;  /* 0x009896800000995d */ /* 0x002fea0003900000 */
[----:B------:R-:W1:Y:S02]  /*b850*/  @!P1 SYNCS.PHASECHK.TRANS64 P1, [R2+URZ+0x30830], R153 ;  /* 0x03083099020095a7 */ /* 0x000e64000802007f */
[----:B-1----:R-:W-:Y:S05]  /*b860*/  @!P1 BRA `(.L_x_666) ;  /* 0xfffffffc00f09947 */ /* 0x002fea000383ffff */
[----:B------:R-:W-:Y:S05]  /*b870*/  BRA `(.L_x_665) ;  /* 0xffffff6800387947 */ /* 0x000fea000383ffff */
.L_x_742:
[----:B------:R-:W-:Y:S01]  /*b880*/  BSSY B0, `(.L_x_808) ;  /* 0x0000005000007945 */ /* 0x000fe20003800000 */
[----:B------:R-:W-:-:S07]  /*b890*/  IMAD.MOV.U32 R15, RZ, RZ, -0x1 ;  /* 0xffffffffff0f7424 */ /* 0x000fce00078e00ff */
[----:B------:R-:W-:Y:S05]  /*b8a0*/  WARPSYNC.COLLECTIVE R15, `(.L_x_809) ;  /* 0x000000000f087348 */ /* 0x000fea0003c00000 */
[----:B------:R-:W-:Y:S01]  /*b8b0*/  NOP ;  /* 0x0000000000007918 */ /* 0x000fe20000000000 */
[----:B------:R-:W-:Y:S01]  /*b8c0*/  ENDCOLLECTIVE ;  /* 0x000000000000791b */ /* 0x000fe20003800000 */
.L_x_809:
[----:B------:R-:W-:Y:S05]  /*b8d0*/  BSYNC B0 ;  /* 0x0000000000007941 */ /* 0x000fea0003800000 */
.L_x_808:
[----:B------:R-:W-:Y:S05]  /*b8e0*/  BRA `(.L_x_810) ;  /* 0xffffffcc006c7947 */ /* 0x000fea000383ffff */
.L_x_754:
[----:B------:R-:W-:Y:S01]  /*b8f0*/  BSSY B0, `(.L_x_811) ;  /* 0x0000005000007945 */ /* 0x000fe20003800000 */
[----:B------:R-:W-:-:S07]  /*b900*/  IMAD.MOV.U32 R15, RZ, RZ, -0x1 ;  /* 0xffffffffff0f7424 */ /* 0x000fce00078e00ff */
[----:B------:R-:W-:Y:S05]  /*b910*/  WARPSYNC.COLLECTIVE R15, `(.L_x_812) ;  /* 0x000000000f087348 */ /* 0x000fea0003c00000 */
[----:B------:R-:W-:Y:S01]  /*b920*/  NOP ;  /* 0x0000000000007918 */ /* 0x000fe20000000000 */
[----:B------:R-:W-:Y:S01]  /*b930*/  ENDCOLLECTIVE ;  /* 0x000000000000791b */ /* 0x000fe20003800000 */
.L_x_812:
[----:B------:R-:W-:Y:S05]  /*b940*/  BSYNC B0 ;  /* 0x0000000000007941 */ /* 0x000fea0003800000 */
.L_x_811:
[----:B------:R-:W-:Y:S05]  /*b950*/  BRA `(.L_x_813) ;  /* 0xffffffd000847947 */ /* 0x000fea000383ffff */
.L_x_767:
[----:B------:R-:W-:Y:S01]  /*b960*/  BSSY B0, `(.L_x_814) ;  /* 0x0000005000007945 */ /* 0x000fe20003800000 */
[----:B------:R-:W-:-:S07]  /*b970*/  IMAD.MOV.U32 R15, RZ, RZ, -0x1 ;  /* 0xffffffffff0f7424 */ /* 0x000fce00078e00ff */
[----:B------:R-:W-:Y:S05]  /*b980*/  WARPSYNC.COLLECTIVE R15, `(.L_x_815) ;  /* 0x000000000f087348 */ /* 0x000fea0003c00000 */
[----:B------:R-:W-:Y:S01]  /*b990*/  NOP ;  /* 0x0000000000007918 */ /* 0x000fe20000000000 */
[----:B------:R-:W-:Y:S01]  /*b9a0*/  ENDCOLLECTIVE ;  /* 0x000000000000791b */ /* 0x000fe20003800000 */
.L_x_815:
[----:B------:R-:W-:Y:S05]  /*b9b0*/  BSYNC B0 ;  /* 0x0000000000007941 */ /* 0x000fea0003800000 */
.L_x_814:
[----:B------:R-:W-:Y:S05]  /*b9c0*/  BRA `(.L_x_816) ;  /* 0xffffffd400a07947 */ /* 0x000fea000383ffff */
.L_x_780:
[----:B-1----:R1:W2:Y:S02]  /*b9d0*/  SYNCS.PHASECHK.TRANS64.TRYWAIT P1, [R12+URZ+0x30820], R3 ;  /* 0x030820030c0075a7 */ /* 0x0022a4000802017f */
[----:B--2---:R-:W-:Y:S05]  /*b9e0*/  @!P1 NANOSLEEP.SYNCS 0x989680 ;  /* 0x009896800000995d */ /* 0x004fea0003900000 */
[----:B------:R-:W2:Y:S02]  /*b9f0*/  @!P1 SYNCS.PHASECHK.TRANS64 P1, [R12+URZ+0x30820], R3 ;  /* 0x030820030c0095a7 */ /* 0x000ea4000802007f */
[----:B--2---:R-:W-:Y:S05]  /*ba00*/  @!P1 BRA `(.L_x_780) ;  /* 0xfffffffc00f09947 */ /* 0x004fea000383ffff */
[----:B------:R-:W-:Y:S05]  /*ba10*/  BRA `(.L_x_817) ;  /* 0xffffffe000ac7947 */ /* 0x000fea000383ffff */
.L_x_784:
[----:B-1----:R1:W2:Y:S02]  /*ba20*/  SYNCS.PHASECHK.TRANS64.TRYWAIT P1, [R12+URZ+0x30840], R21 ;  /* 0x030840150c0075a7 */ /* 0x0022a4000802017f */
[----:B--2---:R-:W-:Y:S05]  /*ba30*/  @!P1 NANOSLEEP.SYNCS 0x989680 ;  /* 0x009896800000995d */ /* 0x004fea0003900000 */
[----:B------:R-:W2:Y:S02]  /*ba40*/  @!P1 SYNCS.PHASECHK.TRANS64 P1, [R12+URZ+0x30840], R21 ;  /* 0x030840150c0095a7 */ /* 0x000ea4000802007f */
[----:B--2---:R-:W-:Y:S05]  /*ba50*/  @!P1 BRA `(.L_x_784) ;  /* 0xfffffffc00f09947 */ /* 0x004fea000383ffff */
[----:B------:R-:W-:Y:S05]  /*ba60*/  BRA `(.L_x_818) ;  /* 0xffffffe800107947 */ /* 0x000fea000383ffff */
.L_x_786:
[----:B--2---:R2:W3:Y:S02]  /*ba70*/  SYNCS.PHASECHK.TRANS64.TRYWAIT P1, [R12+URZ+0x30828], R21 ;  /* 0x030828150c0075a7 */ /* 0x0044e4000802017f */
[----:B---3--:R-:W-:Y:S05]  /*ba80*/  @!P1 NANOSLEEP.SYNCS 0x989680 ;  /* 0x009896800000995d */ /* 0x008fea0003900000 */
[----:B------:R-:W3:Y:S02]  /*ba90*/  @!P1 SYNCS.PHASECHK.TRANS64 P1, [R12+URZ+0x30828], R21 ;  /* 0x030828150c0095a7 */ /* 0x000ee4000802007f */
[----:B---3--:R-:W-:Y:S05]  /*baa0*/  @!P1 BRA `(.L_x_786) ;  /* 0xfffffffc00f09947 */ /* 0x008fea000383ffff */
[----:B------:R-:W-:Y:S05]  /*bab0*/  BRA `(.L_x_819) ;  /* 0xffffffe800a87947 */ /* 0x000fea000383ffff */
.L_x_788:
[----:B---3--:R3:W4:Y:S02]  /*bac0*/  SYNCS.PHASECHK.TRANS64.TRYWAIT P1, [R12+URZ+0x30848], R21 ;  /* 0x030848150c0075a7 */ /* 0x008724000802017f */
[----:B----4-:R-:W-:Y:S05]  /*bad0*/  @!P1 NANOSLEEP.SYNCS 0x989680 ;  /* 0x009896800000995d */ /* 0x010fea0003900000 */
[----:B------:R-:W4:Y:S02]  /*bae0*/  @!P1 SYNCS.PHASECHK.TRANS64 P1, [R12+URZ+0x30848], R21 ;  /* 0x030848150c0095a7 */ /* 0x000f24000802007f */
[----:B----4-:R-:W-:Y:S05]  /*baf0*/  @!P1 BRA `(.L_x_788) ;  /* 0xfffffffc00f09947 */ /* 0x010fea000383ffff */
[----:B------:R-:W-:Y:S05]  /*bb00*/  BRA `(.L_x_820) ;  /* 0xffffffec00207947 */ /* 0x000fea000383ffff */
.L_x_790:
[----:B------:R-:W-:-:S07]  /*bb10*/  SHF.L.U32 R5, R10, 0x1f, RZ ;  /* 0x0000001f0a057819 */ /* 0x000fce00000006ff */
.L_x_821:
[----:B-1----:R1:W2:Y:S02]  /*bb20*/  SYNCS.PHASECHK.TRANS64.TRYWAIT P1, [R12+URZ+0x30820], R5 ;  /* 0x030820050c0075a7 */ /* 0x0022a4000802017f */
[----:B--2---:R-:W-:Y:S05]  /*bb30*/  @!P1 NANOSLEEP.SYNCS 0x989680 ;  /* 0x009896800000995d */ /* 0x004fea0003900000 */
[----:B------:R-:W2:Y:S02]  /*bb40*/  @!P1 SYNCS.PHASECHK.TRANS64 P1, [R12+URZ+0x30820], R5 ;  /* 0x030820050c0095a7 */ /* 0x000ea4000802007f */
[----:B--2---:R-:W-:Y:S05]  /*bb50*/  @!P1 BRA `(.L_x_821) ;  /* 0xfffffffc00f09947 */ /* 0x004fea000383ffff */
[----:B------:R-:W-:Y:S05]  /*bb60*/  BRA `(.L_x_822) ;  /* 0xffffffec00a87947 */ /* 0x000fea000383ffff */
.L_x_793:
[----:B-1----:R1:W2:Y:S02]  /*bb70*/  SYNCS.PHASECHK.TRANS64.TRYWAIT P1, [R12+URZ+0x30840], R13 ;  /* 0x0308400d0c0075a7 */ /* 0x0022a4000802017f */
[----:B--2---:R-:W-:Y:S05]  /*bb80*/  @!P1 NANOSLEEP.SYNCS 0x989680 ;  /* 0x009896800000995d */ /* 0x004fea0003900000 */
[----:B------:R-:W2:Y:S02]  /*bb90*/  @!P1 SYNCS.PHASECHK.TRANS64 P1, [R12+URZ+0x30840], R13 ;  /* 0x0308400d0c0095a7 */ /* 0x000ea4000802007f */
[----:B--2---:R-:W-:Y:S05]  /*bba0*/  @!P1 BRA `(.L_x_793) ;  /* 0xfffffffc00f09947 */ /* 0x004fea000383ffff */
[----:B------:R-:W-:Y:S05]  /*bbb0*/  BRA `(.L_x_823) ;  /* 0xfffffff000387947 */ /* 0x000fea000383ffff */
.L_x_795:
[----:B--2---:R2:W3:Y:S02]  /*bbc0*/  SYNCS.PHASECHK.TRANS64.TRYWAIT P1, [R12+URZ+0x30828], R13 ;  /* 0x0308280d0c0075a7 */ /* 0x0044e4000802017f */
[----:B---3--:R-:W-:Y:S05]  /*bbd0*/  @!P1 NANOSLEEP.SYNCS 0x989680 ;  /* 0x009896800000995d */ /* 0x008fea0003900000 */
[----:B------:R-:W3:Y:S02]  /*bbe0*/  @!P1 SYNCS.PHASECHK.TRANS64 P1, [R12+URZ+0x30828], R13 ;  /* 0x0308280d0c0095a7 */ /* 0x000ee4000802007f */
[----:B---3--:R-:W-:Y:S05]  /*bbf0*/  @!P1 BRA `(.L_x_795) ;  /* 0xfffffffc00f09947 */ /* 0x008fea000383ffff */
[----:B------:R-:W-:Y:S05]  /*bc00*/  BRA `(.L_x_824) ;  /* 0xfffffff000c47947 */ /* 0x000fea000383ffff */
.L_x_797:
[----:B---3--:R3:W4:Y:S02]  /*bc10*/  SYNCS.PHASECHK.TRANS64.TRYWAIT P0, [R4+URZ+0x30840], R3 ;  /* 0x03084003040075a7 */ /* 0x008724000800017f */
[----:B----4-:R-:W-:Y:S05]  /*bc20*/  @!P0 NANOSLEEP.SYNCS 0x989680 ;  /* 0x009896800000895d */ /* 0x010fea0003900000 */
[----:B------:R-:W4:Y:S02]  /*bc30*/  @!P0 SYNCS.PHASECHK.TRANS64 P0, [R4+URZ+0x30840], R3 ;  /* 0x03084003040085a7 */ /* 0x000f24000800007f */
[----:B----4-:R-:W-:Y:S05]  /*bc40*/  @!P0 BRA `(.L_x_797) ;  /* 0xfffffffc00f08947 */ /* 0x010fea000383ffff */
[----:B------:R-:W-:Y:S05]  /*bc50*/  BRA `(.L_x_825) ;  /* 0xfffffff400507947 */ /* 0x000fea000383ffff */
.L_x_799:
[----:B------:R-:W-:Y:S01]  /*bc60*/  BSSY B0, `(.L_x_826) ;  /* 0x0000006000007945 */ /* 0x000fe20003800000 */
[----:B------:R-:W-:-:S07]  /*bc70*/  IMAD.MOV.U32 R15, RZ, RZ, -0x1 ;  /* 0xffffffffff0f7424 */ /* 0x000fce00078e00ff */
[----:B--2-4-:R-:W-:Y:S05]  /*bc80*/  WARPSYNC.COLLECTIVE R15, `(.L_x_827) ;  /* 0x000000000f0c7348 */ /* 0x014fea0003c00000 */
[----:B------:R-:W-:Y:S02]  /*bc90*/  ELECT P6, UR62, PT ;  /* 0x00000000003e782f */ /* 0x000fe400038c0000 */
[----:B------:R-:W-:Y:S01]  /*bca0*/  MOV R14, UR62 ;  /* 0x0000003e000e7c02 */ /* 0x000fe20008000f00 */
[----:B--2-4-:R-:W-:Y:S10]  /*bcb0*/  ENDCOLLECTIVE ;  /* 0x000000000000791b */ /* 0x014ff40003800000 */
.L_x_827:
[----:B------:R-:W-:Y:S05]  /*bcc0*/  BSYNC B0 ;  /* 0x0000000000007941 */ /* 0x000fea0003800000 */
.L_x_826:
[----:B------:R-:W-:Y:S05]  /*bcd0*/  BRA `(.L_x_828) ;  /* 0xfffffff800007947 */ /* 0x000fea000383ffff */
.L_x_801:
[----:B-1----:R1:W3:Y:S02]  /*bce0*/  SYNCS.PHASECHK.TRANS64.TRYWAIT P0, [R7+URZ], R4 ;  /* 0x00000004070075a7 */ /* 0x0022e4000800017f */
[----:B---3--:R-:W-:Y:S05]  /*bcf0*/  @!P0 NANOSLEEP.SYNCS 0x989680 ;  /* 0x009896800000895d */ /* 0x008fea0003900000 */
[----:B------:R-:W3:Y:S02]  /*bd00*/  @!P0 SYNCS.PHASECHK.TRANS64 P0, [R7+URZ], R4 ;  /* 0x00000004070085a7 */ /* 0x000ee4000800007f */
[----:B---3--:R-:W-:Y:S05]  /*bd10*/  @!P0 BRA `(.L_x_801) ;  /* 0xfffffffc00f08947 */ /* 0x008fea000383ffff */
[----:B------:R-:W-:Y:S05]  /*bd20*/  BRA `(.L_x_829) ;  /* 0xfffffff800407947 */ /* 0x000fea000383ffff */
.L_x_802:
[----:B---3--:R3:W4:Y:S02]  /*bd30*/  SYNCS.PHASECHK.TRANS64.TRYWAIT P0, [R11+URZ], R2 ;  /* 0x000000020b0075a7 */ /* 0x008724000800017f */
[----:B----4-:R-:W-:Y:S05]  /*bd40*/  @!P0 NANOSLEEP.SYNCS 0x989680 ;  /* 0x009896800000895d */ /* 0x010fea0003900000 */
[----:B------:R-:W4:Y:S02]  /*bd50*/  @!P0 SYNCS.PHASECHK.TRANS64 P0, [R11+URZ], R2 ;  /* 0x000000020b0085a7 */ /* 0x000f24000800007f */
[----:B----4-:R-:W-:Y:S05]  /*bd60*/  @!P0 BRA `(.L_x_802) ;  /* 0xfffffffc00f08947 */ /* 0x010fea000383ffff */
[----:B------:R-:W-:Y:S05]  /*bd70*/  BRA `(.L_x_830) ;  /* 0xfffffff800347947 */ /* 0x000fea000383ffff */
.L_x_804:
[----:B----4-:R4:W1:Y:S02]  /*bd80*/  SYNCS.PHASECHK.TRANS64.TRYWAIT P0, [R9+URZ], R4 ;  /* 0x00000004090075a7 */ /* 0x010864000800017f */
[----:B-1----:R-:W-:Y:S05]  /*bd90*/  @!P0 NANOSLEEP.SYNCS 0x989680 ;  /* 0x009896800000895d */ /* 0x002fea0003900000 */
[----:B------:R-:W1:Y:S02]  /*bda0*/  @!P0 SYNCS.PHASECHK.TRANS64 P0, [R9+URZ], R4 ;  /* 0x00000004090085a7 */ /* 0x000e64000800007f */
[----:B-1----:R-:W-:Y:S05]  /*bdb0*/  @!P0 BRA `(.L_x_804) ;  /* 0xfffffffc00f08947 */ /* 0x002fea000383ffff */
[----:B------:R-:W-:Y:S05]  /*bdc0*/  BRA `(.L_x_831) ;  /* 0xfffffff800387947 */ /* 0x000fea000383ffff */
.L_x_832:
        /* <DEDUP_REMOVED lines=11> */
.L_x_3658:


//--------------------- .text._ZN7cutlass13device_kernelIN5flash11enable_sm90INS1_16FlashAttnBwdSm90INS1_25CollectiveMainloopBwdSm90ILi2ELi2ELi2EN4cute5tupleIJNS5_1CILi1EEES8_S8_EEENS6_IJNS7_ILi64EEENS7_ILi128EEESB_EEENS_10bfloat16_tEfNS_4arch4Sm90ELb0ELb0ELb1ELb1ELb0ELb1ELb0ELb0ELi2ELi1ELi2ELi1ELb0EEENS1_24CollectiveEpilogueBwdGQAISC_fSF_Li256ELb1ELb0EEENS1_19SingleTileSchedulerILb1ELb0ELb0ELi128EEEEEEEEEvNT_6ParamsE --------------------------
	.section	.text._ZN7cutlass13device_kernelIN5flash11enable_sm90INS1_16FlashAttnBwdSm90INS1_25CollectiveMainloopBwdSm90ILi2ELi2ELi2EN4cute5tupleIJNS5_1CILi1EEES8_S8_EEENS6_IJNS7_ILi64EEENS7_ILi128EEESB_EEENS_10bfloat16_tEfNS_4arch4Sm90ELb0ELb0ELb1ELb1ELb0ELb1ELb0ELb0ELi2ELi1ELi2ELi1ELb0EEENS1_24CollectiveEpilogueBwdGQAISC_fSF_Li256ELb1ELb0EEENS1_19SingleTileSchedulerILb1ELb0ELb0ELi128EEEEEEEEEvNT_6ParamsE,"ax",@progbits
	.align	128
.text._ZN7cutlass13device_kernelIN5flash11enable_sm90INS1_16FlashAttnBwdSm90INS1_25CollectiveMainloopBwdSm90ILi2ELi2ELi2EN4cute5tupleIJNS5_1CILi1EEES8_S8_EEENS6_IJNS7_ILi64EEENS7_ILi128EEESB_EEENS_10bfloat16_tEfNS_4arch4Sm90ELb0ELb0ELb1ELb1ELb0ELb1ELb0ELb0ELi2ELi1ELi2ELi1ELb0EEENS1_24CollectiveEpilogueBwdGQAISC_fSF_Li256ELb1ELb0EEENS1_19SingleTileSchedulerILb1ELb0ELb0ELi128EEEEEEEEEvNT_6ParamsE:
        .type           _ZN7cutlass13device_kernelIN5flash11enable_sm90INS1_16FlashAttnBwdSm90INS1_25CollectiveMainloopBwdSm90ILi2ELi2ELi2EN4cute5tupleIJNS5_1CILi1EEES8_S8_EEENS6_IJNS7_ILi64EEENS7_ILi128EEESB_EEENS_10bfloat16_tEfNS_4arch4Sm90ELb0ELb0ELb1ELb1ELb0ELb1ELb0ELb0ELi2ELi1ELi2ELi1ELb0EEENS1_24CollectiveEpilogueBwdGQAISC_fSF_Li256ELb1ELb0EEENS1_19SingleTileSchedulerILb1ELb0ELb0ELi128EEEEEEEEEvNT_6ParamsE,@function
        .size           _ZN7cutlass13device_kernelIN5flash11enable_sm90INS1_16FlashAttnBwdSm90INS1_25CollectiveMainloopBwdSm90ILi2ELi2ELi2EN4cute5tupleIJNS5_1CILi1EEES8_S8_EEENS6_IJNS7_ILi64EEENS7_ILi128EEESB_EEENS_10bfloat16_tEfNS_4arch4Sm90ELb0ELb0ELb1ELb1ELb0ELb1ELb0ELb0ELi2ELi1ELi2ELi1ELb0EEENS1_24CollectiveEpilogueBwdGQAISC_fSF_Li256ELb1ELb0EEENS1_19SingleTileSchedulerILb1ELb0ELb0ELi128EEEEEEEEEvNT_6ParamsE,(.L_x_3659 - _ZN7cutlass13device_kernelIN5flash11enable_sm90INS1_16FlashAttnBwdSm90INS1_25CollectiveMainloopBwdSm90ILi2ELi2ELi2EN4cute5tupleIJNS5_1CILi1EEES8_S8_EEENS6_IJNS7_ILi64EEENS7_ILi128EEESB_EEENS_10bfloat16_tEfNS_4arch4Sm90ELb0ELb0ELb1ELb1ELb0ELb1ELb0ELb0ELi2ELi1ELi2ELi1ELb0EEENS1_24CollectiveEpilogueBwdGQAISC_fSF_Li256ELb1ELb0EEENS1_19SingleTileSchedulerILb1ELb0ELb0ELi128EEEEEEEEEvNT_6ParamsE)
        .other          _ZN7cutlass13device_kernelIN5flash11enable_sm90INS1_16FlashAttnBwdSm90INS1_25CollectiveMainloopBwdSm90ILi2ELi2ELi2EN4cute5tupleIJNS5_1CILi1EEES8_S8_EEENS6_IJNS7_ILi64EEENS7_ILi128EEESB_EEENS_10bfloat16_tEfNS_4arch4Sm90ELb0ELb0ELb1ELb1ELb0ELb1ELb0ELb0ELi2ELi1ELi2ELi1ELb0EEENS1_24CollectiveEpilogueBwdGQAISC_fSF_Li256ELb1ELb0EEENS1_19SingleTileSchedulerILb1ELb0ELb0ELi128EEEEEEEEEvNT_6ParamsE,@"STO_CUDA_ENTRY STV_DEFAULT"
_ZN7cutlass13device_kernelIN5flash11enable_sm90INS1_16FlashAttnBwdSm90INS1_25CollectiveMainloopBwdSm90ILi2ELi2ELi2EN4cute5tupleIJNS5_1CILi1EEES8_S8_EEENS6_IJNS7_ILi64EEENS7_ILi128EEESB_EEENS_10bfloat16_tEfNS_4arch4Sm90ELb0ELb0ELb1ELb1ELb0ELb1ELb0ELb0ELi2ELi1ELi2ELi1ELb0EEENS1_24CollectiveEpilogueBwdGQAISC_fSF_Li256ELb1ELb0EEENS1_19SingleTileSchedulerILb1ELb0ELb0ELi128EEEEEEEEEvNT_6ParamsE:
        /* <DEDUP_REMOVED lines=23> */
.L_x_834:
[----:B------:R-:W-:Y:S05]  /*0170*/  BSYNC B0 ;  /* 0x0000000000007941 */ /* 0x000fea0003800000 */
.L_x_833:
        /* <DEDUP_REMOVED lines=34> */
.L_x_835:
        /* <DEDUP_REMOVED lines=22> */
.L_x_836:
        /* <DEDUP_REMOVED lines=9> */
.L_x_839:
        /* <DEDUP_REMOVED lines=20> */
.L_x_840:
        /* <DEDUP_REMOVED lines=10> */
.L_x_842:
[----:B------:R-:W2:Y:S02]  /*0770*/  LDC R0, c[0x0][0x8c4] ;  /* 0x00023100ff007b82 */ /* 0x000ea40000000800 */
.L_x_841:
        /* <DEDUP_REMOVED lines=16> */
.L_x_844:
        /* <DEDUP_REMOVED lines=10> */
.L_x_845:
        /* <DEDUP_REMOVED lines=8> */
.L_x_846:
        /* <DEDUP_REMOVED lines=9> */
.L_x_847:
        /* <DEDUP_REMOVED lines=88> */
.L_x_850:
        /* <DEDUP_REMOVED lines=15> */
.L_x_849:
        /* <DEDUP_REMOVED lines=22> */
.L_x_852:
        /* <DEDUP_REMOVED lines=15> */
.L_x_851:
        /* <DEDUP_REMOVED lines=8> */
.L_x_929:
        /* <DEDUP_REMOVED lines=45> */
.L_x_854:
        /* <DEDUP_REMOVED lines=74> */
.L_x_866:
[----:B------:R-:W-:-:S13]  /*1ae0*/  ISETP.NE.AND P0, PT, R7, 0x3, PT ;  /* 0x000000030700780c */ /* 0x000fda0003f05270 */
[----:B---3--:R-:W-:Y:S05]  /*1af0*/  @!P0 BRA `(.L_x_856) ;  /* 0x0000000000048947 */ /* 0x008fea0003800000 */
[----:B------:R-:W-:Y:S01]  /*1b00*/  BPT.TRAP 0x1 ;  /* 0x000000040000795c */ /* 0x000fe20000300000 */
.L_x_856:
[----:B------:R-:W-:Y:S01]  /*1b10*/  IMAD R2, R4, 0x8, R16 ;  /* 0x0000000804027824 */ /* 0x000fe200078e0210 */
[----:B------:R-:W-:-:S04]  /*1b20*/  SHF.L.U32 R153, R5, 0x1f, RZ ;  /* 0x0000001f05997819 */ /* 0x000fc800000006ff */
[----:B------:R3:W4:Y:S01]  /*1b30*/  SYNCS.PHASECHK.TRANS64.TRYWAIT P1, [R2+URZ+0x30810], R153 ;  /* 0x03081099020075a7 */ /* 0x000722000802017f */
[----:B------:R-:W-:Y:S05]  /*1b40*/  @!P0 BRA `(.L_x_857) ;  /* 0x0000000000048947 */ /* 0x000fea0003800000 */
[----:B------:R-:W-:Y:S01]  /*1b50*/  BPT.TRAP 0x1 ;  /* 0x000000040000795c */ /* 0x000fe20000300000 */
.L_x_857:
[----:B----4-:R-:W-:Y:S05]  /*1b60*/  @P1 BRA `(.L_x_858) ;  /* 0x0000000000081947 */ /* 0x010fea0003800000 */
[----:B------:R-:W4:Y:S02]  /*1b70*/  SYNCS.PHASECHK.TRANS64.TRYWAIT P1, [R2+URZ+0x30810], R153 ;  /* 0x03081099020075a7 */ /* 0x000f24000802017f */
[----:B----4-:R-:W-:Y:S05]  /*1b80*/  @!P1 BRA `(.L_x_859) ;  /* 0x0000006800349947 */ /* 0x010fea0003800000 */
.L_x_858:
        /* <DEDUP_REMOVED lines=81> */
.L_x_860:
[----:B------:R1:W1:Y:S01]  /*20a0*/  SYNCS.PHASECHK.TRANS64.TRYWAIT P1, [R2+URZ+0x30830], R153 ;  /* 0x03083099020075a7 */ /* 0x000262000802017f */
[----:B------:R-:W-:Y:S05]  /*20b0*/  @!P0 BRA `(.L_x_861) ;  /* 0x0000000000048947 */ /* 0x000fea0003800000 */
[----:B------:R-:W-:Y:S01]  /*20c0*/  BPT.TRAP 0x1 ;  /* 0x000000040000795c */ /* 0x000fe20000300000 */
.L_x_861:
[----:B------:R-:W-:-:S05]  /*20d0*/  VIADD R17, R16, 0x20000 ;  /* 0x0002000010117836 */ /* 0x000fca0000000000 */
[----:B------:R-:W-:-:S04]  /*20e0*/  SHF.R.U32.HI R17, RZ, 0x4, R17 ;  /* 0x00000004ff117819 */ /* 0x000fc80000011611 */
[----:B------:R-:W-:-:S04]  /*20f0*/  LOP3.LUT R17, R17, 0x3fff, RZ, 0xc0, !PT ;  /* 0x00003fff11117812 */ /* 0x000fc800078ec0ff */
[----:B------:R-:W-:Y:S01]  /*2100*/  LOP3.LUT R155, R17, 0x10000, RZ, 0xfc, !PT ;  /* 0x00010000119b7812 */ /* 0x000fe200078efcff */
[----:B-1----:R-:W-:Y:S06]  /*2110*/  @P1 BRA `(.L_x_862) ;  /* 0x0000000000081947 */ /* 0x002fec0003800000 */
[----:B------:R-:W1:Y:S02]  /*2120*/  SYNCS.PHASECHK.TRANS64.TRYWAIT P1, [R2+URZ+0x30830], R153 ;  /* 0x03083099020075a7 */ /* 0x000e64000802017f */
[----:B-1----:R-:W-:Y:S05]  /*2130*/  @!P1 BRA `(.L_x_863) ;  /* 0x0000006000dc9947 */ /* 0x002fea0003800000 */
.L_x_862:
        /* <DEDUP_REMOVED lines=495> */
.L_x_864:
        /* <DEDUP_REMOVED lines=49> */
.L_x_865:
        /* <DEDUP_REMOVED lines=77> */
.L_x_848:
[----:B------:R-:W-:Y:S05]  /*4810*/  @P0 BRA `(.L_x_843) ;  /* 0x0000003800d80947 */ /* 0x000fea0003800000 */
[----:B-1-3--:R-:W1:Y:S01]  /*4820*/  LDC.64 R2, c[0x0][0x878] ;  /* 0x00021e00ff027b82 */ /* 0x00ae620000000a00 */
[----:B------:R-:W2:Y:S07]  /*4830*/  S2R R22, SR_TID.X ;  /* 0x0000000000167919 */ /* 0x000eae0000002100 */
[----:B------:R-:W3:Y:S01]  /*4840*/  LDC R0, c[0x0][0x850] ;  /* 0x00021400ff007b82 */ /* 0x000ee20000000800 */
[----:B------:R-:W4:Y:S01]  /*4850*/  S2R R7, SR_CTAID.Y ;  /* 0x0000000000077919 */ /* 0x000f220000002600 */
[----:B------:R-:W5:Y:S06]  /*4860*/  S2R R8, SR_CTAID.X ;  /* 0x0000000000087919 */ /* 0x000f6c0000002500 */
[----:B------:R-:W2:Y:S01]  /*4870*/  S2UR UR5, SR_CgaCtaId ;  /* 0x00000000000579c3 */ /* 0x000ea20000008800 */
[----:B-1----:R-:W-:-:S07]  /*4880*/  ISETP.NE.U32.AND P0, PT, R2, RZ, PT ;  /* 0x000000ff0200720c */ /* 0x002fce0003f05070 */
[----:B------:R-:W1:Y:S01]  /*4890*/  LDC.64 R10, c[0x0][0x818] ;  /* 0x00020600ff0a7b82 */ /* 0x000e620000000a00 */
[----:B------:R-:W-:-:S07]  /*48a0*/  ISETP.NE.AND.EX P0, PT, R3, RZ, PT, P0 ;  /* 0x000000ff0300720c */ /* 0x000fce0003f05300 */
[----:B------:R-:W1:Y:S08]  /*48b0*/  LDC.64 R14, c[0x0][0x840] ;  /* 0x00021000ff0e7b82 */ /* 0x000e700000000a00 */
[----:B------:R-:W2:Y:S01]  /*48c0*/  @P0 LDC.64 R2, c[0x0][0x878] ;  /* 0x00021e00ff020b82 */ /* 0x000ea20000000a00 */
[----:B------:R-:W-:-:S07]  /*48d0*/  UMOV UR4, 0x400 ;  /* 0x0000040000047882 */ /* 0x000fce0000000000 */
[----:B------:R-:W1:Y:S08]  /*48e0*/  LDC.64 R12, c[0x0][0x820] ;  /* 0x00020800ff0c7b82 */ /* 0x000e700000000a00 */
[----:B------:R-:W1:Y:S01]  /*48f0*/  LDC.64 R16, c[0x0][0x848] ;  /* 0x00021200ff107b82 */ /* 0x000e620000000a00 */
[----:B--2---:R-:W-:-:S07]  /*4900*/  @P0 IMAD.WIDE R2, R228, 0x4, R2 ;  /* 0x00000004e4020825 */ /* 0x004fce00078e0202 */
[----:B------:R-:W2:Y:S01]  /*4910*/  LDC.64 R18, c[0x0][0x800] ;  /* 0x00020000ff127b82 */ /* 0x000ea20000000a00 */
[----:B------:R4:W2:Y:S07]  /*4920*/  @P0 LDG.E R3, desc[UR38][R2.64] ;  /* 0x0000002602030981 */ /* 0x0008ae000c1e1900 */
[----:B------:R-:W-:Y:S01]  /*4930*/  BAR.SYNC.DEFER_BLOCKING 0x1, 0x100 ;  /* 0x0044000000007b1d */ /* 0x000fe20000010000 */
[----:B---3--:R-:W-:Y:S01]  /*4940*/  ISETP.NE.AND P1, PT, R0, 0x1, PT ;  /* 0x000000010000780c */ /* 0x008fe20003f25270 */
[----:B------:R-:W-:Y:S01]  /*4950*/  VIADD R23, R22, 0xffffff80 ;  /* 0xffffff8016177836 */ /* 0x000fe20000000000 */
[----:B------:R-:W-:-:S05]  /*4960*/  ULEA UR4, UR5, UR4, 0x18 ;  /* 0x0000000405047291 */ /* 0x000fca000f8ec03f */
[----:B------:R-:W3:Y:S01]  /*4970*/  LDC.64 R20, c[0x0][0x828] ;  /* 0x00020a00ff147b82 */ /* 0x000ee20000000a00 */
[----:B------:R-:W-:Y:S01]  /*4980*/  SHF.R.S32.HI R0, RZ, 0x1f, R23 ;  /* 0x0000001fff007819 */ /* 0x000fe20000011417 */
[----:B------:R-:W-:Y:S03]  /*4990*/  BSSY B0, `(.L_x_867) ;  /* 0x0000054000007945 */ /* 0x000fe60003800000 */
[----:B------:R-:W-:-:S03]  /*49a0*/  LEA.HI R5, R0, R23, RZ, 0x7 ;  /* 0x0000001700057211 */ /* 0x000fc600078f38ff */
[----:B------:R-:W1:Y:S01]  /*49b0*/  @P1 LDC R4, c[0x0][0x854] ;  /* 0x00021500ff041b82 */ /* 0x000e620000000800 */
[C---:B------:R-:W-:Y:S01]  /*49c0*/  LOP3.LUT R0, R5.reuse, 0xfffff80, RZ, 0xc0, !PT ;  /* 0x0fffff8005007812 */ /* 0x040fe200078ec0ff */
[----:B----4-:R-:W-:-:S04]  /*49d0*/  IMAD.SHL.U32 R2, R5, 0x40, RZ ;  /* 0x0000004005027824 */ /* 0x010fc800078e00ff */
[----:B------:R-:W-:Y:S01]  /*49e0*/  IMAD.IADD R0, R23, 0x1, -R0 ;  /* 0x0000000117007824 */ /* 0x000fe200078e0a00 */
[----:B------:R-:W-:Y:S01]  /*49f0*/  LOP3.LUT R5, R2, 0x3fffe000, RZ, 0xc0, !PT ;  /* 0x3fffe00002057812 */ /* 0x000fe200078ec0ff */
[----:B------:R-:W4:Y:S04]  /*4a00*/  @P1 LDC R9, c[0x0][0x858] ;  /* 0x00021600ff091b82 */ /* 0x000f280000000800 */
[----:B------:R-:W-:-:S05]  /*4a10*/  IMAD R5, R0, 0x4, R5 ;  /* 0x0000000400057824 */ /* 0x000fca00078e0205 */
[----:B------:R-:W-:Y:S01]  /*4a20*/  LEA R6, R5, UR4, 0x2 ;  /* 0x0000000405067c11 */ /* 0x000fe2000f8e10ff */
[----:B-----5:R-:W-:-:S04]  /*4a30*/  IMAD.SHL.U32 R5, R8, 0x4000, RZ ;  /* 0x0000400008057824 */ /* 0x020fc800078e00ff */
[----:B------:R1:W-:Y:S02]  /*4a40*/  STS.128 [R6], R24 ;  /* 0x0000001806007388 */ /* 0x0003e40000000c00 */
[----:B-1----:R-:W-:Y:S02]  /*4a50*/  @P1 IMAD.HI.U32 R0, R7, R4, RZ ;  /* 0x0000000407001227 */ /* 0x002fe400078e00ff */
[----:B------:R1:W-:Y:S04]  /*4a60*/  STS.128 [R6+0x800], R28 ;  /* 0x0008001c06007388 */ /* 0x0003e80000000c00 */
[----:B------:R1:W-:Y:S01]  /*4a70*/  STS.128 [R6+0x1000], R32 ;  /* 0x0010002006007388 */ /* 0x0003e20000000c00 */
[----:B----4-:R-:W-:-:S03]  /*4a80*/  @P1 SHF.R.U32.HI R7, RZ, R9, R0 ;  /* 0x00000009ff071219 */ /* 0x010fc60000011600 */
[----:B------:R1:W-:Y:S01]  /*4a90*/  STS.128 [R6+0x1800], R36 ;  /* 0x0018002406007388 */ /* 0x0003e20000000c00 */
[----:B------:R-:W-:-:S03]  /*4aa0*/  SHF.R.S32.HI R9, RZ, 0x1f, R7 ;  /* 0x0000001fff097819 */ /* 0x000fc60000011407 */
        /* <DEDUP_REMOVED lines=17> */
[----:B----4-:R-:W4:Y:S01]  /*4bc0*/  FENCE.VIEW.ASYNC.S ;  /* 0x00000000000073c6 */ /* 0x010f220000000000 */
[----:B--2---:R-:W-:-:S05]  /*4bd0*/  @P0 IMAD R3, R228, 0x80, R3 ;  /* 0x00000080e4030824 */ /* 0x004fca00078e0203 */
[----:B------:R-:W-:-:S04]  /*4be0*/  @P0 SHF.R.S32.HI R0, RZ, 0x1f, R3 ;  /* 0x0000001fff000819 */ /* 0x000fc80000011403 */
[----:B------:R-:W-:-:S05]  /*4bf0*/  @P0 LEA.HI R0, R0, R3, RZ, 0x7 ;  /* 0x0000000300000211 */ /* 0x000fca00078f38ff */
[----:B------:R-:W-:-:S05]  /*4c00*/  @P0 IMAD.SHL.U32 R0, R0, 0x80, RZ ;  /* 0x0000008000000824 */ /* 0x000fca00078e00ff */
[----:B------:R-:W-:Y:S01]  /*4c10*/  @P0 LOP3.LUT R2, R0, 0xffffc000, RZ, 0xc0, !PT ;  /* 0xffffc00000020812 */ /* 0x000fe200078ec0ff */
[----:B------:R-:W-:-:S03]  /*4c20*/  IMAD R0, R9, R10, RZ ;  /* 0x0000000a09007224 */ /* 0x000fc600078e02ff */
[----:B------:R-:W-:Y:S02]  /*4c30*/  @P0 SHF.R.S32.HI R3, RZ, 0x1f, R2 ;  /* 0x0000001fff030819 */ /* 0x000fe40000011402 */
[----:B------:R-:W-:Y:S01]  /*4c40*/  @!P0 CS2R R2, SRZ ;  /* 0x0000000000028805 */ /* 0x000fe2000001ff00 */
[----:B----4-:R-:W-:Y:S05]  /*4c50*/  BAR.SYNC.DEFER_BLOCKING 0x1, 0x100 ;  /* 0x0044000000007b1d */ /* 0x010fea0000010000 */
[----:B------:R-:W-:Y:S01]  /*4c60*/  IADD3 R4, P1, R5, R2, RZ ;  /* 0x0000000205047210 */ /* 0x000fe20007f3e0ff */
[----:B------:R-:W-:Y:S02]  /*4c70*/  IMAD R2, R9, R14, RZ ;  /* 0x0000000e09027224 */ /* 0x000fe400078e02ff */
[----:B------:R-:W-:Y:S01]  /*4c80*/  IMAD R9, R7, R11, R0 ;  /* 0x0000000b07097224 */ /* 0x000fe200078e0200 */
[----:B------:R-:W-:Y:S01]  /*4c90*/  LEA.HI.X.SX32 R5, R5, R3, 0x1, P1 ;  /* 0x0000000305057211 */ /* 0x000fe200008f0eff */
[C---:B------:R-:W-:Y:S01]  /*4ca0*/  IMAD R11, R7.reuse, R15, R2 ;  /* 0x0000000f070b7224 */ /* 0x040fe200078e0202 */
[----:B------:R-:W-:Y:S01]  /*4cb0*/  SHF.R.S32.HI R0, RZ, 0x1f, R228 ;  /* 0x0000001fff007819 */ /* 0x000fe200000114e4 */
[----:B------:R-:W-:-:S04]  /*4cc0*/  IMAD.WIDE.U32 R2, R7, R10, R4 ;  /* 0x0000000a07027225 */ /* 0x000fc800078e0004 */
[----:B------:R-:W-:Y:S01]  /*4cd0*/  IMAD.IADD R3, R3, 0x1, R9 ;  /* 0x0000000103037824 */ /* 0x000fe200078e0209 */
[----:B------:R-:W-:Y:S01]  /*4ce0*/  SEL R9, R0, RZ, !P0 ;  /* 0x000000ff00097207 */ /* 0x000fe20004000000 */
[----:B------:R-:W-:Y:S01]  /*4cf0*/  IMAD.WIDE.U32 R4, R7, R14, R4 ;  /* 0x0000000e07047225 */ /* 0x000fe200078e0004 */
[----:B------:R-:W-:Y:S02]  /*4d00*/  SEL R7, R228, RZ, !P0 ;  /* 0x000000ffe4077207 */ /* 0x000fe40004000000 */
[----:B------:R-:W-:Y:S01]  /*4d10*/  ISETP.NE.AND P0, PT, R23, RZ, PT ;  /* 0x000000ff1700720c */ /* 0x000fe20003f05270 */
[----:B------:R-:W-:Y:S02]  /*4d20*/  IMAD.IADD R5, R5, 0x1, R11 ;  /* 0x0000000105057824 */ /* 0x000fe400078e020b */
[C---:B------:R-:W-:Y:S02]  /*4d30*/  IMAD R0, R9.reuse, R12, RZ ;  /* 0x0000000c09007224 */ /* 0x040fe400078e02ff */
[----:B------:R-:W-:-:S02]  /*4d40*/  IMAD R8, R9, R16, RZ ;  /* 0x0000001009087224 */ /* 0x000fc400078e02ff */
[----:B------:R-:W-:-:S04]  /*4d50*/  IMAD.WIDE.U32 R2, R7, R12, R2 ;  /* 0x0000000c07027225 */ /* 0x000fc800078e0002 */
[----:B------:R-:W-:Y:S01]  /*4d60*/  IMAD.WIDE.U32 R4, R7, R16, R4 ;  /* 0x0000001007047225 */ /* 0x000fe200078e0004 */
[----:B------:R-:W-:-:S03]  /*4d70*/  LEA R18, P1, R2, R18, 0x2 ;  /* 0x0000001202127211 */ /* 0x000fc600078210ff */
[C---:B------:R-:W-:Y:S01]  /*4d80*/  IMAD R9, R7.reuse, R13, R0 ;  /* 0x0000000d07097224 */ /* 0x040fe200078e0200 */
[----:B---3--:R-:W-:Y:S01]  /*4d90*/  LEA R20, P2, R4, R20, 0x2 ;  /* 0x0000001404147211 */ /* 0x008fe200078410ff */
[----:B------:R-:W-:Y:S02]  /*4da0*/  IMAD R7, R7, R17, R8 ;  /* 0x0000001107077224 */ /* 0x000fe400078e0208 */
[----:B------:R-:W-:Y:S02]  /*4db0*/  IMAD.IADD R3, R3, 0x1, R9 ;  /* 0x0000000103037824 */ /* 0x000fe400078e0209 */
[----:B------:R-:W-:-:S03]  /*4dc0*/  IMAD.IADD R0, R5, 0x1, R7 ;  /* 0x0000000105007824 */ /* 0x000fc600078e0207 */
[----:B------:R-:W-:Y:S02]  /*4dd0*/  LEA.HI.X R3, R2, R19, R3, 0x2, P1 ;  /* 0x0000001302037211 */ /* 0x000fe400008f1403 */
[----:B------:R-:W-:Y:S01]  /*4de0*/  LEA.HI.X R0, R4, R21, R0, 0x2, P2 ;  /* 0x0000001504007211 */ /* 0x000fe200010f1400 */
[----:B-1----:R-:W-:Y:S06]  /*4df0*/  @P0 BRA `(.L_x_868) ;  /* 0x0000000000340947 */ /* 0x002fec0003800000 */
[----:B------:R-:W-:Y:S01]  /*4e00*/  R2UR UR6, R20 ;  /* 0x00000000140672ca */ /* 0x000fe200000e0000 */
[----:B------:R-:W-:Y:S01]  /*4e10*/  UMOV UR5, 0x1000 ;  /* 0x0000100000057882 */ /* 0x000fe20000000000 */
[----:B------:R-:W-:Y:S01]  /*4e20*/  R2UR UR7, R0 ;  /* 0x00000000000772ca */ /* 0x000fe200000e0000 */
[----:B------:R-:W-:Y:S01]  /*4e30*/  UMOV UR8, 0x0 ;  /* 0x0000000000087882 */ /* 0x000fe20000000000 */
[----:B------:R-:W-:Y:S01]  /*4e40*/  PLOP3.LUT P0, PT, PT, PT, PT, 0x80, 0x0 ;  /* 0x000000000000781c */ /* 0x000fe20003f0f070 */
[----:B------:R-:W-:-:S12]  /*4e50*/  UMOV UR9, 0x14f00000 ;  /* 0x14f0000000097882 */ /* 0x000fd80000000000 */
.L_x_869:
[----:B------:R-:W-:Y:S01]  /*4e60*/  @P0 ELECT P1, URZ, PT ;  /* 0x00000000003f082f */ /* 0x000fe20003820000 */
[----:B------:R1:W-:-:S12]  /*4e70*/  UBLKRED.G.S.ADD.F32.RN [UR6], [UR4], UR5, desc[UR8] ;  /* 0x00000806040073bb */ /* 0x0003d800080a1405 */
[----:B------:R-:W-:Y:S02]  /*4e80*/  @P1 PLOP3.LUT P0, PT, P1, PT, PT, 0x8, 0x0 ;  /* 0x000000000000181c */ /* 0x000fe40000f0e170 */
[----:B------:R-:W-:-:S11]  /*4e90*/  PLOP3.LUT P1, PT, PT, PT, PT, 0x8, 0x0 ;  /* 0x000000000000781c */ /* 0x000fd60003f2e170 */
[----:B-1----:R-:W-:Y:S05]  /*4ea0*/  @P0 BRA.U.ANY `(.L_x_869) ;  /* 0xfffffffd00ec0947 */ /* 0x002fea000393ffff */
[----:B------:R0:W-:Y:S01]  /*4eb0*/  UTMACMDFLUSH ;  /* 0x00000000000079b7 */ /* 0x0001e20000000000 */
[----:B------:R-:W-:-:S04]  /*4ec0*/  DEPBAR.LE SB0, 0x0 ;  /* 0x000080000000791a */ /* 0x000fc80000000000 */
.L_x_868:
[----:B------:R-:W-:Y:S05]  /*4ed0*/  BSYNC B0 ;  /* 0x0000000000007941 */ /* 0x000fea0003800000 */
.L_x_867:
[----:B------:R-:W-:Y:S01]  /*4ee0*/  BAR.SYNC.DEFER_BLOCKING 0x1, 0x100 ;  /* 0x0044000000007b1d */ /* 0x000fe20000010000 */
[----:B------:R-:W-:-:S05]  /*4ef0*/  ISETP.NE.AND P0, PT, R22, 0x80, PT ;  /* 0x000000801600780c */ /* 0x000fca0003f05270 */
        /* <DEDUP_REMOVED lines=28> */
[----:B------:R-:W-:Y:S01]  /*50c0*/  PLOP3.LUT P0, PT, PT, PT, PT, 0x80, 0x0 ;  /* 0x000000000000781c */ /* 0x000fe20003f0f070 */
[----:B------:R-:W-:-:S12]  /*50d0*/  UMOV UR9, 0x14f00000 ;  /* 0x14f0000000097882 */ /* 0x000fd80000000000 */
.L_x_870:
        /* <DEDUP_REMOVED lines=8> */
.L_x_838:
        /* <DEDUP_REMOVED lines=20> */
.L_x_872:
        /* <DEDUP_REMOVED lines=13> */
.L_x_874:
[----:B------:R-:W-:-:S05]  /*5370*/  ULDC UR5, c[0x0][0x8c4] ;  /* 0x0002310000057ab9 */ /* 0x000fca0000000800 */
.L_x_873:
        /* <DEDUP_REMOVED lines=40> */
.L_x_875:
        /* <DEDUP_REMOVED lines=49> */
.L_x_889:
        /* <DEDUP_REMOVED lines=21> */
.L_x_878:
[----:B------:R-:W-:Y:S05]  /*5a60*/  BSYNC B0 ;  /* 0x0000000000007941 */ /* 0x000fea0003800000 */
.L_x_877:
        /* <DEDUP_REMOVED lines=13> */
.L_x_880:
[----:B------:R-:W-:Y:S05]  /*5b40*/  BSYNC B0 ;  /* 0x0000000000007941 */ /* 0x000fea0003800000 */
.L_x_879:
[----:B------:R-:W-:Y:S06]  /*5b50*/  BAR.ARV 0xa, 0xa0 ;  /* 0x0282800000007b1d */ /* 0x000fec0000002000 */
[----:B------:R-:W-:Y:S04]  /*5b60*/  BSSY B0, `(.L_x_881) ;  /* 0x0000003000007945 */ /* 0x000fe80003800000 */
[----:B------:R-:W-:Y:S05]  /*5b70*/  @!P0 BRA `(.L_x_882) ;  /* 0x0000000000048947 */ /* 0x000fea0003800000 */
[----:B------:R-:W-:-:S04]  /*5b80*/  DEPBAR.LE SB0, 0x0 ;  /* 0x000080000000791a */ /* 0x000fc80000000000 */
.L_x_882:
[----:B------:R-:W-:Y:S05]  /*5b90*/  BSYNC B0 ;  /* 0x0000000000007941 */ /* 0x000fea0003800000 */
.L_x_881:
        /* <DEDUP_REMOVED lines=13> */
.L_x_884:
[----:B------:R-:W-:Y:S05]  /*5c70*/  BSYNC B0 ;  /* 0x0000000000007941 */ /* 0x000fea0003800000 */
.L_x_883:
        /* <DEDUP_REMOVED lines=13> */
.L_x_886:
[----:B------:R-:W-:Y:S05]  /*5d50*/  BSYNC B0 ;  /* 0x0000000000007941 */ /* 0x000fea0003800000 */
.L_x_885:
[----:B------:R-:W-:Y:S01]  /*5d60*/  VIADD R0, R0, 0xfffffffe ;  /* 0xfffffffe00007836 */ /* 0x000fe20000000000 */
[----:B------:R-:W-:Y:S06]  /*5d70*/  BAR.ARV 0xa, 0xa0 ;  /* 0x0282800000007b1d */ /* 0x000fec0000002000 */
[----:B------:R-:W-:Y:S01]  /*5d80*/  BSSY B0, `(.L_x_887) ;  /* 0x0000004000007945 */ /* 0x000fe20003800000 */
[----:B------:R-:W-:-:S03]  /*5d90*/  ISETP.NE.AND P1, PT, R0, RZ, PT ;  /* 0x000000ff0000720c */ /* 0x000fc60003f25270 */
[----:B------:R-:W-:Y:S10]  /*5da0*/  @!P0 BRA `(.L_x_888) ;  /* 0x0000000000048947 */ /* 0x000ff40003800000 */
[----:B------:R-:W-:-:S04]  /*5db0*/  DEPBAR.LE SB0, 0x0 ;  /* 0x000080000000791a */ /* 0x000fc80000000000 */
.L_x_888:
[----:B------:R-:W-:Y:S05]  /*5dc0*/  BSYNC B0 ;  /* 0x0000000000007941 */ /* 0x000fea0003800000 */
.L_x_887:
[----:B------:R-:W-:Y:S06]  /*5dd0*/  BAR.ARV 0xb, 0xa0 ;  /* 0x02c2800000007b1d */ /* 0x000fec0000002000 */
[----:B------:R-:W-:Y:S02]  /*5de0*/  UIADD3 UR5, UR5, 0x2, URZ ;  /* 0x0000000205057890 */ /* 0x000fe4000fffe03f */
[----:B------:R-:W-:Y:S01]  /*5df0*/  UIADD3 UR4, UR4, 0x1, URZ ;  /* 0x0000000104047890 */ /* 0x000fe2000fffe03f */
[----:B------:R-:W-:Y:S11]  /*5e00*/  @P1 BRA `(.L_x_889) ;  /* 0xfffffff800c01947 */ /* 0x000ff6000383ffff */
[----:B------:R-:W-:-:S12]  /*5e10*/  USHF.L.U32 UR6, UR5, 0xd, URZ ;  /* 0x0000000d05067899 */ /* 0x000fd8000800063f */
.L_x_876:
        /* <DEDUP_REMOVED lines=19> */
.L_x_891:
[----:B------:R-:W-:Y:S05]  /*5f50*/  BSYNC B0 ;  /* 0x0000000000007941 */ /* 0x000fea0003800000 */
.L_x_890:
        /* <DEDUP_REMOVED lines=19> */
.L_x_893:
[----:B------:R-:W-:Y:S05]  /*6090*/  BSYNC B0 ;  /* 0x0000000000007941 */ /* 0x000fea0003800000 */
.L_x_892:
[----:B------:R-:W-:Y:S06]  /*60a0*/  BAR.ARV 0xa, 0xa0 ;  /* 0x0282800000007b1d */ /* 0x000fec0000002000 */
[----:B------:R-:W-:Y:S04]  /*60b0*/  BSSY B0, `(.L_x_894) ;  /* 0x0000003000007945 */ /* 0x000fe80003800000 */
[----:B------:R-:W-:Y:S05]  /*60c0*/  @!P0 BRA `(.L_x_895) ;  /* 0x0000000000048947 */ /* 0x000fea0003800000 */
[----:B------:R-:W-:-:S04]  /*60d0*/  DEPBAR.LE SB0, 0x0 ;  /* 0x000080000000791a */ /* 0x000fc80000000000 */
.L_x_895:
[----:B------:R-:W-:Y:S05]  /*60e0*/  BSYNC B0 ;  /* 0x0000000000007941 */ /* 0x000fea0003800000 */
.L_x_894:
[----:B------:R-:W-:Y:S06]  /*60f0*/  BAR.ARV 0xb, 0xa0 ;  /* 0x02c2800000007b1d */ /* 0x000fec0000002000 */
[----:B------:R-:W-:Y:S05]  /*6100*/  BRA `(.L_x_843) ;  /* 0x00000020009c7947 */ /* 0x000fea0003800000 */
.L_x_871:
        /* <DEDUP_REMOVED lines=10> */
.L_x_896:
        /* <DEDUP_REMOVED lines=10> */
.L_x_898:
[----:B------:R-:W3:Y:S02]  /*6250*/  LDC R5, c[0x0][0x8c4] ;  /* 0x00023100ff057b82 */ /* 0x000ee40000000800 */
.L_x_897:
        /* <DEDUP_REMOVED lines=45> */
.L_x_900:
        /* <DEDUP_REMOVED lines=66> */
.L_x_930:
        /* <DEDUP_REMOVED lines=9> */
.L_x_903:
        /* <DEDUP_REMOVED lines=82> */
.L_x_914:
[----:B------:R-:W-:-:S04]  /*6f00*/  SHF.L.U32 R21, R10, 0x1f, RZ ;  /* 0x0000001f0a157819 */ /* 0x000fc800000006ff */
[----:B-1----:R-:W1:Y:S02]  /*6f10*/  SYNCS.PHASECHK.TRANS64.TRYWAIT P1, [R12+URZ+0x30840], R21 ;  /* 0x030840150c0075a7 */ /* 0x002e64000802017f */
[----:B-12--5:R-:W-:Y:S05]  /*6f20*/  @!P1 BRA `(.L_x_906) ;  /* 0x0000001400889947 */ /* 0x026fea0003800000 */
.L_x_931:
[----:B------:R-:W-:Y:S05]  /*6f30*/  @P0 BRA `(.L_x_907) ;  /* 0x0000000000140947 */ /* 0x000fea0003800000 */
[----:B------:R-:W-:Y:S01]  /*6f40*/  ISETP.NE.AND P1, PT, R20, RZ, PT ;  /* 0x000000ff1400720c */ /* 0x000fe20003f25270 */
[----:B------:R-:W-:-:S04]  /*6f50*/  IMAD.MOV.U32 R3, RZ, RZ, 0x4100 ;  /* 0x00004100ff037424 */ /* 0x000fc800078e00ff */
[----:B------:R2:W-:Y:S08]  /*6f60*/  SYNCS.ARRIVE.TRANS64 RZ, [R12+URZ+0x30830], R3 ;  /* 0x030830030cff79a7 */ /* 0x0005f0000800003f */
[----:B------:R-:W-:Y:S05]  /*6f70*/  @!P1 BRA `(.L_x_907) ;  /* 0x0000000000049947 */ /* 0x000fea0003800000 */
[----:B------:R-:W-:Y:S01]  /*6f80*/  BPT.TRAP 0x1 ;  /* 0x000000040000795c */ /* 0x000fe20000300000 */
.L_x_907:
        /* <DEDUP_REMOVED lines=37> */
.L_x_932:
[----:B------:R-:W-:Y:S05]  /*71e0*/  @P0 BRA `(.L_x_909) ;  /* 0x0000000000140947 */ /* 0x000fea0003800000 */
[----:B------:R-:W-:Y:S01]  /*71f0*/  ISETP.NE.AND P1, PT, R20, RZ, PT ;  /* 0x000000ff1400720c */ /* 0x000fe20003f25270 */
[----:B------:R-:W-:-:S04]  /*7200*/  IMAD.MOV.U32 R2, RZ, RZ, 0x4100 ;  /* 0x00004100ff027424 */ /* 0x000fc800078e00ff */
[----:B------:R3:W-:Y:S08]  /*7210*/  SYNCS.ARRIVE.TRANS64 RZ, [R12+URZ+0x30818], R2 ;  /* 0x030818020cff79a7 */ /* 0x0007f0000800003f */
[----:B------:R-:W-:Y:S05]  /*7220*/  @!P1 BRA `(.L_x_909) ;  /* 0x0000000000049947 */ /* 0x000fea0003800000 */
[----:B------:R-:W-:Y:S01]  /*7230*/  BPT.TRAP 0x1 ;  /* 0x000000040000795c */ /* 0x000fe20000300000 */
.L_x_909:
        /* <DEDUP_REMOVED lines=29> */
.L_x_933:
        /* <DEDUP_REMOVED lines=9> */
.L_x_911:
        /* <DEDUP_REMOVED lines=31> */
.L_x_935:
[----:B------:R-:W-:Y:S05]  /*7690*/  @P0 BRA `(.L_x_913) ;  /* 0x0000000000140947 */ /* 0x000fea0003800000 */
[----:B------:R-:W-:Y:S01]  /*76a0*/  ISETP.NE.AND P1, PT, R20, RZ, PT ;  /* 0x000000ff1400720c */ /* 0x000fe20003f25270 */
[----:B-1----:R-:W-:-:S04]  /*76b0*/  IMAD.MOV.U32 R5, RZ, RZ, 0x4100 ;  /* 0x00004100ff057424 */ /* 0x002fc800078e00ff */
[----:B------:R2:W-:Y:S08]  /*76c0*/  SYNCS.ARRIVE.TRANS64 RZ, [R12+URZ+0x30810], R5 ;  /* 0x030810050cff79a7 */ /* 0x0005f0000800003f */
[----:B------:R-:W-:Y:S05]  /*76d0*/  @!P1 BRA `(.L_x_913) ;  /* 0x0000000000049947 */ /* 0x000fea0003800000 */
[----:B------:R-:W-:Y:S01]  /*76e0*/  BPT.TRAP 0x1 ;  /* 0x000000040000795c */ /* 0x000fe20000300000 */
.L_x_913:
        /* <DEDUP_REMOVED lines=30> */
.L_x_905:
[----:B------:R-:W-:-:S13]  /*78d0*/  ISETP.NE.AND P1, PT, R18, RZ, PT ;  /* 0x000000ff1200720c */ /* 0x000fda0003f25270 */
[----:B------:R-:W-:Y:S05]  /*78e0*/  @!P1 BRA `(.L_x_904) ;  /* 0x0000000400309947 */ /* 0x000fea0003800000 */
[----:B------:R-:W-:-:S04]  /*78f0*/  SHF.L.U32 R13, R10, 0x1f, RZ ;  /* 0x0000001f0a0d7819 */ /* 0x000fc800000006ff */
[----:B------:R-:W1:Y:S02]  /*7900*/  SYNCS.PHASECHK.TRANS64.TRYWAIT P1, [R12+URZ+0x30840], R13 ;  /* 0x0308400d0c0075a7 */ /* 0x000e64000802017f */
[----:B-1----:R-:W-:Y:S05]  /*7910*/  @!P1 BRA `(.L_x_915) ;  /* 0x0000000c00609947 */ /* 0x002fea0003800000 */
.L_x_936:
[----:B------:R-:W-:Y:S05]  /*7920*/  @P0 BRA `(.L_x_916) ;  /* 0x0000000000140947 */ /* 0x000fea0003800000 */
[----:B------:R-:W-:Y:S01]  /*7930*/  ISETP.NE.AND P1, PT, R20, RZ, PT ;  /* 0x000000ff1400720c */ /* 0x000fe20003f25270 */
[----:B------:R-:W-:-:S04]  /*7940*/  IMAD.MOV.U32 R5, RZ, RZ, 0x4100 ;  /* 0x00004100ff057424 */ /* 0x000fc800078e00ff */
[----:B------:R2:W-:Y:S08]  /*7950*/  SYNCS.ARRIVE.TRANS64 RZ, [R12+URZ+0x30830], R5 ;  /* 0x030830050cff79a7 */ /* 0x0005f0000800003f */
[----:B------:R-:W-:Y:S05]  /*7960*/  @!P1 BRA `(.L_x_916) ;  /* 0x0000000000049947 */ /* 0x000fea0003800000 */
[----:B------:R-:W-:Y:S01]  /*7970*/  BPT.TRAP 0x1 ;  /* 0x000000040000795c */ /* 0x000fe20000300000 */
.L_x_916:
        /* <DEDUP_REMOVED lines=34> */
.L_x_937:
[----:B------:R-:W-:Y:S05]  /*7ba0*/  @P0 BRA `(.L_x_918) ;  /* 0x0000000000140947 */ /* 0x000fea0003800000 */
[----:B------:R-:W-:Y:S01]  /*7bb0*/  ISETP.NE.AND P0, PT, R20, RZ, PT ;  /* 0x000000ff1400720c */ /* 0x000fe20003f05270 */
[----:B------:R-:W-:-:S04]  /*7bc0*/  IMAD.MOV.U32 R5, RZ, RZ, 0x4100 ;  /* 0x00004100ff057424 */ /* 0x000fc800078e00ff */
[----:B------:R3:W-:Y:S08]  /*7bd0*/  SYNCS.ARRIVE.TRANS64 RZ, [R12+URZ+0x30818], R5 ;  /* 0x030818050cff79a7 */ /* 0x0007f0000800003f */
[----:B------:R-:W-:Y:S05]  /*7be0*/  @!P0 BRA `(.L_x_918) ;  /* 0x0000000000048947 */ /* 0x000fea0003800000 */
[----:B------:R-:W-:Y:S01]  /*7bf0*/  BPT.TRAP 0x1 ;  /* 0x000000040000795c */ /* 0x000fe20000300000 */
.L_x_918:
        /* <DEDUP_REMOVED lines=27> */
.L_x_904:
[----:B-----5:R-:W-:Y:S01]  /*7db0*/  IMAD R4, R0, 0x8, R12 ;  /* 0x0000000800047824 */ /* 0x020fe200078e020c */
[----:B------:R-:W-:Y:S01]  /*7dc0*/  SHF.L.U32 R3, R10, 0x1f, RZ ;  /* 0x0000001f0a037819 */ /* 0x000fe200000006ff */
[----:B------:R-:W3:Y:S03]  /*7dd0*/  S2R R2, SR_TID.X ;  /* 0x0000000000027919 */ /* 0x000ee60000002100 */
[----:B------:R-:W4:Y:S01]  /*7de0*/  SYNCS.PHASECHK.TRANS64.TRYWAIT P0, [R4+URZ+0x30840], R3 ;  /* 0x03084003040075a7 */ /* 0x000f22000800017f */
[----:B---3--:R-:W-:-:S04]  /*7df0*/  LOP3.LUT R2, R2, 0x7f, RZ, 0xc0, !PT ;  /* 0x0000007f02027812 */ /* 0x008fc800078ec0ff */
[----:B------:R-:W-:Y:S01]  /*7e00*/  ISETP.NE.AND P1, PT, R2, RZ, PT ;  /* 0x000000ff0200720c */ /* 0x000fe20003f25270 */
[----:B----4-:R-:W-:-:S12]  /*7e10*/  @!P0 BRA `(.L_x_919) ;  /* 0x0000000800488947 */ /* 0x010fd80003800000 */
.L_x_938:
[----:B------:R-:W-:Y:S05]  /*7e20*/  @P1 BRA `(.L_x_920) ;  /* 0x0000000000181947 */ /* 0x000fea0003800000 */
[----:B------:R-:W4:Y:S01]  /*7e30*/  S2R R2, SR_TID.X ;  /* 0x0000000000027919 */ /* 0x000f220000002100 */
[----:B---3--:R-:W-:-:S04]  /*7e40*/  IMAD.MOV.U32 R3, RZ, RZ, 0x4100 ;  /* 0x00004100ff037424 */ /* 0x008fc800078e00ff */
[----:B------:R3:W-:Y:S01]  /*7e50*/  SYNCS.ARRIVE.TRANS64 RZ, [R4+URZ+0x30830], R3 ;  /* 0x0308300304ff79a7 */ /* 0x0007e2000800003f */
[----:B----4-:R-:W-:-:S13]  /*7e60*/  LOP3.LUT P0, RZ, R2, 0x1f, RZ, 0xc0, !PT ;  /* 0x0000001f02ff7812 */ /* 0x010fda000780c0ff */
[----:B---3--:R-:W-:Y:S05]  /*7e70*/  @!P0 BRA `(.L_x_920) ;  /* 0x0000000000048947 */ /* 0x008fea0003800000 */
[----:B------:R-:W-:Y:S01]  /*7e80*/  BPT.TRAP 0x1 ;  /* 0x000000040000795c */ /* 0x000fe20000300000 */
.L_x_920:
        /* <DEDUP_REMOVED lines=41> */
.L_x_901:
[----:B------:R-:W-:Y:S05]  /*8120*/  BSYNC B0 ;  /* 0x0000000000007941 */ /* 0x000fea0003800000 */
.L_x_899:
[----:B------:R-:W-:-:S03]  /*8130*/  UMOV UR6, 0xffffffff ;  /* 0xffffffff00067882 */ /* 0x000fc60000000000 */
[----:B------:R-:W-:Y:S05]  /*8140*/  BRA.DIV UR6, `(.L_x_921) ;  /* 0x0000000606907947 */ /* 0x000fea000b800000 */
[----:B------:R-:W-:-:S13]  /*8150*/  ELECT P0, URZ, PT ;  /* 0x00000000003f782f */ /* 0x000fda0003800000 */
.L_x_941:
[----:B------:R-:W-:Y:S05]  /*8160*/  @!P0 BRA `(.L_x_843) ;  /* 0x0000000000848947 */ /* 0x000fea0003800000 */
[----:B----4-:R-:W3:Y:S02]  /*8170*/  LDL.LU R2, [R1] ;  /* 0x0000000001027983 */ /* 0x010ee40000300800 */
[----:B---3--:R-:W-:-:S04]  /*8180*/  LOP3.LUT R2, R2, 0x2, RZ, 0xfc, !PT ;  /* 0x0000000202027812 */ /* 0x008fc800078efcff */
[----:B------:R-:W-:-:S13]  /*8190*/  ISETP.NE.AND P0, PT, R2, 0x3, PT ;  /* 0x000000030200780c */ /* 0x000fda0003f05270 */
[----:B------:R-:W-:Y:S05]  /*81a0*/  @!P0 BRA `(.L_x_922) ;  /* 0x0000000000048947 */ /* 0x000fea0003800000 */
[----:B--2---:R-:W-:Y:S01]  /*81b0*/  BPT.TRAP 0x1 ;  /* 0x000000040000795c */ /* 0x004fe20000300000 */
.L_x_922:
        /* <DEDUP_REMOVED lines=15> */
.L_x_942:
[----:B------:R-:W3:Y:S02]  /*82b0*/  SYNCS.PHASECHK.TRANS64.TRYWAIT P1, [R11+URZ], R2 ;  /* 0x000000020b0075a7 */ /* 0x000ee4000802017f */
[----:B---3--:R-:W-:Y:S05]  /*82c0*/  @!P1 BRA `(.L_x_924) ;  /* 0x0000000400689947 */ /* 0x008fea0003800000 */
.L_x_943:
[----:B------:R-:W-:Y:S05]  /*82d0*/  @!P0 BRA `(.L_x_925) ;  /* 0x0000000000048947 */ /* 0x000fea0003800000 */
[----:B--2---:R-:W-:Y:S01]  /*82e0*/  BPT.TRAP 0x1 ;  /* 0x000000040000795c */ /* 0x004fe20000300000 */
.L_x_925:
[----:B------:R-:W-:-:S04]  /*82f0*/  VIADD R0, R6, 0x30840 ;  /* 0x0003084006007836 */ /* 0x000fc80000000000 */
[----:B------:R-:W-:-:S04]  /*8300*/  IMAD R9, R9, 0x8, R0 ;  /* 0x0000000809097824 */ /* 0x000fc800078e0200 */
[----:B------:R-:W4:Y:S02]  /*8310*/  SYNCS.PHASECHK.TRANS64.TRYWAIT P0, [R9+URZ], R4 ;  /* 0x00000004090075a7 */ /* 0x000f24000800017f */
[----:B----4-:R-:W-:Y:S05]  /*8320*/  @!P0 BRA `(.L_x_926) ;  /* 0x0000000400648947 */ /* 0x010fea0003800000 */
.L_x_944:
[----:B------:R-:W-:-:S07]  /*8330*/  IMAD R3, R3, 0x8, R0 ;  /* 0x0000000803037824 */ /* 0x000fce00078e0200 */
.L_x_927:
[----:B------:R1:W1:Y:S02]  /*8340*/  SYNCS.PHASECHK.TRANS64.TRYWAIT P0, [R3+URZ], R2 ;  /* 0x00000002030075a7 */ /* 0x000264000800017f */
[----:B-1----:R-:W-:Y:S05]  /*8350*/  @!P0 NANOSLEEP.SYNCS 0x989680 ;  /* 0x009896800000895d */ /* 0x002fea0003900000 */
[----:B------:R-:W1:Y:S02]  /*8360*/  @!P0 SYNCS.PHASECHK.TRANS64 P0, [R3+URZ], R2 ;  /* 0x00000002030085a7 */ /* 0x000e64000800007f */
[----:B-1----:R-:W-:Y:S05]  /*8370*/  @!P0 BRA `(.L_x_927) ;  /* 0xfffffffc00f08947 */ /* 0x002fea000383ffff */
.L_x_843:
[----:B--2---:R-:W-:Y:S05]  /*8380*/  BSYNC B6 ;  /* 0x0000000000067941 */ /* 0x004fea0003800000 */
.L_x_837:
[----:B------:R-:W-:Y:S05]  /*8390*/  EXIT ;  /* 0x000000000000794d */ /* 0x000fea0003800000 */
.L_x_853:
[----:B------:R-:W-:Y:S02]  /*83a0*/  IMAD.MOV.U32 R12, RZ, RZ, RZ ;  /* 0x000000ffff0c7224 */ /* 0x000fe400078e00ff */
[----:B------:R-:W-:Y:S02]  /*83b0*/  IMAD.MOV.U32 R11, RZ, RZ, 0x1f ;  /* 0x0000001fff0b7424 */ /* 0x000fe400078e00ff */
[----:B------:R-:W-:-:S07]  /*83c0*/  IMAD.MOV.U32 R15, RZ, RZ, -0x1 ;  /* 0xffffffffff0f7424 */ /* 0x000fce00078e00ff */
[----:B------:R-:W-:Y:S05]  /*83d0*/  WARPSYNC.COLLECTIVE R15, `(.L_x_928) ;  /* 0x000000000f087348 */ /* 0x000fea0003c00000 */
[----:B------:R1:W2:Y:S02]  /*83e0*/  SHFL.IDX P6, R14, R13, R12, R11 ;  /* 0x0000000c0d0e7389 */ /* 0x0002a400000c000b */
[----:B-12---:R-:W-:Y:S01]  /*83f0*/  ENDCOLLECTIVE ;  /* 0x000000000000791b */ /* 0x006fe20003800000 */
.L_x_928:
[----:B------:R-:W-:Y:S05]  /*8400*/  BRA `(.L_x_929) ;  /* 0xffffff8c00d87947 */ /* 0x000fea000383ffff */
.L_x_855:
[----:B--2---:R2:W3:Y:S02]  /*8410*/  SYNCS.PHASECHK.TRANS64.TRYWAIT P0, [R16+URZ+0x30800], R21 ;  /* 0x03080015100075a7 */ /* 0x0044e4000800017f */
[----:B---3--:R-:W-:Y:S05]  /*8420*/  @!P0 NANOSLEEP.SYNCS 0x989680 ;  /* 0x009896800000895d */ /* 0x008fea0003900000 */
[----:B------:R-:W3:Y:S02]  /*8430*/  @!P0 SYNCS.PHASECHK.TRANS64 P0, [R16+URZ+0x30800], R21 ;  /* 0x03080015100085a7 */ /* 0x000ee4000800007f */
[----:B---3--:R-:W-:Y:S05]  /*8440*/  @!P0 BRA `(.L_x_855) ;  /* 0xfffffffc00f08947 */ /* 0x008fea000383ffff */
[----:B------:R-:W-:Y:S05]  /*8450*/  BRA `(.L_x_854) ;  /* 0xffffff9000787947 */ /* 0x000fea000383ffff */
.L_x_859:
[----:B----4-:R4:W1:Y:S02]  /*8460*/  SYNCS.PHASECHK.TRANS64.TRYWAIT P1, [R2+URZ+0x30810], R153 ;  /* 0x03081099020075a7 */ /* 0x010864000802017f */
[----:B-1----:R-:W-:Y:S05]  /*8470*/  @!P1 NANOSLEEP.SYNCS 0x989680 ;  /* 0x009896800000995d */ /* 0x002fea0003900000 */
[----:B------:R-:W1:Y:S02]  /*8480*/  @!P1 SYNCS.PHASECHK.TRANS64 P1, [R2+URZ+0x30810], R153 ;  /* 0x03081099020095a7 */ /* 0x000e64000802007f */
[----:B-1----:R-:W-:Y:S05]  /*8490*/  @!P1 BRA `(.L_x_859) ;  /* 0xfffffffc00f09947 */ /* 0x002fea000383ffff */
[----:B------:R-:W-:Y:S05]  /*84a0*/  BRA `(.L_x_858) ;  /* 0xffffff9400b87947 */ /* 0x000fea000383ffff */
.L_x_863:
[----:B------:R1:W1:Y:S02]  /*84b0*/  SYNCS.PHASECHK.TRANS64.TRYWAIT P1, [R2+URZ+0x30830], R153 ;  /* 0x03083099020075a7 */ /* 0x000264000802017f */
[----:B-1----:R-:W-:Y:S05]  /*84c0*/  @!P1 NANOSLEEP.SYNCS 0x989680 ;  /* 0x009896800000995d */ /* 0x002fea0003900000 */
[----:B------:R-:W1:Y:S02]  /*84d0*/  @!P1 SYNCS.PHASECHK.TRANS64 P1, [R2+URZ+0x30830], R153 ;  /* 0x03083099020095a7 */ /* 0x000e64000802007f */
[----:B-1----:R-:W-:Y:S05]  /*84e0*/  @!P1 BRA `(.L_x_863) ;  /* 0xfffffffc00f09947 */ /* 0x002fea000383ffff */
[----:B------:R-:W-:Y:S05]  /*84f0*/  BRA `(.L_x_862) ;  /* 0xffffff9c00107947 */ /* 0x000fea000383ffff */
.L_x_902:
[----:B-1----:R1:W2:Y:S02]  /*8500*/  SYNCS.PHASECHK.TRANS64.TRYWAIT P1, [R12+URZ+0x30820], R3 ;  /* 0x030820030c0075a7 */ /* 0x0022a4000802017f */
[----:B--2---:R-:W-:Y:S05]  /*8510*/  @!P1 NANOSLEEP.SYNCS 0x989680 ;  /* 0x009896800000995d */ /* 0x004fea0003900000 */
[----:B------:R-:W2:Y:S02]  /*8520*/  @!P1 SYNCS.PHASECHK.TRANS64 P1, [R12+URZ+0x30820], R3 ;  /* 0x030820030c0095a7 */ /* 0x000ea4000802007f */
[----:B--2---:R-:W-:Y:S05]  /*8530*/  @!P1 BRA `(.L_x_902) ;  /* 0xfffffffc00f09947 */ /* 0x004fea000383ffff */
[----:B------:R-:W-:Y:S05]  /*8540*/  BRA `(.L_x_930) ;  /* 0xffffffe400007947 */ /* 0x000fea000383ffff */
.L_x_906:
[----:B-1----:R1:W2:Y:S02]  /*8550*/  SYNCS.PHASECHK.TRANS64.TRYWAIT P1, [R12+URZ+0x30840], R21 ;  /* 0x030840150c0075a7 */ /* 0x0022a4000802017f */
[----:B--2---:R-:W-:Y:S05]  /*8560*/  @!P1 NANOSLEEP.SYNCS 0x989680 ;  /* 0x009896800000995d */ /* 0x004fea0003900000 */
[----:B------:R-:W2:Y:S02]  /*8570*/  @!P1 SYNCS.PHASECHK.TRANS64 P1, [R12+URZ+0x30840], R21 ;  /* 0x030840150c0095a7 */ /* 0x000ea4000802007f */
[----:B--2---:R-:W-:Y:S05]  /*8580*/  @!P1 BRA `(.L_x_906) ;  /* 0xfffffffc00f09947 */ /* 0x004fea000383ffff */
[----:B------:R-:W-:Y:S05]  /*8590*/  BRA `(.L_x_931) ;  /* 0xffffffe800647947 */ /* 0x000fea000383ffff */
.L_x_908:
[----:B--2---:R2:W3:Y:S02]  /*85a0*/  SYNCS.PHASECHK.TRANS64.TRYWAIT P1, [R12+URZ+0x30828], R21 ;  /* 0x030828150c0075a7 */ /* 0x0044e4000802017f */
[----:B---3--:R-:W-:Y:S05]  /*85b0*/  @!P1 NANOSLEEP.SYNCS 0x989680 ;  /* 0x009896800000995d */ /* 0x008fea0003900000 */
[----:B------:R-:W3:Y:S02]  /*85c0*/  @!P1 SYNCS.PHASECHK.TRANS64 P1, [R12+URZ+0x30828], R21 ;  /* 0x030828150c0095a7 */ /* 0x000ee4000802007f */
[----:B---3--:R-:W-:Y:S05]  /*85d0*/  @!P1 BRA `(.L_x_908) ;  /* 0xfffffffc00f09947 */ /* 0x008fea000383ffff */
[----:B------:R-:W-:Y:S05]  /*85e0*/  BRA `(.L_x_932) ;  /* 0xffffffe800fc7947 */ /* 0x000fea000383ffff */
.L_x_910:
[----:B---3--:R3:W4:Y:S02]  /*85f0*/  SYNCS.PHASECHK.TRANS64.TRYWAIT P1, [R12+URZ+0x30848], R21 ;  /* 0x030848150c0075a7 */ /* 0x008724000802017f */
[----:B----4-:R-:W-:Y:S05]  /*8600*/  @!P1 NANOSLEEP.SYNCS 0x989680 ;  /* 0x009896800000995d */ /* 0x010fea0003900000 */
[----:B------:R-:W4:Y:S02]  /*8610*/  @!P1 SYNCS.PHASECHK.TRANS64 P1, [R12+URZ+0x30848], R21 ;  /* 0x030848150c0095a7 */ /* 0x000f24000802007f */
[----:B----4-:R-:W-:Y:S05]  /*8620*/  @!P1 BRA `(.L_x_910) ;  /* 0xfffffffc00f09947 */ /* 0x010fea000383ffff */
[----:B------:R-:W-:Y:S05]  /*8630*/  BRA `(.L_x_933) ;  /* 0xffffffec00747947 */ /* 0x000fea000383ffff */
.L_x_912:
[----:B------:R-:W-:-:S07]  /*8640*/  SHF.L.U32 R5, R10, 0x1f, RZ ;  /* 0x0000001f0a057819 */ /* 0x000fce00000006ff */
.L_x_934:
[----:B-1----:R1:W2:Y:S02]  /*8650*/  SYNCS.PHASECHK.TRANS64.TRYWAIT P1, [R12+URZ+0x30820], R5 ;  /* 0x030820050c0075a7 */ /* 0x0022a4000802017f */
[----:B--2---:R-:W-:Y:S05]  /*8660*/  @!P1 NANOSLEEP.SYNCS 0x989680 ;  /* 0x009896800000995d */ /* 0x004fea0003900000 */
[----:B------:R-:W2:Y:S02]  /*8670*/  @!P1 SYNCS.PHASECHK.TRANS64 P1, [R12+URZ+0x30820], R5 ;  /* 0x030820050c0095a7 */ /* 0x000ea4000802007f */
[----:B--2---:R-:W-:Y:S05]  /*8680*/  @!P1 BRA `(.L_x_934) ;  /* 0xfffffffc00f09947 */ /* 0x004fea000383ffff */
[----:B------:R-:W-:Y:S05]  /*8690*/  BRA `(.L_x_935) ;  /* 0xffffffec00fc7947 */ /* 0x000fea000383ffff */
.L_x_915:
[----:B-1----:R1:W2:Y:S02]  /*86a0*/  SYNCS.PHASECHK.TRANS64.TRYWAIT P1, [R12+URZ+0x30840], R13 ;  /* 0x0308400d0c0075a7 */ /* 0x0022a4000802017f */
[----:B--2---:R-:W-:Y:S05]  /*86b0*/  @!P1 NANOSLEEP.SYNCS 0x989680 ;  /* 0x009896800000995d */ /* 0x004fea0003900000 */
[----:B------:R-:W2:Y:S02]  /*86c0*/  @!P1 SYNCS.PHASECHK.TRANS64 P1, [R12+URZ+0x30840], R13 ;  /* 0x0308400d0c0095a7 */ /* 0x000ea4000802007f */
[----:B--2---:R-:W-:Y:S05]  /*86d0*/  @!P1 BRA `(.L_x_915) ;  /* 0xfffffffc00f09947 */ /* 0x004fea000383ffff */
[----:B------:R-:W-:Y:S05]  /*86e0*/  BRA `(.L_x_936) ;  /* 0xfffffff0008c7947 */ /* 0x000fea000383ffff */
.L_x_917:
[----:B--2---:R2:W3:Y:S02]  /*86f0*/  SYNCS.PHASECHK.TRANS64.TRYWAIT P1, [R12+URZ+0x30828], R13 ;  /* 0x0308280d0c0075a7 */ /* 0x0044e4000802017f */
[----:B---3--:R-:W-:Y:S05]  /*8700*/  @!P1 NANOSLEEP.SYNCS 0x989680 ;  /* 0x009896800000995d */ /* 0x008fea0003900000 */
[----:B------:R-:W3:Y:S02]  /*8710*/  @!P1 SYNCS.PHASECHK.TRANS64 P1, [R12+URZ+0x30828], R13 ;  /* 0x0308280d0c0095a7 */ /* 0x000ee4000802007f */
[----:B---3--:R-:W-:Y:S05]  /*8720*/  @!P1 BRA `(.L_x_917) ;  /* 0xfffffffc00f09947 */ /* 0x008fea000383ffff */
[----:B------:R-:W-:Y:S05]  /*8730*/  BRA `(.L_x_937) ;  /* 0xfffffff400187947 */ /* 0x000fea000383ffff */
.L_x_919:
[----:B---3--:R3:W4:Y:S02]  /*8740*/  SYNCS.PHASECHK.TRANS64.TRYWAIT P0, [R4+URZ+0x30840], R3 ;  /* 0x03084003040075a7 */ /* 0x008724000800017f */
[----:B----4-:R-:W-:Y:S05]  /*8750*/  @!P0 NANOSLEEP.SYNCS 0x989680 ;  /* 0x009896800000895d */ /* 0x010fea0003900000 */
[----:B------:R-:W4:Y:S02]  /*8760*/  @!P0 SYNCS.PHASECHK.TRANS64 P0, [R4+URZ+0x30840], R3 ;  /* 0x03084003040085a7 */ /* 0x000f24000800007f */
[----:B----4-:R-:W-:Y:S05]  /*8770*/  @!P0 BRA `(.L_x_919) ;  /* 0xfffffffc00f08947 */ /* 0x010fea000383ffff */
[----:B------:R-:W-:Y:S05]  /*8780*/  BRA `(.L_x_938) ;  /* 0xfffffff400a47947 */ /* 0x000fea000383ffff */
.L_x_921:
[----:B------:R-:W-:Y:S01]  /*8790*/  BSSY B0, `(.L_x_939) ;  /* 0x0000006000007945 */ /* 0x000fe20003800000 */
[----:B------:R-:W-:-:S07]  /*87a0*/  IMAD.MOV.U32 R15, RZ, RZ, -0x1 ;  /* 0xffffffffff0f7424 */ /* 0x000fce00078e00ff */
[----:B--2-4-:R-:W-:Y:S05]  /*87b0*/  WARPSYNC.COLLECTIVE R15, `(.L_x_940) ;  /* 0x000000000f0c7348 */ /* 0x014fea0003c00000 */
[----:B------:R-:W-:Y:S02]  /*87c0*/  ELECT P6, UR62, PT ;  /* 0x00000000003e782f */ /* 0x000fe400038c0000 */
[----:B------:R-:W-:Y:S01]  /*87d0*/  MOV R14, UR62 ;  /* 0x0000003e000e7c02 */ /* 0x000fe20008000f00 */
[----:B--2-4-:R-:W-:Y:S10]  /*87e0*/  ENDCOLLECTIVE ;  /* 0x000000000000791b */ /* 0x014ff40003800000 */
.L_x_940:
[----:B------:R-:W-:Y:S05]  /*87f0*/  BSYNC B0 ;  /* 0x0000000000007941 */ /* 0x000fea0003800000 */
.L_x_939:
[----:B------:R-:W-:Y:S01]  /*8800*/  PLOP3.LUT P0, PT, P6, PT, PT, 0x80, 0x0 ;  /* 0x000000000000781c */ /* 0x000fe2000370f070 */
[----:B------:R-:W-:-:S12]  /*8810*/  BRA `(.L_x_941) ;  /* 0xfffffff800507947 */ /* 0x000fd8000383ffff */
.L_x_923:
[----:B-1----:R1:W3:Y:S02]  /*8820*/  SYNCS.PHASECHK.TRANS64.TRYWAIT P1, [R7+URZ], R4 ;  /* 0x00000004070075a7 */ /* 0x0022e4000802017f */
[----:B---3--:R-:W-:Y:S05]  /*8830*/  @!P1 NANOSLEEP.SYNCS 0x989680 ;  /* 0x009896800000995d */ /* 0x008fea0003900000 */
[----:B------:R-:W3:Y:S02]  /*8840*/  @!P1 SYNCS.PHASECHK.TRANS64 P1, [R7+URZ], R4 ;  /* 0x00000004070095a7 */ /* 0x000ee4000802007f */
[----:B---3--:R-:W-:Y:S05]  /*8850*/  @!P1 BRA `(.L_x_923) ;  /* 0xfffffffc00f09947 */ /* 0x008fea000383ffff */
[----:B------:R-:W-:Y:S05]  /*8860*/  BRA `(.L_x_942) ;  /* 0xfffffff800907947 */ /* 0x000fea000383ffff */
.L_x_924:
[----:B---3--:R3:W4:Y:S02]  /*8870*/  SYNCS.PHASECHK.TRANS64.TRYWAIT P1, [R11+URZ], R2 ;  /* 0x000000020b0075a7 */ /* 0x008724000802017f */
[----:B----4-:R-:W-:Y:S05]  /*8880*/  @!P1 NANOSLEEP.SYNCS 0x989680 ;  /* 0x009896800000995d */ /* 0x010fea0003900000 */
[----:B------:R-:W4:Y:S02]  /*8890*/  @!P1 SYNCS.PHASECHK.TRANS64 P1, [R11+URZ], R2 ;  /* 0x000000020b0095a7 */ /* 0x000f24000802007f */
[----:B----4-:R-:W-:Y:S05]  /*88a0*/  @!P1 BRA `(.L_x_924) ;  /* 0xfffffffc00f09947 */ /* 0x010fea000383ffff */
[----:B------:R-:W-:Y:S05]  /*88b0*/  BRA `(.L_x_943) ;  /* 0xfffffff800847947 */ /* 0x000fea000383ffff */
.L_x_926:
[----:B----4-:R4:W1:Y:S02]  /*88c0*/  SYNCS.PHASECHK.TRANS64.TRYWAIT P0, [R9+URZ], R4 ;  /* 0x00000004090075a7 */ /* 0x010864000800017f */
[----:B-1----:R-:W-:Y:S05]  /*88d0*/  @!P0 NANOSLEEP.SYNCS 0x989680 ;  /* 0x009896800000895d */ /* 0x002fea0003900000 */
[----:B------:R-:W1:Y:S02]  /*88e0*/  @!P0 SYNCS.PHASECHK.TRANS64 P0, [R9+URZ], R4 ;  /* 0x00000004090085a7 */ /* 0x000e64000800007f */
[----:B-1----:R-:W-:Y:S05]  /*88f0*/  @!P0 BRA `(.L_x_926) ;  /* 0xfffffffc00f08947 */ /* 0x002fea000383ffff */
[----:B------:R-:W-:Y:S05]  /*8900*/  BRA `(.L_x_944) ;  /* 0xfffffff800887947 */ /* 0x000fea000383ffff */
.L_x_945:
        /* <DEDUP_REMOVED lines=15> */
.L_x_3659:


//--------------------- .text._ZN7cutlass13device_kernelIN5flash11enable_sm90INS1_16FlashAttnBwdSm90INS1_25CollectiveMainloopBwdSm90ILi2ELi2ELi2EN4cute5tupleIJNS5_1CILi1EEES8_S8_EEENS6_IJNS7_ILi64EEENS7_ILi128EEESB_EEENS_10bfloat16_tEfNS_4arch4Sm90ELb0ELb0ELb1ELb1ELb1ELb1ELb0ELb0ELi2ELi1ELi2ELi1ELb0EEENS1_24CollectiveEpilogueBwdGQAISC_fSF_Li256ELb1ELb1EEENS1_19SingleTileSchedulerILb1ELb0ELb0ELi128EEEEEEEEEvNT_6ParamsE --------------------------
	.section	.text._ZN7cutlass13device_kernelIN5flash11enable_sm90INS1_16FlashAttnBwdSm90INS1_25CollectiveMainloopBwdSm90ILi2ELi2ELi2EN4cute5tupleIJNS5_1CILi1EEES8_S8_EEENS6_IJNS7_ILi64EEENS7_ILi128EEESB_EEENS_10bfloat16_tEfNS_4arch4Sm90ELb0ELb0ELb1ELb1ELb1ELb1ELb0ELb0ELi2ELi1ELi2ELi1ELb0EEENS1_24CollectiveEpilogueBwdGQAISC_fSF_Li256ELb1ELb1EEENS1_19SingleTileSchedulerILb1ELb0ELb0ELi128EEEEEEEEEvNT_6ParamsE,"ax",@progbits
	.align	128
.text._ZN7cutlass13device_kernelIN5flash11enable_sm90INS1_16FlashAttnBwdSm90INS1_25CollectiveMainloopBwdSm90ILi2ELi2ELi2EN4cute5tupleIJNS5_1CILi1EEES8_S8_EEENS6_IJNS7_ILi64EEENS7_ILi128EEESB_EEENS_10bfloat16_tEfNS_4arch4Sm90ELb0ELb0ELb1ELb1ELb1ELb1ELb0ELb0ELi2ELi1ELi2ELi1ELb0EEENS1_24CollectiveEpilogueBwdGQAISC_fSF_Li256ELb1ELb1EEENS1_19SingleTileSchedulerILb1ELb0ELb0ELi128EEEEEEEEEvNT_6ParamsE:
        .type           _ZN7cutlass13device_kernelIN5flash11enable_sm90INS1_16FlashAttnBwdSm90INS1_25CollectiveMainloopBwdSm90ILi2ELi2ELi2EN4cute5tupleIJNS5_1CILi1EEES8_S8_EEENS6_IJNS7_ILi64EEENS7_ILi128EEESB_EEENS_10bfloat16_tEfNS_4arch4Sm90ELb0ELb0ELb1ELb1ELb1ELb1ELb0ELb0ELi2ELi1ELi2ELi1ELb0EEENS1_24CollectiveEpilogueBwdGQAISC_fSF_Li256ELb1ELb1EEENS1_19SingleTileSchedulerILb1ELb0ELb0ELi128EEEEEEEEEvNT_6ParamsE,@function
        .size           _ZN7cutlass13device_kernelIN5flash11enable_sm90INS1_16FlashAttnBwdSm90INS1_25CollectiveMainloopBwdSm90ILi2ELi2ELi2EN4cute5tupleIJNS5_1CILi1EEES8_S8_EEENS6_IJNS7_ILi64EEENS7_ILi128EEESB_EEENS_10bfloat16_tEfNS_4arch4Sm90ELb0ELb0ELb1ELb1ELb1ELb1ELb0ELb0ELi2ELi1ELi2ELi1ELb0EEENS1_24CollectiveEpilogueBwdGQAISC_fSF_Li256ELb1ELb1EEENS1_19SingleTileSchedulerILb1ELb0ELb0ELi128EEEEEEEEEvNT_6ParamsE,(.L_x_3660 - _ZN7cutlass13device_kernelIN5flash11enable_sm90INS1_16FlashAttnBwdSm90INS1_25CollectiveMainloopBwdSm90ILi2ELi2ELi2EN4cute5tupleIJNS5_1CILi1EEES8_S8_EEENS6_IJNS7_ILi64EEENS7_ILi128EEESB_EEENS_10bfloat16_tEfNS_4arch4Sm90ELb0ELb0ELb1ELb1ELb1ELb1ELb0ELb0ELi2ELi1ELi2ELi1ELb0EEENS1_24CollectiveEpilogueBwdGQAISC_fSF_Li256ELb1ELb1EEENS1_19SingleTileSchedulerILb1ELb0ELb0ELi128EEEEEEEEEvNT_6ParamsE)
        .other          _ZN7cutlass13device_kernelIN5flash11enable_sm90INS1_16FlashAttnBwdSm90INS1_25CollectiveMainloopBwdSm90ILi2ELi2ELi2EN4cute5tupleIJNS5_1CILi1EEES8_S8_EEENS6_IJNS7_ILi64EEENS7_ILi128EEESB_EEENS_10bfloat16_tEfNS_4arch4Sm90ELb0ELb0ELb1ELb1ELb1ELb1ELb0ELb0ELi2ELi1ELi2ELi1ELb0EEENS1_24CollectiveEpilogueBwdGQAISC_fSF_Li256ELb1ELb1EEENS1_19SingleTileSchedulerILb1ELb0ELb0ELi128EEEEEEEEEvNT_6ParamsE,@"STO_CUDA_ENTRY STV_DEFAULT"
_ZN7cutlass13device_kernelIN5flash11enable_sm90INS1_16FlashAttnBwdSm90INS1_25CollectiveMainloopBwdSm90ILi2ELi2ELi2EN4cute5tupleIJNS5_1CILi1EEES8_S8_EEENS6_IJNS7_ILi64EEENS7_ILi128EEESB_EEENS_10bfloat16_tEfNS_4arch4Sm90ELb0ELb0ELb1ELb1ELb1ELb1ELb0ELb0ELi2ELi1ELi2ELi1ELb0EEENS1_24CollectiveEpilogueBwdGQAISC_fSF_Li256ELb1ELb1EEENS1_19SingleTileSchedulerILb1ELb0ELb0ELi128EEEEEEEEEvNT_6ParamsE:
        /* <DEDUP_REMOVED lines=23> */
.L_x_947:
[----:B------:R-:W-:Y:S05]  /*0170*/  BSYNC B0 ;  /* 0x0000000000007941 */ /* 0x000fea0003800000 */
.L_x_946:
        /* <DEDUP_REMOVED lines=34> */
.L_x_948:
        /* <DEDUP_REMOVED lines=22> */
.L_x_949:
        /* <DEDUP_REMOVED lines=9> */
.L_x_952:
        /* <DEDUP_REMOVED lines=20> */
.L_x_953:
        /* <DEDUP_REMOVED lines=10> */
.L_x_955:
[----:B------:R-:W2:Y:S02]  /*0770*/  LDC R0, c[0x0][0x8c4] ;  /* 0x00023100ff007b82 */ /* 0x000ea40000000800 */
.L_x_954:
        /* <DEDUP_REMOVED lines=16> */
.L_x_957:
        /* <DEDUP_REMOVED lines=10> */
.L_x_958:
        /* <DEDUP_REMOVED lines=8> */
.L_x_959:
        /* <DEDUP_REMOVED lines=9> */
.L_x_960:
        /* <DEDUP_REMOVED lines=88> */
.L_x_963:
        /* <DEDUP_REMOVED lines=15> */
.L_x_962:
        /* <DEDUP_REMOVED lines=22> */
.L_x_965:
        /* <DEDUP_REMOVED lines=15> */
.L_x_964:
        /* <DEDUP_REMOVED lines=8> */
.L_x_1070:
        /* <DEDUP_REMOVED lines=45> */
.L_x_967:
        /* <DEDUP_REMOVED lines=74> */
.L_x_979:
[----:B------:R-:W-:-:S13]  /*1ae0*/  ISETP.NE.AND P0, PT, R7, 0x3, PT ;  /* 0x000000030700780c */ /* 0x000fda0003f05270 */
[----:B---3--:R-:W-:Y:S05]  /*1af0*/  @!P0 BRA `(.L_x_969) ;  /* 0x0000000000048947 */ /* 0x008fea0003800000 */
[----:B------:R-:W-:Y:S01]  /*1b00*/  BPT.TRAP 0x1 ;  /* 0x000000040000795c */ /* 0x000fe20000300000 */
.L_x_969:
[----:B------:R-:W-:Y:S01]  /*1b10*/  IMAD R2, R4, 0x8, R16 ;  /* 0x0000000804027824 */ /* 0x000fe200078e0210 */
[----:B------:R-:W-:-:S04]  /*1b20*/  SHF.L.U32 R153, R5, 0x1f, RZ ;  /* 0x0000001f05997819 */ /* 0x000fc800000006ff */
[----:B------:R3:W4:Y:S01]  /*1b30*/  SYNCS.PHASECHK.TRANS64.TRYWAIT P1, [R2+URZ+0x30810], R153 ;  /* 0x03081099020075a7 */ /* 0x000722000802017f */
[----:B------:R-:W-:Y:S05]  /*1b40*/  @!P0 BRA `(.L_x_970) ;  /* 0x0000000000048947 */ /* 0x000fea0003800000 */
[----:B------:R-:W-:Y:S01]  /*1b50*/  BPT.TRAP 0x1 ;  /* 0x000000040000795c */ /* 0x000fe20000300000 */
.L_x_970:
[----:B----4-:R-:W-:Y:S05]  /*1b60*/  @P1 BRA `(.L_x_971) ;  /* 0x0000000000081947 */ /* 0x010fea0003800000 */
[----:B------:R-:W4:Y:S02]  /*1b70*/  SYNCS.PHASECHK.TRANS64.TRYWAIT P1, [R2+URZ+0x30810], R153 ;  /* 0x03081099020075a7 */ /* 0x000f24000802017f */
[----:B----4-:R-:W-:Y:S05]  /*1b80*/  @!P1 BRA `(.L_x_972) ;  /* 0x00000074005c9947 */ /* 0x010fea0003800000 */
.L_x_971:
        /* <DEDUP_REMOVED lines=81> */
.L_x_973:
[----:B------:R1:W1:Y:S01]  /*20a0*/  SYNCS.PHASECHK.TRANS64.TRYWAIT P1, [R2+URZ+0x30830], R153 ;  /* 0x03083099020075a7 */ /* 0x000262000802017f */
[----:B------:R-:W-:Y:S05]  /*20b0*/  @!P0 BRA `(.L_x_974) ;  /* 0x0000000000048947 */ /* 0x000fea0003800000 */
[----:B------:R-:W-:Y:S01]  /*20c0*/  BPT.TRAP 0x1 ;  /* 0x000000040000795c */ /* 0x000fe20000300000 */
.L_x_974:
[----:B------:R-:W-:-:S05]  /*20d0*/  VIADD R17, R16, 0x20000 ;  /* 0x0002000010117836 */ /* 0x000fca0000000000 */
[----:B------:R-:W-:-:S04]  /*20e0*/  SHF.R.U32.HI R17, RZ, 0x4, R17 ;  /* 0x00000004ff117819 */ /* 0x000fc80000011611 */
[----:B------:R-:W-:-:S04]  /*20f0*/  LOP3.LUT R17, R17, 0x3fff, RZ, 0xc0, !PT ;  /* 0x00003fff11117812 */ /* 0x000fc800078ec0ff */
[----:B------:R-:W-:Y:S01]  /*2100*/  LOP3.LUT R155, R17, 0x10000, RZ, 0xfc, !PT ;  /* 0x00010000119b7812 */ /* 0x000fe200078efcff */
[----:B-1----:R-:W-:Y:S06]  /*2110*/  @P1 BRA `(.L_x_975) ;  /* 0x0000000000081947 */ /* 0x002fec0003800000 */
[----:B------:R-:W1:Y:S02]  /*2120*/  SYNCS.PHASECHK.TRANS64.TRYWAIT P1, [R2+URZ+0x30830], R153 ;  /* 0x03083099020075a7 */ /* 0x000e64000802017f */
[----:B-1----:R-:W-:Y:S05]  /*2130*/  @!P1 BRA `(.L_x_976) ;  /* 0x0000007000049947 */ /* 0x002fea0003800000 */
.L_x_975:
        /* <DEDUP_REMOVED lines=495> */
.L_x_977:
        /* <DEDUP_REMOVED lines=49> */
.L_x_978:
        /* <DEDUP_REMOVED lines=77> */
.L_x_961:
[----:B------:R-:W-:Y:S05]  /*4810*/  @P0 BRA `(.L_x_956) ;  /* 0x0000004800000947 */ /* 0x000fea0003800000 */
[----:B-1-3--:R-:W1:Y:S08]  /*4820*/  LDC.64 R2, c[0x0][0x878] ;  /* 0x00021e00ff027b82 */ /* 0x00ae700000000a00 */
[----:B------:R-:W2:Y:S01]  /*4830*/  LDC R12, c[0x0][0x850] ;  /* 0x00021400ff0c7b82 */ /* 0x000ea20000000800 */
[----:B------:R-:W3:Y:S01]  /*4840*/  S2R R4, SR_TID.X ;  /* 0x0000000000047919 */ /* 0x000ee20000002100 */
[----:B------:R-:W-:Y:S01]  /*4850*/  ULDC UR4, c[0x0][0x870] ;  /* 0x00021c0000047ab9 */ /* 0x000fe20000000800 */
[----:B------:R-:W-:Y:S01]  /*4860*/  ULDC UR6, c[0x0][0x80c] ;  /* 0x0002030000067ab9 */ /* 0x000fe20000000800 */
[----:B------:R-:W4:Y:S01]  /*4870*/  S2R R9, SR_CTAID.Y ;  /* 0x0000000000097919 */ /* 0x000f220000002600 */
[----:B------:R-:W5:Y:S03]  /*4880*/  S2R R20, SR_CTAID.X ;  /* 0x0000000000147919 */ /* 0x000f660000002500 */
[----:B------:R-:W5:Y:S01]  /*4890*/  S2UR UR5, SR_CgaCtaId ;  /* 0x00000000000579c3 */ /* 0x000f620000008800 */
[----:B-1----:R-:W-:-:S07]  /*48a0*/  ISETP.NE.U32.AND P0, PT, R2, RZ, PT ;  /* 0x000000ff0200720c */ /* 0x002fce0003f05070 */
[----:B------:R-:W1:Y:S01]  /*48b0*/  LDC.64 R14, c[0x0][0x818] ;  /* 0x00020600ff0e7b82 */ /* 0x000e620000000a00 */
[----:B------:R-:W-:-:S07]  /*48c0*/  ISETP.NE.AND.EX P0, PT, R3, RZ, PT, P0 ;  /* 0x000000ff0300720c */ /* 0x000fce0003f05300 */
[----:B------:R-:W1:Y:S08]  /*48d0*/  LDC.64 R16, c[0x0][0x840] ;  /* 0x00021000ff107b82 */ /* 0x000e700000000a00 */
[----:B------:R-:W3:Y:S08]  /*48e0*/  @P0 LDC.64 R2, c[0x0][0x878] ;  /* 0x00021e00ff020b82 */ /* 0x000ef00000000a00 */
[----:B------:R-:W1:Y:S08]  /*48f0*/  LDC.64 R18, c[0x0][0x820] ;  /* 0x00020800ff127b82 */ /* 0x000e700000000a00 */
[----:B------:R-:W1:Y:S01]  /*4900*/  LDC.64 R22, c[0x0][0x800] ;  /* 0x00020000ff167b82 */ /* 0x000e620000000a00 */
[----:B---3--:R-:W-:-:S06]  /*4910*/  @P0 IMAD.WIDE R2, R228, 0x4, R2 ;  /* 0x00000004e4020825 */ /* 0x008fcc00078e0202 */
[----:B------:R3:W5:Y:S01]  /*4920*/  @P0 LDG.E R3, desc[UR38][R2.64] ;  /* 0x0000002602030981 */ /* 0x000762000c1e1900 */
[----:B------:R-:W-:Y:S01]  /*4930*/  BAR.SYNC.DEFER_BLOCKING 0x1, 0x100 ;  /* 0x0044000000007b1d */ /* 0x000fe20000010000 */
[----:B--2---:R-:W-:Y:S01]  /*4940*/  ISETP.NE.AND P2, PT, R12, 0x1, PT ;  /* 0x000000010c00780c */ /* 0x004fe20003f45270 */
[C---:B------:R-:W-:Y:S01]  /*4950*/  VIADD R13, R4.reuse, 0xffffff80 ;  /* 0xffffff80040d7836 */ /* 0x040fe20000000000 */
[----:B------:R-:W-:Y:S01]  /*4960*/  ISETP.NE.AND P1, PT, R4, 0x80, PT ;  /* 0x000000800400780c */ /* 0x000fe20003f25270 */
[----:B----4-:R-:W-:Y:S02]  /*4970*/  IMAD.MOV.U32 R7, RZ, RZ, R9 ;  /* 0x000000ffff077224 */ /* 0x010fe400078e0009 */
[----:B------:R-:W-:Y:S01]  /*4980*/  IMAD R4, R228, UR6, RZ ;  /* 0x00000006e4047c24 */ /* 0x000fe2000f8e02ff */
[----:B---3--:R-:W-:Y:S01]  /*4990*/  SHF.R.S32.HI R2, RZ, 0x1f, R13 ;  /* 0x0000001fff027819 */ /* 0x008fe2000001140d */
[----:B------:R-:W-:Y:S03]  /*49a0*/  BSSY B0, `(.L_x_980) ;  /* 0x0000054000007945 */ /* 0x000fe60003800000 */
[----:B------:R-:W-:-:S02]  /*49b0*/  LEA.HI R2, R2, R13, RZ, 0x7 ;  /* 0x0000000d02027211 */ /* 0x000fc400078f38ff */
[----:B------:R-:W-:Y:S01]  /*49c0*/  SHF.R.S32.HI R8, RZ, 0x1f, R4 ;  /* 0x0000001fff087819 */ /* 0x000fe20000011404 */
[----:B------:R-:W2:Y:S08]  /*49d0*/  @P2 LDC R0, c[0x0][0x854] ;  /* 0x00021500ff002b82 */ /* 0x000eb00000000800 */
[----:B------:R-:W3:Y:S01]  /*49e0*/  @P2 LDC R5, c[0x0][0x858] ;  /* 0x00021600ff052b82 */ /* 0x000ee20000000800 */
[----:B--2---:R-:W-:-:S05]  /*49f0*/  @P2 IMAD.HI.U32 R0, R9, R0, RZ ;  /* 0x0000000009002227 */ /* 0x004fca00078e00ff */
[----:B---3--:R-:W-:Y:S01]  /*4a00*/  @P2 SHF.R.U32.HI R7, RZ, R5, R0 ;  /* 0x00000005ff072219 */ /* 0x008fe20000011600 */
[----:B-----5:R-:W-:Y:S01]  /*4a10*/  IMAD R0, R20, UR4, RZ ;  /* 0x0000000414007c24 */ /* 0x020fe2000f8e02ff */
[----:B------:R-:W-:Y:S01]  /*4a20*/  UMOV UR4, 0x400 ;  /* 0x0000040000047882 */ /* 0x000fe20000000000 */
[C---:B------:R-:W-:Y:S01]  /*4a30*/  ISETP.NE.AND P2, PT, R13.reuse, RZ, PT ;  /* 0x000000ff0d00720c */ /* 0x040fe20003f45270 */
[----:B------:R-:W-:Y:S01]  /*4a40*/  ULEA UR4, UR5, UR4, 0x18 ;  /* 0x0000000405047291 */ /* 0x000fe2000f8ec03f */
[----:B------:R-:W-:Y:S01]  /*4a50*/  IMAD R6, R0, UR6, RZ ;  /* 0x0000000600067c24 */ /* 0x000fe2000f8e02ff */
[C---:B------:R-:W-:Y:S01]  /*4a60*/  LOP3.LUT R0, R2.reuse, 0xfffff80, RZ, 0xc0, !PT ;  /* 0x0fffff8002007812 */ /* 0x040fe200078ec0ff */
[----:B------:R-:W-:Y:S01]  /*4a70*/  IMAD.SHL.U32 R2, R2, 0x40, RZ ;  /* 0x0000004002027824 */ /* 0x000fe200078e00ff */
[--C-:B------:R-:W-:Y:S01]  /*4a80*/  SHF.R.S32.HI R11, RZ, 0x1f, R7.reuse ;  /* 0x0000001fff0b7819 */ /* 0x100fe20000011407 */
[----:B------:R-:W-:Y:S01]  /*4a90*/  ULDC.64 UR6, c[0x0][0x868] ;  /* 0x00021a0000067ab9 */ /* 0x000fe20000000a00 */
[----:B------:R-:W-:Y:S01]  /*4aa0*/  IADD3 R10, P3, P4, R6, R4, R7 ;  /* 0x00000004060a7210 */ /* 0x000fe20007c7e007 */
[----:B------:R-:W-:Y:S01]  /*4ab0*/  IMAD.IADD R0, R13, 0x1, -R0 ;  /* 0x000000010d007824 */ /* 0x000fe200078e0a00 */
[----:B------:R-:W-:-:S02]  /*4ac0*/  LOP3.LUT R5, R2, 0x3fffe000, RZ, 0xc0, !PT ;  /* 0x3fffe00002057812 */ /* 0x000fc400078ec0ff */
[----:B------:R-:W-:-:S03]  /*4ad0*/  SHF.R.S32.HI R6, RZ, 0x1f, R6 ;  /* 0x0000001fff067819 */ /* 0x000fc60000011406 */
[----:B------:R-:W-:Y:S01]  /*4ae0*/  IMAD R5, R0, 0x4, R5 ;  /* 0x0000000400057824 */ /* 0x000fe200078e0205 */
[----:B------:R-:W-:-:S04]  /*4af0*/  IADD3.X R13, R6, R8, R11, P3, P4 ;  /* 0x00000008060d7210 */ /* 0x000fc80001fe840b */
[----:B------:R-:W-:Y:S01]  /*4b00*/  LEA R8, R5, UR4, 0x2 ;  /* 0x0000000405087c11 */ /* 0x000fe2000f8e10ff */
[----:B------:R-:W-:Y:S02]  /*4b10*/  IMAD.SHL.U32 R5, R20, 0x4000, RZ ;  /* 0x0000400014057824 */ /* 0x000fe400078e00ff */
[----:B------:R-:W2:Y:S02]  /*4b20*/  LDC.64 R20, c[0x0][0x848] ;  /* 0x00021200ff147b82 */ /* 0x000ea40000000a00 */
[----:B------:R3:W-:Y:S04]  /*4b30*/  STS.128 [R8], R24 ;  /* 0x0000001808007388 */ /* 0x0007e80000000c00 */
[----:B------:R4:W-:Y:S04]  /*4b40*/  STS.128 [R8+0x800], R28 ;  /* 0x0008001c08007388 */ /* 0x0009e80000000c00 */
[----:B------:R4:W-:Y:S04]  /*4b50*/  STS.128 [R8+0x1000], R32 ;  /* 0x0010002008007388 */ /* 0x0009e80000000c00 */
[----:B------:R4:W-:Y:S01]  /*4b60*/  STS.128 [R8+0x1800], R36 ;  /* 0x0018002408007388 */ /* 0x0009e20000000c00 */
[----:B---3--:R-:W3:Y:S03]  /*4b70*/  LDC.64 R24, c[0x0][0x828] ;  /* 0x00020a00ff187b82 */ /* 0x008ee60000000a00 */
        /* <DEDUP_REMOVED lines=12> */
[----:B------:R-:W-:-:S05]  /*4c40*/  @P0 IMAD R3, R228, 0x80, R3 ;  /* 0x00000080e4030824 */ /* 0x000fca00078e0203 */
[----:B------:R-:W-:-:S04]  /*4c50*/  @P0 SHF.R.S32.HI R0, RZ, 0x1f, R3 ;  /* 0x0000001fff000819 */ /* 0x000fc80000011403 */
[----:B------:R-:W-:-:S05]  /*4c60*/  @P0 LEA.HI R0, R0, R3, RZ, 0x7 ;  /* 0x0000000300000211 */ /* 0x000fca00078f38ff */
[----:B------:R-:W-:-:S05]  /*4c70*/  @P0 IMAD.SHL.U32 R0, R0, 0x80, RZ ;  /* 0x0000008000000824 */ /* 0x000fca00078e00ff */
[----:B------:R-:W-:Y:S01]  /*4c80*/  @P0 LOP3.LUT R2, R0, 0xffffc000, RZ, 0xc0, !PT ;  /* 0xffffc00000020812 */ /* 0x000fe200078ec0ff */
[----:B-1----:R-:W-:-:S03]  /*4c90*/  IMAD R0, R11, R14, RZ ;  /* 0x0000000e0b007224 */ /* 0x002fc600078e02ff */
[----:B------:R-:W-:Y:S02]  /*4ca0*/  @P0 SHF.R.S32.HI R3, RZ, 0x1f, R2 ;  /* 0x0000001fff030819 */ /* 0x000fe40000011402 */
[----:B------:R-:W-:-:S06]  /*4cb0*/  @!P0 CS2R R2, SRZ ;  /* 0x0000000000028805 */ /* 0x000fcc000001ff00 */
[----:B------:R-:W-:Y:S01]  /*4cc0*/  IADD3 R4, P3, R5, R2, RZ ;  /* 0x0000000205047210 */ /* 0x000fe20007f7e0ff */
[----:B------:R-:W-:Y:S02]  /*4cd0*/  IMAD R2, R11, R16, RZ ;  /* 0x000000100b027224 */ /* 0x000fe400078e02ff */
[----:B------:R-:W-:Y:S01]  /*4ce0*/  IMAD R11, R7, R15, R0 ;  /* 0x0000000f070b7224 */ /* 0x000fe200078e0200 */
[----:B------:R-:W-:Y:S01]  /*4cf0*/  LEA.HI.X.SX32 R5, R5, R3, 0x1, P3 ;  /* 0x0000000305057211 */ /* 0x000fe200018f0eff */
[C---:B------:R-:W-:Y:S01]  /*4d00*/  IMAD R17, R7.reuse, R17, R2 ;  /* 0x0000001107117224 */ /* 0x040fe200078e0202 */
[----:B------:R-:W-:Y:S01]  /*4d10*/  SHF.R.S32.HI R0, RZ, 0x1f, R228 ;  /* 0x0000001fff007819 */ /* 0x000fe200000114e4 */
[----:B------:R-:W-:-:S03]  /*4d20*/  IMAD.WIDE.U32 R2, R7, R14, R4 ;  /* 0x0000000e07027225 */ /* 0x000fc600078e0004 */
[----:B------:R-:W-:Y:S02]  /*4d30*/  SEL R15, R0, RZ, !P0 ;  /* 0x000000ff000f7207 */ /* 0x000fe40004000000 */
[----:B------:R-:W-:Y:S01]  /*4d40*/  SHF.L.U64.HI R14, R10, 0x2, R13 ;  /* 0x000000020a0e7819 */ /* 0x000fe2000001020d */
[----:B------:R-:W-:Y:S01]  /*4d50*/  IMAD.IADD R3, R3, 0x1, R11 ;  /* 0x0000000103037824 */ /* 0x000fe200078e020b */
[----:B------:R-:W-:Y:S01]  /*4d60*/  SEL R11, R228, RZ, !P0 ;  /* 0x000000ffe40b7207 */ /* 0x000fe20004000000 */
[----:B------:R-:W-:-:S04]  /*4d70*/  IMAD.WIDE.U32 R4, R7, R16, R4 ;  /* 0x0000001007047225 */ /* 0x000fc800078e0004 */
[----:B------:R-:W-:Y:S02]  /*4d80*/  IMAD R0, R15, R18, RZ ;  /* 0x000000120f007224 */ /* 0x000fe400078e02ff */
[----:B------:R-:W-:Y:S02]  /*4d90*/  IMAD.SHL.U32 R16, R10, 0x4, RZ ;  /* 0x000000040a107824 */ /* 0x000fe400078e00ff */
[----:B------:R-:W-:Y:S02]  /*4da0*/  IMAD.IADD R5, R5, 0x1, R17 ;  /* 0x0000000105057824 */ /* 0x000fe400078e0211 */
[----:B------:R-:W-:Y:S01]  /*4db0*/  IMAD R17, R11, R19, R0 ;  /* 0x000000130b117224 */ /* 0x000fe200078e0200 */
[----:B------:R-:W-:Y:S01]  /*4dc0*/  IADD3 R6, P4, R16, UR6, RZ ;  /* 0x0000000610067c10 */ /* 0x000fe2000ff9e0ff */
[----:B--2---:R-:W-:Y:S02]  /*4dd0*/  IMAD R0, R15, R20, RZ ;  /* 0x000000140f007224 */ /* 0x004fe400078e02ff */
[----:B------:R-:W-:-:S04]  /*4de0*/  IMAD.WIDE.U32 R2, R11, R18, R2 ;  /* 0x000000120b027225 */ /* 0x000fc800078e0002 */
[----:B------:R-:W-:Y:S01]  /*4df0*/  IMAD.WIDE.U32 R4, R11, R20, R4 ;  /* 0x000000140b047225 */ /* 0x000fe200078e0004 */
[----:B------:R-:W-:-:S03]  /*4e00*/  LEA R22, P3, R2, R22, 0x2 ;  /* 0x0000001602167211 */ /* 0x000fc600078610ff */
[----:B------:R-:W-:Y:S01]  /*4e10*/  IMAD.MOV R10, RZ, RZ, -R7 ;  /* 0x000000ffff0a7224 */ /* 0x000fe200078e0a07 */
[----:B------:R-:W-:Y:S01]  /*4e20*/  IADD3.X R7, R14, UR7, RZ, P4, !PT ;  /* 0x000000070e077c10 */ /* 0x000fe2000a7fe4ff */
[----:B------:R-:W-:Y:S01]  /*4e30*/  IMAD R11, R11, R21, R0 ;  /* 0x000000150b0b7224 */ /* 0x000fe200078e0200 */
[----:B---3--:R-:W-:Y:S01]  /*4e40*/  LEA R24, P0, R4, R24, 0x2 ;  /* 0x0000001804187211 */ /* 0x008fe200078010ff */
[----:B------:R-:W-:Y:S02]  /*4e50*/  IMAD R13, R12, R10, R9 ;  /* 0x0000000a0c0d7224 */ /* 0x000fe400078e0209 */
[----:B------:R-:W-:Y:S02]  /*4e60*/  IMAD.IADD R10, R3, 0x1, R17 ;  /* 0x00000001030a7824 */ /* 0x000fe400078e0211 */
[----:B------:R-:W-:Y:S01]  /*4e70*/  IMAD.IADD R9, R5, 0x1, R11 ;  /* 0x0000000105097824 */ /* 0x000fe200078e020b */
[----:B----4-:R-:W-:Y:S07]  /*4e80*/  @P2 BRA `(.L_x_981) ;  /* 0x0000000000142947 */ /* 0x010fee0003800000 */
.L_x_982:
[----:B------:R-:W2:Y:S04]  /*4e90*/  LDG.E.STRONG.GPU R0, desc[UR38][R6.64] ;  /* 0x0000002606007981 */ /* 0x000ea8000c1ef900 */
[----:B--2---:R-:W-:Y:S01]  /*4ea0*/  CCTL.IVALL ;  /* 0x00000000ff00798f */ /* 0x004fe20002000000 */
[----:B------:R-:W-:Y:S05]  /*4eb0*/  YIELD ;  /* 0x0000000000007946 */ /* 0x000fea0003800000 */
[----:B------:R-:W-:-:S13]  /*4ec0*/  ISETP.NE.AND P2, PT, R0, R13, PT ;  /* 0x0000000d0000720c */ /* 0x000fda0003f45270 */
[----:B------:R-:W-:Y:S05]  /*4ed0*/  @P2 BRA `(.L_x_982) ;  /* 0xfffffffc00ec2947 */ /* 0x000fea000383ffff */
.L_x_981:
[----:B------:R-:W-:Y:S05]  /*4ee0*/  BSYNC B0 ;  /* 0x0000000000007941 */ /* 0x000fea0003800000 */
.L_x_980:
[----:B------:R-:W-:Y:S01]  /*4ef0*/  UMOV UR5, 0xffffffff ;  /* 0xffffffff00057882 */ /* 0x000fe20000000000 */
[----:B------:R-:W-:Y:S02]  /*4f00*/  LEA.HI.X R10, R2, R23, R10, 0x2, P3 ;  /* 0x00000017020a7211 */ /* 0x000fe400018f140a */
[----:B------:R-:W-:Y:S01]  /*4f10*/  LEA.HI.X R9, R4, R25, R9, 0x2, P0 ;  /* 0x0000001904097211 */ /* 0x000fe200000f1409 */
[----:B------:R-:W-:Y:S06]  /*4f20*/  BRA.DIV UR5, `(.L_x_983) ;  /* 0x00000042059c7947 */ /* 0x000fec000b800000 */
[----:B------:R-:W-:Y:S01]  /*4f30*/  NOP ;  /* 0x0000000000007918 */ /* 0x000fe20000000000 */
.L_x_1073:
        /* <DEDUP_REMOVED lines=16> */
.L_x_986:
[----:B------:R-:W-:Y:S01]  /*5040*/  @P0 ELECT P2, URZ, PT ;  /* 0x00000000003f082f */ /* 0x000fe20003840000 */
[----:B------:R1:W-:-:S12]  /*5050*/  UBLKRED.G.S.ADD.F32.RN [UR6], [UR4], UR5, desc[UR8] ;  /* 0x00000806040073bb */ /* 0x0003d800080a1405 */
[----:B------:R-:W-:Y:S02]  /*5060*/  @P2 PLOP3.LUT P0, PT, P2, PT, PT, 0x8, 0x0 ;  /* 0x000000000000281c */ /* 0x000fe4000170e170 */
[----:B------:R-:W-:-:S11]  /*5070*/  PLOP3.LUT P2, PT, PT, PT, PT, 0x8, 0x0 ;  /* 0x000000000000781c */ /* 0x000fd60003f4e170 */
[----:B-1----:R-:W-:Y:S05]  /*5080*/  @P0 BRA.U.ANY `(.L_x_986) ;  /* 0xfffffffd00ec0947 */ /* 0x002fea000393ffff */
[----:B------:R0:W-:Y:S01]  /*5090*/  UTMACMDFLUSH ;  /* 0x00000000000079b7 */ /* 0x0001e20000000000 */
[----:B------:R-:W-:-:S04]  /*50a0*/  DEPBAR.LE SB0, 0x0 ;  /* 0x000080000000791a */ /* 0x000fc80000000000 */
.L_x_985:
[----:B------:R-:W-:Y:S05]  /*50b0*/  BSYNC B0 ;  /* 0x0000000000007941 */ /* 0x000fea0003800000 */
.L_x_984:
        /* <DEDUP_REMOVED lines=14> */
.L_x_988:
[----:B------:R-:W-:Y:S05]  /*51a0*/  BSYNC B0 ;  /* 0x0000000000007941 */ /* 0x000fea0003800000 */
.L_x_987:
        /* <DEDUP_REMOVED lines=22> */
.L_x_991:
[----:B------:R-:W2:Y:S04]  /*5310*/  LDG.E.STRONG.GPU R0, desc[UR38][R2.64] ;  /* 0x0000002602007981 */ /* 0x000ea8000c1ef900 */
[----:B--2---:R-:W-:Y:S01]  /*5320*/  CCTL.IVALL ;  /* 0x00000000ff00798f */ /* 0x004fe20002000000 */
[----:B------:R-:W-:Y:S05]  /*5330*/  YIELD ;  /* 0x0000000000007946 */ /* 0x000fea0003800000 */
[----:B------:R-:W-:-:S13]  /*5340*/  ISETP.NE.AND P0, PT, R0, R13, PT ;  /* 0x0000000d0000720c */ /* 0x000fda0003f05270 */
[----:B------:R-:W-:Y:S05]  /*5350*/  @P0 BRA `(.L_x_991) ;  /* 0xfffffffc00ec0947 */ /* 0x000fea000383ffff */
.L_x_990:
[----:B------:R-:W-:Y:S05]  /*5360*/  BSYNC B0 ;  /* 0x0000000000007941 */ /* 0x000fea0003800000 */
.L_x_989:
[----:B------:R-:W-:-:S03]  /*5370*/  UMOV UR5, 0xffffffff ;  /* 0xffffffff00057882 */ /* 0x000fc60000000000 */
[----:B------:R-:W-:Y:S05]  /*5380*/  BRA.DIV UR5, `(.L_x_992) ;  /* 0x0000003e05a07947 */ /* 0x000fea000b800000 */
[----:B------:R-:W-:Y:S01]  /*5390*/  NOP ;  /* 0x0000000000007918 */ /* 0x000fe20000000000 */
.L_x_1076:
        /* <DEDUP_REMOVED lines=14> */
[----:B------:R-:W-:Y:S01]  /*5480*/  PLOP3.LUT P0, PT, PT, PT, PT, 0x80, 0x0 ;  /* 0x000000000000781c */ /* 0x000fe20003f0f070 */
[----:B------:R-:W-:-:S12]  /*5490*/  UMOV UR9, 0x14f00000 ;  /* 0x14f0000000097882 */ /* 0x000fd80000000000 */
.L_x_995:
[----:B------:R-:W-:Y:S01]  /*54a0*/  @P0 ELECT P2, URZ, PT ;  /* 0x00000000003f082f */ /* 0x000fe20003840000 */
[----:B------:R2:W-:-:S12]  /*54b0*/  UBLKRED.G.S.ADD.F32.RN [UR6], [UR4], UR5, desc[UR8] ;  /* 0x00000806040073bb */ /* 0x0005d800080a1405 */
[----:B------:R-:W-:Y:S02]  /*54c0*/  @P2 PLOP3.LUT P0, PT, P2, PT, PT, 0x8, 0x0 ;  /* 0x000000000000281c */ /* 0x000fe4000170e170 */
[----:B------:R-:W-:-:S11]  /*54d0*/  PLOP3.LUT P2, PT, PT, PT, PT, 0x8, 0x0 ;  /* 0x000000000000781c */ /* 0x000fd60003f4e170 */
[----:B--2---:R-:W-:Y:S05]  /*54e0*/  @P0 BRA.U.ANY `(.L_x_995) ;  /* 0xfffffffd00ec0947 */ /* 0x004fea000393ffff */
[----:B------:R0:W-:Y:S01]  /*54f0*/  UTMACMDFLUSH ;  /* 0x00000000000079b7 */ /* 0x0001e20000000000 */
[----:B------:R-:W-:-:S04]  /*5500*/  DEPBAR.LE SB0, 0x0 ;  /* 0x000080000000791a */ /* 0x000fc80000000000 */
.L_x_994:
[----:B------:R-:W-:Y:S05]  /*5510*/  BSYNC B0 ;  /* 0x0000000000007941 */ /* 0x000fea0003800000 */
.L_x_993:
        /* <DEDUP_REMOVED lines=14> */
.L_x_951:
        /* <DEDUP_REMOVED lines=21> */
.L_x_997:
        /* <DEDUP_REMOVED lines=13> */
.L_x_999:
[----:B------:R-:W-:-:S05]  /*5820*/  ULDC UR4, c[0x0][0x8c4] ;  /* 0x0002310000047ab9 */ /* 0x000fca0000000800 */
.L_x_998:
        /* <DEDUP_REMOVED lines=37> */
.L_x_1000:
        /* <DEDUP_REMOVED lines=20> */
[----:B------:R-:W-:-:S02]  /*5bc0*/  USEL UR13, UR5, URZ, !UP0 ;  /* 0x0000003f050d7287 */ /* 0x000fc4000c000000 */
[----:B------:R-:W-:Y:S01]  /*5bd0*/  UIADD3 UR8, UP0, UR6, UR14, URZ ;  /* 0x0000000e06087290 */ /* 0x000fe2000ff1e03f */
[----:B------:R-:W-:Y:S01]  /*5be0*/  SHF.R.S32.HI R3, RZ, 0x6, R3 ;  /* 0x00000006ff037819 */ /* 0x000fe20000011403 */
[----:B------:R-:W-:Y:S01]  /*5bf0*/  UIADD3 UR5, UR15, UR9, URZ ;  /* 0x000000090f057290 */ /* 0x000fe2000fffe03f */
[----:B------:R-:W-:Y:S01]  /*5c00*/  ULDC UR10, c[0x0][0x288] ;  /* 0x0000a200000a7ab9 */ /* 0x000fe20000000800 */
[----:B------:R-:W-:Y:S01]  /*5c10*/  ULDC.64 UR16, c[0x0][0x2e0] ;  /* 0x0000b80000107ab9 */ /* 0x000fe20000000a00 */
[----:B------:R-:W-:Y:S01]  /*5c20*/  UIMAD UR12, UR12, UR10, URZ ;  /* 0x0000000a0c0c72a4 */ /* 0x000fe2000f8e023f */
[----:B------:R-:W-:Y:S01]  /*5c30*/  VIMNMX R3, R3, 0x1, !PT ;  /* 0x0000000103037848 */ /* 0x000fe20007fe0100 */
[----:B------:R-:W-:Y:S01]  /*5c40*/  ULDC UR11, c[0x0][0x760] ;  /* 0x0001d800000b7ab9 */ /* 0x000fe20000000800 */
[----:B------:R-:W-:Y:S02]  /*5c50*/  UIADD3.X UR9, UR7, UR5, URZ, UP0, !UPT ;  /* 0x0000000507097290 */ /* 0x000fe400087fe43f */
[----:B------:R-:W-:Y:S01]  /*5c60*/  UIMAD UR13, UR13, UR16, URZ ;  /* 0x000000100d0d72a4 */ /* 0x000fe2000f8e023f */
[----:B------:R-:W-:Y:S01]  /*5c70*/  LOP3.LUT R6, R3, 0x1, RZ, 0xc0, !PT ;  /* 0x0000000103067812 */ /* 0x000fe200078ec0ff */
[----:B------:R-:W-:-:S02]  /*5c80*/  UIMAD UR10, UR10, UR11, URZ ;  /* 0x0000000b0a0a72a4 */ /* 0x000fc4000f8e023f */
[----:B------:R-:W-:Y:S02]  /*5c90*/  UIADD3 UR11, UP0, UR12, UR19, URZ ;  /* 0x000000130c0b7290 */ /* 0x000fe4000ff1e03f */
[----:B------:R-:W-:Y:S01]  /*5ca0*/  UIMAD UR13, UR18, UR17, UR13 ;  /* 0x00000011120d72a4 */ /* 0x000fe2000f8e020d */
[----:B-1----:R-:W-:Y:S01]  /*5cb0*/  LOP3.LUT R0, R4, 0x1f, RZ, 0xc0, !PT ;  /* 0x0000001f04007812 */ /* 0x002fe200078ec0ff */
[----:B------:R-:W-:Y:S02]  /*5cc0*/  UIMAD.WIDE.U32 UR8, UR18, UR16, UR8 ;  /* 0x00000010120872a5 */ /* 0x000fe4000f8e0008 */
[----:B------:R-:W-:Y:S01]  /*5cd0*/  ULEA.HI.X.SX32 UR12, UR12, UR4, 0x1, UP0 ;  /* 0x000000040c0c7291 */ /* 0x000fe200080f0e3f */
[----:B------:R-:W-:Y:S01]  /*5ce0*/  ELECT P0, URZ, PT ;  /* 0x00000000003f782f */ /* 0x000fe20003800000 */
        /* <DEDUP_REMOVED lines=19> */
.L_x_1026:
        /* <DEDUP_REMOVED lines=17> */
.L_x_1004:
[----:B------:R-:W2:Y:S04]  /*5f30*/  LDG.E.STRONG.GPU R5, desc[UR38][R2.64] ;  /* 0x0000002602057981 */ /* 0x000ea8000c1ef900 */
[----:B--2---:R-:W-:Y:S01]  /*5f40*/  CCTL.IVALL ;  /* 0x00000000ff00798f */ /* 0x004fe20002000000 */
[----:B------:R-:W-:Y:S05]  /*5f50*/  YIELD ;  /* 0x0000000000007946 */ /* 0x000fea0003800000 */
[----:B------:R-:W-:-:S13]  /*5f60*/  ISETP.NE.AND P3, PT, R5, UR24, PT ;  /* 0x0000001805007c0c */ /* 0x000fda000bf65270 */
[----:B------:R-:W-:Y:S05]  /*5f70*/  @P3 BRA `(.L_x_1004) ;  /* 0xfffffffc00ec3947 */ /* 0x000fea000383ffff */
.L_x_1003:
[----:B------:R-:W-:Y:S05]  /*5f80*/  BSYNC B0 ;  /* 0x0000000000007941 */ /* 0x000fea0003800000 */
.L_x_1002:
[----:B------:R-:W-:-:S03]  /*5f90*/  UMOV UR22, 0xffffffff ;  /* 0xffffffff00167882 */ /* 0x000fc60000000000 */
[----:B------:R-:W-:Y:S05]  /*5fa0*/  BRA.DIV UR22, `(.L_x_1005) ;  /* 0x0000003216b47947 */ /* 0x000fea000b800000 */
[----:B------:R-:W-:Y:S01]  /*5fb0*/  NOP ;  /* 0x0000000000007918 */ /* 0x000fe20000000000 */
.L_x_1079:
        /* <DEDUP_REMOVED lines=19> */
.L_x_1007:
[----:B------:R-:W-:Y:S05]  /*60f0*/  BSYNC B0 ;  /* 0x0000000000007941 */ /* 0x000fea0003800000 */
.L_x_1006:
        /* <DEDUP_REMOVED lines=13> */
.L_x_1009:
[----:B------:R-:W-:Y:S05]  /*61d0*/  BSYNC B0 ;  /* 0x0000000000007941 */ /* 0x000fea0003800000 */
.L_x_1008:
[----:B------:R-:W-:Y:S06]  /*61e0*/  BAR.ARV 0xa, 0xa0 ;  /* 0x0282800000007b1d */ /* 0x000fec0000002000 */
[----:B------:R-:W-:Y:S04]  /*61f0*/  BSSY B0, `(.L_x_1010) ;  /* 0x0000003000007945 */ /* 0x000fe80003800000 */
[----:B------:R-:W-:Y:S05]  /*6200*/  @!P0 BRA `(.L_x_1011) ;  /* 0x0000000000048947 */ /* 0x000fea0003800000 */
[----:B------:R-:W-:-:S04]  /*6210*/  DEPBAR.LE SB0, 0x0 ;  /* 0x000080000000791a */ /* 0x000fc80000000000 */
.L_x_1011:
[----:B------:R-:W-:Y:S05]  /*6220*/  BSYNC B0 ;  /* 0x0000000000007941 */ /* 0x000fea0003800000 */
.L_x_1010:
        /* <DEDUP_REMOVED lines=19> */
.L_x_1013:
[----:B------:R-:W-:Y:S05]  /*6360*/  BSYNC B0 ;  /* 0x0000000000007941 */ /* 0x000fea0003800000 */
.L_x_1012:
        /* <DEDUP_REMOVED lines=9> */
.L_x_1016:
[----:B------:R-:W2:Y:S04]  /*6400*/  LDG.E.STRONG.GPU R5, desc[UR38][R2.64] ;  /* 0x0000002602057981 */ /* 0x000ea8000c1ef900 */
[----:B--2---:R-:W-:Y:S01]  /*6410*/  CCTL.IVALL ;  /* 0x00000000ff00798f */ /* 0x004fe20002000000 */
[----:B------:R-:W-:Y:S05]  /*6420*/  YIELD ;  /* 0x0000000000007946 */ /* 0x000fea0003800000 */
[----:B------:R-:W-:-:S13]  /*6430*/  ISETP.NE.AND P3, PT, R5, UR24, PT ;  /* 0x0000001805007c0c */ /* 0x000fda000bf65270 */
[----:B------:R-:W-:Y:S05]  /*6440*/  @P3 BRA `(.L_x_1016) ;  /* 0xfffffffc00ec3947 */ /* 0x000fea000383ffff */
.L_x_1015:
[----:B------:R-:W-:Y:S05]  /*6450*/  BSYNC B0 ;  /* 0x0000000000007941 */ /* 0x000fea0003800000 */
.L_x_1014:
[----:B------:R-:W-:-:S03]  /*6460*/  UMOV UR6, 0xffffffff ;  /* 0xffffffff00067882 */ /* 0x000fc60000000000 */
[----:B------:R-:W-:Y:S05]  /*6470*/  BRA.DIV UR6, `(.L_x_1017) ;  /* 0x0000002e069c7947 */ /* 0x000fea000b800000 */
[----:B------:R-:W-:Y:S01]  /*6480*/  NOP ;  /* 0x0000000000007918 */ /* 0x000fe20000000000 */
.L_x_1082:
        /* <DEDUP_REMOVED lines=13> */
.L_x_1019:
[----:B------:R-:W-:Y:S05]  /*6560*/  BSYNC B0 ;  /* 0x0000000000007941 */ /* 0x000fea0003800000 */
.L_x_1018:
        /* <DEDUP_REMOVED lines=13> */
.L_x_1021:
[----:B------:R-:W-:Y:S05]  /*6640*/  BSYNC B0 ;  /* 0x0000000000007941 */ /* 0x000fea0003800000 */
.L_x_1020:
[----:B------:R-:W-:Y:S06]  /*6650*/  BAR.ARV 0xa, 0xa0 ;  /* 0x0282800000007b1d */ /* 0x000fec0000002000 */
[----:B------:R-:W-:Y:S04]  /*6660*/  BSSY B0, `(.L_x_1022) ;  /* 0x0000003000007945 */ /* 0x000fe80003800000 */
[----:B------:R-:W-:Y:S05]  /*6670*/  @!P0 BRA `(.L_x_1023) ;  /* 0x0000000000048947 */ /* 0x000fea0003800000 */
[----:B------:R-:W-:-:S04]  /*6680*/  DEPBAR.LE SB0, 0x0 ;  /* 0x000080000000791a */ /* 0x000fc80000000000 */
.L_x_1023:
[----:B------:R-:W-:Y:S05]  /*6690*/  BSYNC B0 ;  /* 0x0000000000007941 */ /* 0x000fea0003800000 */
.L_x_1022:
        /* <DEDUP_REMOVED lines=19> */
.L_x_1025:
[----:B------:R-:W-:Y:S05]  /*67d0*/  BSYNC B0 ;  /* 0x0000000000007941 */ /* 0x000fea0003800000 */
.L_x_1024:
[----:B------:R-:W-:Y:S02]  /*67e0*/  UIADD3 UR4, UR4, 0x2, URZ ;  /* 0x0000000204047890 */ /* 0x000fe4000fffe03f */
[----:B------:R-:W-:Y:S01]  /*67f0*/  UIADD3 UR5, UR5, 0x1, URZ ;  /* 0x0000000105057890 */ /* 0x000fe2000fffe03f */
[----:B------:R-:W-:Y:S11]  /*6800*/  @P2 BRA `(.L_x_1026) ;  /* 0xfffffff400842947 */ /* 0x000ff6000383ffff */
.L_x_1001:
        /* <DEDUP_REMOVED lines=13> */
.L_x_1029:
[----:B------:R-:W2:Y:S04]  /*68e0*/  LDG.E.STRONG.GPU R0, desc[UR38][R2.64] ;  /* 0x0000002602007981 */ /* 0x000ea8000c1ef900 */
[----:B--2---:R-:W-:Y:S01]  /*68f0*/  CCTL.IVALL ;  /* 0x00000000ff00798f */ /* 0x004fe20002000000 */
[----:B------:R-:W-:Y:S05]  /*6900*/  YIELD ;  /* 0x0000000000007946 */ /* 0x000fea0003800000 */
[----:B------:R-:W-:-:S13]  /*6910*/  ISETP.NE.AND P1, PT, R0, UR24, PT ;  /* 0x0000001800007c0c */ /* 0x000fda000bf25270 */
[----:B------:R-:W-:Y:S05]  /*6920*/  @P1 BRA `(.L_x_1029) ;  /* 0xfffffffc00ec1947 */ /* 0x000fea000383ffff */
.L_x_1028:
[----:B------:R-:W-:Y:S05]  /*6930*/  BSYNC B0 ;  /* 0x0000000000007941 */ /* 0x000fea0003800000 */
.L_x_1027:
[----:B------:R-:W-:-:S03]  /*6940*/  UMOV UR5, 0xffffffff ;  /* 0xffffffff00057882 */ /* 0x000fc60000000000 */
[----:B------:R-:W-:Y:S05]  /*6950*/  BRA.DIV UR5, `(.L_x_1030) ;  /* 0x0000002a05807947 */ /* 0x000fea000b800000 */
[----:B------:R-:W-:Y:S01]  /*6960*/  NOP ;  /* 0x0000000000007918 */ /* 0x000fe20000000000 */
.L_x_1085:
        /* <DEDUP_REMOVED lines=22> */
.L_x_1032:
[----:B------:R-:W-:Y:S05]  /*6ad0*/  BSYNC B0 ;  /* 0x0000000000007941 */ /* 0x000fea0003800000 */
.L_x_1031:
        /* <DEDUP_REMOVED lines=20> */
.L_x_1034:
[----:B------:R-:W-:Y:S05]  /*6c20*/  BSYNC B0 ;  /* 0x0000000000007941 */ /* 0x000fea0003800000 */
.L_x_1033:
[----:B------:R-:W-:Y:S06]  /*6c30*/  BAR.ARV 0xa, 0xa0 ;  /* 0x0282800000007b1d */ /* 0x000fec0000002000 */
[----:B------:R-:W-:Y:S04]  /*6c40*/  BSSY B0, `(.L_x_1035) ;  /* 0x0000003000007945 */ /* 0x000fe80003800000 */
[----:B------:R-:W-:Y:S05]  /*6c50*/  @!P0 BRA `(.L_x_1036) ;  /* 0x0000000000048947 */ /* 0x000fea0003800000 */
[----:B------:R-:W-:-:S04]  /*6c60*/  DEPBAR.LE SB0, 0x0 ;  /* 0x000080000000791a */ /* 0x000fc80000000000 */
.L_x_1036:
[----:B------:R-:W-:Y:S05]  /*6c70*/  BSYNC B0 ;  /* 0x0000000000007941 */ /* 0x000fea0003800000 */
.L_x_1035:
        /* <DEDUP_REMOVED lines=19> */
.L_x_996:
        /* <DEDUP_REMOVED lines=10> */
.L_x_1037:
        /* <DEDUP_REMOVED lines=10> */
.L_x_1039:
[----:B------:R-:W3:Y:S02]  /*6ef0*/  LDC R5, c[0x0][0x8c4] ;  /* 0x00023100ff057b82 */ /* 0x000ee40000000800 */
.L_x_1038:
        /* <DEDUP_REMOVED lines=45> */
.L_x_1041:
        /* <DEDUP_REMOVED lines=66> */
.L_x_1086:
        /* <DEDUP_REMOVED lines=9> */
.L_x_1044:
        /* <DEDUP_REMOVED lines=82> */
.L_x_1055:
[----:B------:R-:W-:-:S04]  /*7ba0*/  SHF.L.U32 R21, R10, 0x1f, RZ ;  /* 0x0000001f0a157819 */ /* 0x000fc800000006ff */
[----:B-1----:R-:W1:Y:S02]  /*7bb0*/  SYNCS.PHASECHK.TRANS64.TRYWAIT P1, [R12+URZ+0x30840], R21 ;  /* 0x030840150c0075a7 */ /* 0x002e64000802017f */
[----:B-12--5:R-:W-:Y:S05]  /*7bc0*/  @!P1 BRA `(.L_x_1047) ;  /* 0x0000001800149947 */ /* 0x026fea0003800000 */
.L_x_1087:
[----:B------:R-:W-:Y:S05]  /*7bd0*/  @P0 BRA `(.L_x_1048) ;  /* 0x0000000000140947 */ /* 0x000fea0003800000 */
[----:B------:R-:W-:Y:S01]  /*7be0*/  ISETP.NE.AND P1, PT, R20, RZ, PT ;  /* 0x000000ff1400720c */ /* 0x000fe20003f25270 */
[----:B------:R-:W-:-:S04]  /*7bf0*/  IMAD.MOV.U32 R3, RZ, RZ, 0x4100 ;  /* 0x00004100ff037424 */ /* 0x000fc800078e00ff */
[----:B------:R2:W-:Y:S08]  /*7c00*/  SYNCS.ARRIVE.TRANS64 RZ, [R12+URZ+0x30830], R3 ;  /* 0x030830030cff79a7 */ /* 0x0005f0000800003f */
[----:B------:R-:W-:Y:S05]  /*7c10*/  @!P1 BRA `(.L_x_1048) ;  /* 0x0000000000049947 */ /* 0x000fea0003800000 */
[----:B------:R-:W-:Y:S01]  /*7c20*/  BPT.TRAP 0x1 ;  /* 0x000000040000795c */ /* 0x000fe20000300000 */
.L_x_1048:
        /* <DEDUP_REMOVED lines=37> */
.L_x_1088:
[----:B------:R-:W-:Y:S05]  /*7e80*/  @P0 BRA `(.L_x_1050) ;  /* 0x0000000000140947 */ /* 0x000fea0003800000 */
[----:B------:R-:W-:Y:S01]  /*7e90*/  ISETP.NE.AND P1, PT, R20, RZ, PT ;  /* 0x000000ff1400720c */ /* 0x000fe20003f25270 */
[----:B------:R-:W-:-:S04]  /*7ea0*/  IMAD.MOV.U32 R2, RZ, RZ, 0x4100 ;  /* 0x00004100ff027424 */ /* 0x000fc800078e00ff */
[----:B------:R3:W-:Y:S08]  /*7eb0*/  SYNCS.ARRIVE.TRANS64 RZ, [R12+URZ+0x30818], R2 ;  /* 0x030818020cff79a7 */ /* 0x0007f0000800003f */
[----:B------:R-:W-:Y:S05]  /*7ec0*/  @!P1 BRA `(.L_x_1050) ;  /* 0x0000000000049947 */ /* 0x000fea0003800000 */
[----:B------:R-:W-:Y:S01]  /*7ed0*/  BPT.TRAP 0x1 ;  /* 0x000000040000795c */ /* 0x000fe20000300000 */
.L_x_1050:
        /* <DEDUP_REMOVED lines=29> */
.L_x_1089:
        /* <DEDUP_REMOVED lines=9> */
.L_x_1052:
        /* <DEDUP_REMOVED lines=31> */
.L_x_1091:
[----:B------:R-:W-:Y:S05]  /*8330*/  @P0 BRA `(.L_x_1054) ;  /* 0x0000000000140947 */ /* 0x000fea0003800000 */
[----:B------:R-:W-:Y:S01]  /*8340*/  ISETP.NE.AND P1, PT, R20, RZ, PT ;  /* 0x000000ff1400720c */ /* 0x000fe20003f25270 */
[----:B-1----:R-:W-:-:S04]  /*8350*/  IMAD.MOV.U32 R5, RZ, RZ, 0x4100 ;  /* 0x00004100ff057424 */ /* 0x002fc800078e00ff */
[----:B------:R2:W-:Y:S08]  /*8360*/  SYNCS.ARRIVE.TRANS64 RZ, [R12+URZ+0x30810], R5 ;  /* 0x030810050cff79a7 */ /* 0x0005f0000800003f */
[----:B------:R-:W-:Y:S05]  /*8370*/  @!P1 BRA `(.L_x_1054) ;  /* 0x0000000000049947 */ /* 0x000fea0003800000 */
[----:B------:R-:W-:Y:S01]  /*8380*/  BPT.TRAP 0x1 ;  /* 0x000000040000795c */ /* 0x000fe20000300000 */
.L_x_1054:
        /* <DEDUP_REMOVED lines=30> */
.L_x_1046:
[----:B------:R-:W-:-:S13]  /*8570*/  ISETP.NE.AND P1, PT, R18, RZ, PT ;  /* 0x000000ff1200720c */ /* 0x000fda0003f25270 */
[----:B------:R-:W-:Y:S05]  /*8580*/  @!P1 BRA `(.L_x_1045) ;  /* 0x0000000400309947 */ /* 0x000fea0003800000 */
[----:B------:R-:W-:-:S04]  /*8590*/  SHF.L.U32 R13, R10, 0x1f, RZ ;  /* 0x0000001f0a0d7819 */ /* 0x000fc800000006ff */
[----:B------:R-:W1:Y:S02]  /*85a0*/  SYNCS.PHASECHK.TRANS64.TRYWAIT P1, [R12+URZ+0x30840], R13 ;  /* 0x0308400d0c0075a7 */ /* 0x000e64000802017f */
[----:B-1----:R-:W-:Y:S05]  /*85b0*/  @!P1 BRA `(.L_x_1056) ;  /* 0x0000000c00ec9947 */ /* 0x002fea0003800000 */
.L_x_1092:
[----:B------:R-:W-:Y:S05]  /*85c0*/  @P0 BRA `(.L_x_1057) ;  /* 0x0000000000140947 */ /* 0x000fea0003800000 */
[----:B------:R-:W-:Y:S01]  /*85d0*/  ISETP.NE.AND P1, PT, R20, RZ, PT ;  /* 0x000000ff1400720c */ /* 0x000fe20003f25270 */
[----:B------:R-:W-:-:S04]  /*85e0*/  IMAD.MOV.U32 R5, RZ, RZ, 0x4100 ;  /* 0x00004100ff057424 */ /* 0x000fc800078e00ff */
[----:B------:R2:W-:Y:S08]  /*85f0*/  SYNCS.ARRIVE.TRANS64 RZ, [R12+URZ+0x30830], R5 ;  /* 0x030830050cff79a7 */ /* 0x0005f0000800003f */
[----:B------:R-:W-:Y:S05]  /*8600*/  @!P1 BRA `(.L_x_1057) ;  /* 0x0000000000049947 */ /* 0x000fea0003800000 */
[----:B------:R-:W-:Y:S01]  /*8610*/  BPT.TRAP 0x1 ;  /* 0x000000040000795c */ /* 0x000fe20000300000 */
.L_x_1057:
        /* <DEDUP_REMOVED lines=34> */
.L_x_1093:
[----:B------:R-:W-:Y:S05]  /*8840*/  @P0 BRA `(.L_x_1059) ;  /* 0x0000000000140947 */ /* 0x000fea0003800000 */
[----:B------:R-:W-:Y:S01]  /*8850*/  ISETP.NE.AND P0, PT, R20, RZ, PT ;  /* 0x000000ff1400720c */ /* 0x000fe20003f05270 */
[----:B------:R-:W-:-:S04]  /*8860*/  IMAD.MOV.U32 R5, RZ, RZ, 0x4100 ;  /* 0x00004100ff057424 */ /* 0x000fc800078e00ff */
[----:B------:R3:W-:Y:S08]  /*8870*/  SYNCS.ARRIVE.TRANS64 RZ, [R12+URZ+0x30818], R5 ;  /* 0x030818050cff79a7 */ /* 0x0007f0000800003f */
[----:B------:R-:W-:Y:S05]  /*8880*/  @!P0 BRA `(.L_x_1059) ;  /* 0x0000000000048947 */ /* 0x000fea0003800000 */
[----:B------:R-:W-:Y:S01]  /*8890*/  BPT.TRAP 0x1 ;  /* 0x000000040000795c */ /* 0x000fe20000300000 */
.L_x_1059:
        /* <DEDUP_REMOVED lines=27> */
.L_x_1045:
[----:B-----5:R-:W-:Y:S01]  /*8a50*/  IMAD R4, R0, 0x8, R12 ;  /* 0x0000000800047824 */ /* 0x020fe200078e020c */
[----:B------:R-:W-:Y:S01]  /*8a60*/  SHF.L.U32 R3, R10, 0x1f, RZ ;  /* 0x0000001f0a037819 */ /* 0x000fe200000006ff */
[----:B------:R-:W3:Y:S03]  /*8a70*/  S2R R2, SR_TID.X ;  /* 0x0000000000027919 */ /* 0x000ee60000002100 */
[----:B------:R-:W4:Y:S01]  /*8a80*/  SYNCS.PHASECHK.TRANS64.TRYWAIT P0, [R4+URZ+0x30840], R3 ;  /* 0x03084003040075a7 */ /* 0x000f22000800017f */
[----:B---3--:R-:W-:-:S04]  /*8a90*/  LOP3.LUT R2, R2, 0x7f, RZ, 0xc0, !PT ;  /* 0x0000007f02027812 */ /* 0x008fc800078ec0ff */
[----:B------:R-:W-:Y:S01]  /*8aa0*/  ISETP.NE.AND P1, PT, R2, RZ, PT ;  /* 0x000000ff0200720c */ /* 0x000fe20003f25270 */
[----:B----4-:R-:W-:-:S12]  /*8ab0*/  @!P0 BRA `(.L_x_1060) ;  /* 0x0000000800d48947 */ /* 0x010fd80003800000 */
.L_x_1094:
[----:B------:R-:W-:Y:S05]  /*8ac0*/  @P1 BRA `(.L_x_1061) ;  /* 0x0000000000181947 */ /* 0x000fea0003800000 */
[----:B------:R-:W4:Y:S01]  /*8ad0*/  S2R R2, SR_TID.X ;  /* 0x0000000000027919 */ /* 0x000f220000002100 */
[----:B---3--:R-:W-:-:S04]  /*8ae0*/  IMAD.MOV.U32 R3, RZ, RZ, 0x4100 ;  /* 0x00004100ff037424 */ /* 0x008fc800078e00ff */
[----:B------:R3:W-:Y:S01]  /*8af0*/  SYNCS.ARRIVE.TRANS64 RZ, [R4+URZ+0x30830], R3 ;  /* 0x0308300304ff79a7 */ /* 0x0007e2000800003f */
[----:B----4-:R-:W-:-:S13]  /*8b00*/  LOP3.LUT P0, RZ, R2, 0x1f, RZ, 0xc0, !PT ;  /* 0x0000001f02ff7812 */ /* 0x010fda000780c0ff */
[----:B---3--:R-:W-:Y:S05]  /*8b10*/  @!P0 BRA `(.L_x_1061) ;  /* 0x0000000000048947 */ /* 0x008fea0003800000 */
[----:B------:R-:W-:Y:S01]  /*8b20*/  BPT.TRAP 0x1 ;  /* 0x000000040000795c */ /* 0x000fe20000300000 */
.L_x_1061:
        /* <DEDUP_REMOVED lines=41> */
.L_x_1042:
[----:B------:R-:W-:Y:S05]  /*8dc0*/  BSYNC B0 ;  /* 0x0000000000007941 */ /* 0x000fea0003800000 */
.L_x_1040:
[----:B------:R-:W-:-:S03]  /*8dd0*/  UMOV UR6, 0xffffffff ;  /* 0xffffffff00067882 */ /* 0x000fc60000000000 */
[----:B------:R-:W-:Y:S05]  /*8de0*/  BRA.DIV UR6, `(.L_x_1062) ;  /* 0x0000000a061c7947 */ /* 0x000fea000b800000 */
[----:B------:R-:W-:-:S13]  /*8df0*/  ELECT P0, URZ, PT ;  /* 0x00000000003f782f */ /* 0x000fda0003800000 */
.L_x_1097:
[----:B------:R-:W-:Y:S05]  /*8e00*/  @!P0 BRA `(.L_x_956) ;  /* 0x0000000000848947 */ /* 0x000fea0003800000 */
[----:B------:R-:W3:Y:S02]  /*8e10*/  LDL.LU R2, [R1] ;  /* 0x0000000001027983 */ /* 0x000ee40000300800 */
[----:B---3--:R-:W-:-:S04]  /*8e20*/  LOP3.LUT R2, R2, 0x2, RZ, 0xfc, !PT ;  /* 0x0000000202027812 */ /* 0x008fc800078efcff */
[----:B------:R-:W-:-:S13]  /*8e30*/  ISETP.NE.AND P0, PT, R2, 0x3, PT ;  /* 0x000000030200780c */ /* 0x000fda0003f05270 */
[----:B------:R-:W-:Y:S05]  /*8e40*/  @!P0 BRA `(.L_x_1063) ;  /* 0x0000000000048947 */ /* 0x000fea0003800000 */
[----:B--2---:R-:W-:Y:S01]  /*8e50*/  BPT.TRAP 0x1 ;  /* 0x000000040000795c */ /* 0x004fe20000300000 */
.L_x_1063:
        /* <DEDUP_REMOVED lines=15> */
.L_x_1098:
[----:B------:R-:W3:Y:S02]  /*8f50*/  SYNCS.PHASECHK.TRANS64.TRYWAIT P1, [R11+URZ], R2 ;  /* 0x000000020b0075a7 */ /* 0x000ee4000802017f */
[----:B---3--:R-:W-:Y:S05]  /*8f60*/  @!P1 BRA `(.L_x_1065) ;  /* 0x0000000400f49947 */ /* 0x008fea0003800000 */
.L_x_1099:
[----:B------:R-:W-:Y:S05]  /*8f70*/  @!P0 BRA `(.L_x_1066) ;  /* 0x0000000000048947 */ /* 0x000fea0003800000 */
[----:B--2---:R-:W-:Y:S01]  /*8f80*/  BPT.TRAP 0x1 ;  /* 0x000000040000795c */ /* 0x004fe20000300000 */
.L_x_1066:
[----:B------:R-:W-:-:S04]  /*8f90*/  VIADD R0, R6, 0x30840 ;  /* 0x0003084006007836 */ /* 0x000fc80000000000 */
[----:B------:R-:W-:-:S04]  /*8fa0*/  IMAD R9, R9, 0x8, R0 ;  /* 0x0000000809097824 */ /* 0x000fc800078e0200 */
[----:B------:R-:W4:Y:S02]  /*8fb0*/  SYNCS.PHASECHK.TRANS64.TRYWAIT P0, [R9+URZ], R4 ;  /* 0x00000004090075a7 */ /* 0x000f24000800017f */
[----:B----4-:R-:W-:Y:S05]  /*8fc0*/  @!P0 BRA `(.L_x_1067) ;  /* 0x0000000400f08947 */ /* 0x010fea0003800000 */
.L_x_1100:
[----:B------:R-:W-:-:S07]  /*8fd0*/  IMAD R3, R3, 0x8, R0 ;  /* 0x0000000803037824 */ /* 0x000fce00078e0200 */
.L_x_1068:
[----:B------:R1:W1:Y:S02]  /*8fe0*/  SYNCS.PHASECHK.TRANS64.TRYWAIT P0, [R3+URZ], R2 ;  /* 0x00000002030075a7 */ /* 0x000264000800017f */
[----:B-1----:R-:W-:Y:S05]  /*8ff0*/  @!P0 NANOSLEEP.SYNCS 0x989680 ;  /* 0x009896800000895d */ /* 0x002fea0003900000 */
[----:B------:R-:W1:Y:S02]  /*9000*/  @!P0 SYNCS.PHASECHK.TRANS64 P0, [R3+URZ], R2 ;  /* 0x00000002030085a7 */ /* 0x000e64000800007f */
[----:B-1----:R-:W-:Y:S05]  /*9010*/  @!P0 BRA `(.L_x_1068) ;  /* 0xfffffffc00f08947 */ /* 0x002fea000383ffff */
.L_x_956:
[----:B--2---:R-:W-:Y:S05]  /*9020*/  BSYNC B6 ;  /* 0x0000000000067941 */ /* 0x004fea0003800000 */
.L_x_950:
[----:B------:R-:W-:Y:S05]  /*9030*/  EXIT ;  /* 0x000000000000794d */ /* 0x000fea0003800000 */
.L_x_966:
[----:B------:R-:W-:Y:S02]  /*9040*/  IMAD.MOV.U32 R12, RZ, RZ, RZ ;  /* 0x000000ffff0c7224 */ /* 0x000fe400078e00ff */
[----:B------:R-:W-:Y:S02]  /*9050*/  IMAD.MOV.U32 R11, RZ, RZ, 0x1f ;  /* 0x0000001fff0b7424 */ /* 0x000fe400078e00ff */
[----:B------:R-:W-:-:S07]  /*9060*/  IMAD.MOV.U32 R15, RZ, RZ, -0x1 ;  /* 0xffffffffff0f7424 */ /* 0x000fce00078e00ff */
[----:B------:R-:W-:Y:S05]  /*9070*/  WARPSYNC.COLLECTIVE R15, `(.L_x_1069) ;  /* 0x000000000f087348 */ /* 0x000fea0003c00000 */
[----:B------:R1:W2:Y:S02]  /*9080*/  SHFL.IDX P6, R14, R13, R12, R11 ;  /* 0x0000000c0d0e7389 */ /* 0x0002a400000c000b */
[----:B-12---:R-:W-:Y:S01]  /*9090*/  ENDCOLLECTIVE ;  /* 0x000000000000791b */ /* 0x006fe20003800000 */
.L_x_1069:
[----:B------:R-:W-:Y:S05]  /*90a0*/  BRA `(.L_x_1070) ;  /* 0xffffff8000b07947 */ /* 0x000fea000383ffff */
.L_x_968:
[----:B--2---:R2:W3:Y:S02]  /*90b0*/  SYNCS.PHASECHK.TRANS64.TRYWAIT P0, [R16+URZ+0x30800], R21 ;  /* 0x03080015100075a7 */ /* 0x0044e4000800017f */
[----:B---3--:R-:W-:Y:S05]  /*90c0*/  @!P0 NANOSLEEP.SYNCS 0x989680 ;  /* 0x009896800000895d */ /* 0x008fea0003900000 */
[----:B------:R-:W3:Y:S02]  /*90d0*/  @!P0 SYNCS.PHASECHK.TRANS64 P0, [R16+URZ+0x30800], R21 ;  /* 0x03080015100085a7 */ /* 0x000ee4000800007f */
[----:B---3--:R-:W-:Y:S05]  /*90e0*/  @!P0 BRA `(.L_x_968) ;  /* 0xfffffffc00f08947 */ /* 0x008fea000383ffff */
[----:B------:R-:W-:Y:S05]  /*90f0*/  BRA `(.L_x_967) ;  /* 0xffffff8400507947 */ /* 0x000fea000383ffff */
.L_x_972:
[----:B----4-:R4:W1:Y:S02]  /*9100*/  SYNCS.PHASECHK.TRANS64.TRYWAIT P1, [R2+URZ+0x30810], R153 ;  /* 0x03081099020075a7 */ /* 0x010864000802017f */
[----:B-1----:R-:W-:Y:S05]  /*9110*/  @!P1 NANOSLEEP.SYNCS 0x989680 ;  /* 0x009896800000995d */ /* 0x002fea0003900000 */
[----:B------:R-:W1:Y:S02]  /*9120*/  @!P1 SYNCS.PHASECHK.TRANS64 P1, [R2+URZ+0x30810], R153 ;  /* 0x03081099020095a7 */ /* 0x000e64000802007f */
[----:B-1----:R-:W-:Y:S05]  /*9130*/  @!P1 BRA `(.L_x_972) ;  /* 0xfffffffc00f09947 */ /* 0x002fea000383ffff */
[----:B------:R-:W-:Y:S05]  /*9140*/  BRA `(.L_x_971) ;  /* 0xffffff8800907947 */ /* 0x000fea000383ffff */
.L_x_976:
[----:B------:R1:W1:Y:S02]  /*9150*/  SYNCS.PHASECHK.TRANS64.TRYWAIT P1, [R2+URZ+0x30830], R153 ;  /* 0x03083099020075a7 */ /* 0x000264000802017f */
[----:B-1----:R-:W-:Y:S05]  /*9160*/  @!P1 NANOSLEEP.SYNCS 0x989680 ;  /* 0x009896800000995d */ /* 0x002fea0003900000 */
[----:B------:R-:W1:Y:S02]  /*9170*/  @!P1 SYNCS.PHASECHK.TRANS64 P1, [R2+URZ+0x30830], R153 ;  /* 0x03083099020095a7 */ /* 0x000e64000802007f */
[----:B-1----:R-:W-:Y:S05]  /*9180*/  @!P1 BRA `(.L_x_976) ;  /* 0xfffffffc00f09947 */ /* 0x002fea000383ffff */
[----:B------:R-:W-:Y:S05]  /*9190*/  BRA `(.L_x_975) ;  /* 0xffffff8c00e87947 */ /* 0x000fea000383ffff */
.L_x_983:
[----:B------:R-:W-:Y:S01]  /*91a0*/  BSSY B0, `(.L_x_1071) ;  /* 0x0000005000007945 */ /* 0x000fe20003800000 */
[----:B------:R-:W-:-:S07]  /*91b0*/  IMAD.MOV.U32 R15, RZ, RZ, -0x1 ;  /* 0xffffffffff0f7424 */ /* 0x000fce00078e00ff */
[----:B------:R-:W-:Y:S05]  /*91c0*/  WARPSYNC.COLLECTIVE R15, `(.L_x_1072) ;  /* 0x000000000f087348 */ /* 0x000fea0003c00000 */
[----:B------:R-:W-:Y:S01]  /*91d0*/  NOP ;  /* 0x0000000000007918 */ /* 0x000fe20000000000 */
[----:B------:R-:W-:Y:S01]  /*91e0*/  ENDCOLLECTIVE ;  /* 0x000000000000791b */ /* 0x000fe20003800000 */
.L_x_1072:
[----:B------:R-:W-:Y:S05]  /*91f0*/  BSYNC B0 ;  /* 0x0000000000007941 */ /* 0x000fea0003800000 */
.L_x_1071:
[----:B------:R-:W-:Y:S05]  /*9200*/  BRA `(.L_x_1073) ;  /* 0xffffffbc004c7947 */ /* 0x000fea000383ffff */
.L_x_992:
[----:B------:R-:W-:Y:S01]  /*9210*/  BSSY B0, `(.L_x_1074) ;  /* 0x0000005000007945 */ /* 0x000fe20003800000 */
[----:B------:R-:W-:-:S07]  /*9220*/  IMAD.MOV.U32 R15, RZ, RZ, -0x1 ;  /* 0xffffffffff0f7424 */ /* 0x000fce00078e00ff */
[----:B-1----:R-:W-:Y:S05]  /*9230*/  WARPSYNC.COLLECTIVE R15, `(.L_x_1075) ;  /* 0x000000000f087348 */ /* 0x002fea0003c00000 */
[----:B------:R-:W-:Y:S01]  /*9240*/  NOP ;  /* 0x0000000000007918 */ /* 0x000fe20000000000 */
[----:B-1----:R-:W-:Y:S01]  /*9250*/  ENDCOLLECTIVE ;  /* 0x000000000000791b */ /* 0x002fe20003800000 */
.L_x_1075:
[----:B------:R-:W-:Y:S05]  /*9260*/  BSYNC B0 ;  /* 0x0000000000007941 */ /* 0x000fea0003800000 */
.L_x_1074:
[----:B------:R-:W-:Y:S05]  /*9270*/  BRA `(.L_x_1076) ;  /* 0xffffffc000487947 */ /* 0x000fea000383ffff */
.L_x_1005:
[----:B------:R-:W-:Y:S01]  /*9280*/  BSSY B0, `(.L_x_1077) ;  /* 0x0000005000007945 */ /* 0x000fe20003800000 */
[----:B------:R-:W-:-:S07]  /*9290*/  IMAD.MOV.U32 R15, RZ, RZ, -0x1 ;  /* 0xffffffffff0f7424 */ /* 0x000fce00078e00ff */
[----:B------:R-:W-:Y:S05]  /*92a0*/  WARPSYNC.COLLECTIVE R15, `(.L_x_1078) ;  /* 0x000000000f087348 */ /* 0x000fea0003c00000 */
[----:B------:R-:W-:Y:S01]  /*92b0*/  NOP ;  /* 0x0000000000007918 */ /* 0x000fe20000000000 */
[----:B------:R-:W-:Y:S01]  /*92c0*/  ENDCOLLECTIVE ;  /* 0x000000000000791b */ /* 0x000fe20003800000 */
.L_x_1078:
[----:B------:R-:W-:Y:S05]  /*92d0*/  BSYNC B0 ;  /* 0x0000000000007941 */ /* 0x000fea0003800000 */
.L_x_1077:
[----:B------:R-:W-:Y:S05]  /*92e0*/  BRA `(.L_x_1079) ;  /* 0xffffffcc00347947 */ /* 0x000fea000383ffff */
.L_x_1017:
[----:B------:R-:W-:Y:S01]  /*92f0*/  BSSY B0, `(.L_x_1080) ;  /* 0x0000005000007945 */ /* 0x000fe20003800000 */
[----:B------:R-:W-:-:S07]  /*9300*/  IMAD.MOV.U32 R15, RZ, RZ, -0x1 ;  /* 0xffffffffff0f7424 */ /* 0x000fce00078e00ff */
[----:B------:R-:W-:Y:S05]  /*9310*/  WARPSYNC.COLLECTIVE R15, `(.L_x_1081) ;  /* 0x000000000f087348 */ /* 0x000fea0003c00000 */
[----:B------:R-:W-:Y:S01]  /*9320*/  NOP ;  /* 0x0000000000007918 */ /* 0x000fe20000000000 */
[----:B------:R-:W-:Y:S01]  /*9330*/  ENDCOLLECTIVE ;  /* 0x000000000000791b */ /* 0x000fe20003800000 */
.L_x_1081:
[----:B------:R-:W-:Y:S05]  /*9340*/  BSYNC B0 ;  /* 0x0000000000007941 */ /* 0x000fea0003800000 */
.L_x_1080:
[----:B------:R-:W-:Y:S05]  /*9350*/  BRA `(.L_x_1082) ;  /* 0xffffffd0004c7947 */ /* 0x000fea000383ffff */
.L_x_1030:
[----:B------:R-:W-:Y:S01]  /*9360*/  BSSY B0, `(.L_x_1083) ;  /* 0x0000005000007945 */ /* 0x000fe20003800000 */
[----:B------:R-:W-:-:S07]  /*9370*/  IMAD.MOV.U32 R15, RZ, RZ, -0x1 ;  /* 0xffffffffff0f7424 */ /* 0x000fce00078e00ff */
[----:B------:R-:W-:Y:S05]  /*9380*/  WARPSYNC.COLLECTIVE R15, `(.L_x_1084) ;  /* 0x000000000f087348 */ /* 0x000fea0003c00000 */
[----:B------:R-:W-:Y:S01]  /*9390*/  NOP ;  /* 0x0000000000007918 */ /* 0x000fe20000000000 */
[----:B------:R-:W-:Y:S01]  /*93a0*/  ENDCOLLECTIVE ;  /* 0x000000000000791b */ /* 0x000fe20003800000 */
.L_x_1084:
[----:B------:R-:W-:Y:S05]  /*93b0*/  BSYNC B0 ;  /* 0x0000000000007941 */ /* 0x000fea0003800000 */
.L_x_1083:
[----:B------:R-:W-:Y:S05]  /*93c0*/  BRA `(.L_x_1085) ;  /* 0xffffffd400687947 */ /* 0x000fea000383ffff */
.L_x_1043:
[----:B-1----:R1:W2:Y:S02]  /*93d0*/  SYNCS.PHASECHK.TRANS64.TRYWAIT P1, [R12+URZ+0x30820], R3 ;  /* 0x030820030c0075a7 */ /* 0x0022a4000802017f */
[----:B--2---:R-:W-:Y:S05]  /*93e0*/  @!P1 NANOSLEEP.SYNCS 0x989680 ;  /* 0x009896800000995d */ /* 0x004fea0003900000 */
[----:B------:R-:W2:Y:S02]  /*93f0*/  @!P1 SYNCS.PHASECHK.TRANS64 P1, [R12+URZ+0x30820], R3 ;  /* 0x030820030c0095a7 */ /* 0x000ea4000802007f */
[----:B--2---:R-:W-:Y:S05]  /*9400*/  @!P1 BRA `(.L_x_1043) ;  /* 0xfffffffc00f09947 */ /* 0x004fea000383ffff */
[----:B------:R-:W-:Y:S05]  /*9410*/  BRA `(.L_x_1086) ;  /* 0xffffffe000747947 */ /* 0x000fea000383ffff */
.L_x_1047:
[----:B-1----:R1:W2:Y:S02]  /*9420*/  SYNCS.PHASECHK.TRANS64.TRYWAIT P1, [R12+URZ+0x30840], R21 ;  /* 0x030840150c0075a7 */ /* 0x0022a4000802017f */
[----:B--2---:R-:W-:Y:S05]  /*9430*/  @!P1 NANOSLEEP.SYNCS 0x989680 ;  /* 0x009896800000995d */ /* 0x004fea0003900000 */
[----:B------:R-:W2:Y:S02]  /*9440*/  @!P1 SYNCS.PHASECHK.TRANS64 P1, [R12+URZ+0x30840], R21 ;  /* 0x030840150c0095a7 */ /* 0x000ea4000802007f */
[----:B--2---:R-:W-:Y:S05]  /*9450*/  @!P1 BRA `(.L_x_1047) ;  /* 0xfffffffc00f09947 */ /* 0x004fea000383ffff */
[----:B------:R-:W-:Y:S05]  /*9460*/  BRA `(.L_x_1087) ;  /* 0xffffffe400d87947 */ /* 0x000fea000383ffff */
.L_x_1049:
[----:B--2---:R2:W3:Y:S02]  /*9470*/  SYNCS.PHASECHK.TRANS64.TRYWAIT P1, [R12+URZ+0x30828], R21 ;  /* 0x030828150c0075a7 */ /* 0x0044e4000802017f */
[----:B---3--:R-:W-:Y:S05]  /*9480*/  @!P1 NANOSLEEP.SYNCS 0x989680 ;  /* 0x009896800000995d */ /* 0x008fea0003900000 */
[----:B------:R-:W3:Y:S02]  /*9490*/  @!P1 SYNCS.PHASECHK.TRANS64 P1, [R12+URZ+0x30828], R21 ;  /* 0x030828150c0095a7 */ /* 0x000ee4000802007f */
[----:B---3--:R-:W-:Y:S05]  /*94a0*/  @!P1 BRA `(.L_x_1049) ;  /* 0xfffffffc00f09947 */ /* 0x008fea000383ffff */
[----:B------:R-:W-:Y:S05]  /*94b0*/  BRA `(.L_x_1088) ;  /* 0xffffffe800707947 */ /* 0x000fea000383ffff */
.L_x_1051:
[----:B---3--:R3:W4:Y:S02]  /*94c0*/  SYNCS.PHASECHK.TRANS64.TRYWAIT P1, [R12+URZ+0x30848], R21 ;  /* 0x030848150c0075a7 */ /* 0x008724000802017f */
[----:B----4-:R-:W-:Y:S05]  /*94d0*/  @!P1 NANOSLEEP.SYNCS 0x989680 ;  /* 0x009896800000995d */ /* 0x010fea0003900000 */
[----:B------:R-:W4:Y:S02]  /*94e0*/  @!P1 SYNCS.PHASECHK.TRANS64 P1, [R12+URZ+0x30848], R21 ;  /* 0x030848150c0095a7 */ /* 0x000f24000802007f */
[----:B----4-:R-:W-:Y:S05]  /*94f0*/  @!P1 BRA `(.L_x_1051) ;  /* 0xfffffffc00f09947 */ /* 0x010fea000383ffff */
[----:B------:R-:W-:Y:S05]  /*9500*/  BRA `(.L_x_1089) ;  /* 0xffffffe800e87947 */ /* 0x000fea000383ffff */
.L_x_1053:
[----:B------:R-:W-:-:S07]  /*9510*/  SHF.L.U32 R5, R10, 0x1f, RZ ;  /* 0x0000001f0a057819 */ /* 0x000fce00000006ff */
.L_x_1090:
[----:B-1----:R1:W2:Y:S02]  /*9520*/  SYNCS.PHASECHK.TRANS64.TRYWAIT P1, [R12+URZ+0x30820], R5 ;  /* 0x030820050c0075a7 */ /* 0x0022a4000802017f */
[----:B--2---:R-:W-:Y:S05]  /*9530*/  @!P1 NANOSLEEP.SYNCS 0x989680 ;  /* 0x009896800000995d */ /* 0x004fea0003900000 */
[----:B------:R-:W2:Y:S02]  /*9540*/  @!P1 SYNCS.PHASECHK.TRANS64 P1, [R12+URZ+0x30820], R5 ;  /* 0x030820050c0095a7 */ /* 0x000ea4000802007f */
[----:B--2---:R-:W-:Y:S05]  /*9550*/  @!P1 BRA `(.L_x_1090) ;  /* 0xfffffffc00f09947 */ /* 0x004fea000383ffff */
[----:B------:R-:W-:Y:S05]  /*9560*/  BRA `(.L_x_1091) ;  /* 0xffffffec00707947 */ /* 0x000fea000383ffff */
.L_x_1056:
[----:B-1----:R1:W2:Y:S02]  /*9570*/  SYNCS.PHASECHK.TRANS64.TRYWAIT P1, [R12+URZ+0x30840], R13 ;  /* 0x0308400d0c0075a7 */ /* 0x0022a4000802017f */
[----:B--2---:R-:W-:Y:S05]  /*9580*/  @!P1 NANOSLEEP.SYNCS 0x989680 ;  /* 0x009896800000995d */ /* 0x004fea0003900000 */
[----:B------:R-:W2:Y:S02]  /*9590*/  @!P1 SYNCS.PHASECHK.TRANS64 P1, [R12+URZ+0x30840], R13 ;  /* 0x0308400d0c0095a7 */ /* 0x000ea4000802007f */
[----:B--2---:R-:W-:Y:S05]  /*95a0*/  @!P1 BRA `(.L_x_1056) ;  /* 0xfffffffc00f09947 */ /* 0x004fea000383ffff */
[----:B------:R-:W-:Y:S05]  /*95b0*/  BRA `(.L_x_1092) ;  /* 0xfffffff000007947 */ /* 0x000fea000383ffff */
.L_x_1058:
[----:B--2---:R2:W3:Y:S02]  /*95c0*/  SYNCS.PHASECHK.TRANS64.TRYWAIT P1, [R12+URZ+0x30828], R13 ;  /* 0x0308280d0c0075a7 */ /* 0x0044e4000802017f */
[----:B---3--:R-:W-:Y:S05]  /*95d0*/  @!P1 NANOSLEEP.SYNCS 0x989680 ;  /* 0x009896800000995d */ /* 0x008fea0003900000 */
[----:B------:R-:W3:Y:S02]  /*95e0*/  @!P1 SYNCS.PHASECHK.TRANS64 P1, [R12+URZ+0x30828], R13 ;  /* 0x0308280d0c0095a7 */ /* 0x000ee4000802007f */
[----:B---3--:R-:W-:Y:S05]  /*95f0*/  @!P1 BRA `(.L_x_1058) ;  /* 0xfffffffc00f09947 */ /* 0x008fea000383ffff */
[----:B------:R-:W-:Y:S05]  /*9600*/  BRA `(.L_x_1093) ;  /* 0xfffffff0008c7947 */ /* 0x000fea000383ffff */
.L_x_1060:
[----:B---3--:R3:W4:Y:S02]  /*9610*/  SYNCS.PHASECHK.TRANS64.TRYWAIT P0, [R4+URZ+0x30840], R3 ;  /* 0x03084003040075a7 */ /* 0x008724000800017f */
[----:B----4-:R-:W-:Y:S05]  /*9620*/  @!P0 NANOSLEEP.SYNCS 0x989680 ;  /* 0x009896800000895d */ /* 0x010fea0003900000 */
[----:B------:R-:W4:Y:S02]  /*9630*/  @!P0 SYNCS.PHASECHK.TRANS64 P0, [R4+URZ+0x30840], R3 ;  /* 0x03084003040085a7 */ /* 0x000f24000800007f */
[----:B----4-:R-:W-:Y:S05]  /*9640*/  @!P0 BRA `(.L_x_1060) ;  /* 0xfffffffc00f08947 */ /* 0x010fea000383ffff */
[----:B------:R-:W-:Y:S05]  /*9650*/  BRA `(.L_x_1094) ;  /* 0xfffffff400187947 */ /* 0x000fea000383ffff */
.L_x_1062:
[----:B------:R-:W-:Y:S01]  /*9660*/  BSSY B0, `(.L_x_1095) ;  /* 0x0000006000007945 */ /* 0x000fe20003800000 */
[----:B------:R-:W-:-:S07]  /*9670*/  IMAD.MOV.U32 R15, RZ, RZ, -0x1 ;  /* 0xffffffffff0f7424 */ /* 0x000fce00078e00ff */
[----:B--2---:R-:W-:Y:S05]  /*9680*/  WARPSYNC.COLLECTIVE R15, `(.L_x_1096) ;  /* 0x000000000f0c7348 */ /* 0x004fea0003c00000 */
[----:B------:R-:W-:Y:S02]  /*9690*/  ELECT P6, UR62, PT ;  /* 0x00000000003e782f */ /* 0x000fe400038c0000 */
[----:B------:R-:W-:Y:S01]  /*96a0*/  MOV R14, UR62 ;  /* 0x0000003e000e7c02 */ /* 0x000fe20008000f00 */
[----:B--2---:R-:W-:Y:S10]  /*96b0*/  ENDCOLLECTIVE ;  /* 0x000000000000791b */ /* 0x004ff40003800000 */
.L_x_1096:
[----:B------:R-:W-:Y:S05]  /*96c0*/  BSYNC B0 ;  /* 0x0000000000007941 */ /* 0x000fea0003800000 */
.L_x_1095:
[----:B------:R-:W-:Y:S01]  /*96d0*/  PLOP3.LUT P0, PT, P6, PT, PT, 0x80, 0x0 ;  /* 0x000000000000781c */ /* 0x000fe2000370f070 */
[----:B------:R-:W-:-:S12]  /*96e0*/  BRA `(.L_x_1097) ;  /* 0xfffffff400c47947 */ /* 0x000fd8000383ffff */
.L_x_1064:
[----:B-1----:R1:W3:Y:S02]  /*96f0*/  SYNCS.PHASECHK.TRANS64.TRYWAIT P1, [R7+URZ], R4 ;  /* 0x00000004070075a7 */ /* 0x0022e4000802017f */
[----:B---3--:R-:W-:Y:S05]  /*9700*/  @!P1 NANOSLEEP.SYNCS 0x989680 ;  /* 0x009896800000995d */ /* 0x008fea0003900000 */
[----:B------:R-:W3:Y:S02]  /*9710*/  @!P1 SYNCS.PHASECHK.TRANS64 P1, [R7+URZ], R4 ;  /* 0x00000004070095a7 */ /* 0x000ee4000802007f */
[----:B---3--:R-:W-:Y:S05]  /*9720*/  @!P1 BRA `(.L_x_1064) ;  /* 0xfffffffc00f09947 */ /* 0x008fea000383ffff */
[----:B------:R-:W-:Y:S05]  /*9730*/  BRA `(.L_x_1098) ;  /* 0xfffffff800047947 */ /* 0x000fea000383ffff */
.L_x_1065:
[----:B---3--:R3:W4:Y:S02]  /*9740*/  SYNCS.PHASECHK.TRANS64.TRYWAIT P1, [R11+URZ], R2 ;  /* 0x000000020b0075a7 */ /* 0x008724000802017f */
[----:B----4-:R-:W-:Y:S05]  /*9750*/  @!P1 NANOSLEEP.SYNCS 0x989680 ;  /* 0x009896800000995d */ /* 0x010fea0003900000 */
[----:B------:R-:W4:Y:S02]  /*9760*/  @!P1 SYNCS.PHASECHK.TRANS64 P1, [R11+URZ], R2 ;  /* 0x000000020b0095a7 */ /* 0x000f24000802007f */
[----:B----4-:R-:W-:Y:S05]  /*9770*/  @!P1 BRA `(.L_x_1065) ;  /* 0xfffffffc00f09947 */ /* 0x010fea000383ffff */
[----:B------:R-:W-:Y:S05]  /*9780*/  BRA `(.L_x_1099) ;  /* 0xfffffff400f87947 */ /* 0x000fea000383ffff */
.L_x_1067:
[----:B----4-:R4:W1:Y:S02]  /*9790*/  SYNCS.PHASECHK.TRANS64.TRYWAIT P0, [R9+URZ], R4 ;  /* 0x00000004090075a7 */ /* 0x010864000800017f */
[----:B-1----:R-:W-:Y:S05]  /*97a0*/  @!P0 NANOSLEEP.SYNCS 0x989680 ;  /* 0x009896800000895d */ /* 0x002fea0003900000 */
[----:B------:R-:W1:Y:S02]  /*97b0*/  @!P0 SYNCS.PHASECHK.TRANS64 P0, [R9+URZ], R4 ;  /* 0x00000004090085a7 */ /* 0x000e64000800007f */
[----:B-1----:R-:W-:Y:S05]  /*97c0*/  @!P0 BRA `(.L_x_1067) ;  /* 0xfffffffc00f08947 */ /* 0x002fea000383ffff */
[----:B------:R-:W-:Y:S05]  /*97d0*/  BRA `(.L_x_1100) ;  /* 0xfffffff400fc7947 */ /* 0x000fea000383ffff */
.L_x_1101:
        /* <DEDUP_REMOVED lines=10> */
.L_x_3660:


//--------------------- .text._ZN7cutlass13device_kernelIN5flash11enable_sm90INS1_16FlashAttnBwdSm90INS1_25CollectiveMainloopBwdSm90ILi2ELi2ELi2EN4cute5tupleIJNS5_1CILi1EEES8_S8_EEENS6_IJNS7_ILi64EEENS7_ILi128EEESB_EEENS_10bfloat16_tEfNS_4arch4Sm90ELb0ELb1ELb1ELb0ELb0ELb1ELb0ELb0ELi2ELi1ELi2ELi1ELb0EEENS1_21CollectiveEpilogueBwdISC_SD_SF_Li256ELb0ELb0ELi1EEENS1_19SingleTileSchedulerILb0ELb0ELb0ELi128EEEEEEEEEvNT_6ParamsE --------------------------
	.section	.text._ZN7cutlass13device_kernelIN5flash11enable_sm90INS1_16FlashAttnBwdSm90INS1_25CollectiveMainloopBwdSm90ILi2ELi2ELi2EN4cute5tupleIJNS5_1CILi1EEES8_S8_EEENS6_IJNS7_ILi64EEENS7_ILi128EEESB_EEENS_10bfloat16_tEfNS_4arch4Sm90ELb0ELb1ELb1ELb0ELb0ELb1ELb0ELb0ELi2ELi1ELi2ELi1ELb0EEENS1_21CollectiveEpilogueBwdISC_SD_SF_Li256ELb0ELb0ELi1EEENS1_19SingleTileSchedulerILb0ELb0ELb0ELi128EEEEEEEEEvNT_6ParamsE,"ax",@progbits
	.align	128
.text._ZN7cutlass13device_kernelIN5flash11enable_sm90INS1_16FlashAttnBwdSm90INS1_25CollectiveMainloopBwdSm90ILi2ELi2ELi2EN4cute5tupleIJNS5_1CILi1EEES8_S8_EEENS6_IJNS7_ILi64EEENS7_ILi128EEESB_EEENS_10bfloat16_tEfNS_4arch4Sm90ELb0ELb1ELb1ELb0ELb0ELb1ELb0ELb0ELi2ELi1ELi2ELi1ELb0EEENS1_21CollectiveEpilogueBwdISC_SD_SF_Li256ELb0ELb0ELi1EEENS1_19SingleTileSchedulerILb0ELb0ELb0ELi128EEEEEEEEEvNT_6ParamsE:
        .type           _ZN7cutlass13device_kernelIN5flash11enable_sm90INS1_16FlashAttnBwdSm90INS1_25CollectiveMainloopBwdSm90ILi2ELi2ELi2EN4cute5tupleIJNS5_1CILi1EEES8_S8_EEENS6_IJNS7_ILi64EEENS7_ILi128EEESB_EEENS_10bfloat16_tEfNS_4arch4Sm90ELb0ELb1ELb1ELb0ELb0ELb1ELb0ELb0ELi2ELi1ELi2ELi1ELb0EEENS1_21CollectiveEpilogueBwdISC_SD_SF_Li256ELb0ELb0ELi1EEENS1_19SingleTileSchedulerILb0ELb0ELb0ELi128EEEEEEEEEvNT_6ParamsE,@function
        .size           _ZN7cutlass13device_kernelIN5flash11enable_sm90INS1_16FlashAttnBwdSm90INS1_25CollectiveMainloopBwdSm90ILi2ELi2ELi2EN4cute5tupleIJNS5_1CILi1EEES8_S8_EEENS6_IJNS7_ILi64EEENS7_ILi128EEESB_EEENS_10bfloat16_tEfNS_4arch4Sm90ELb0ELb1ELb1ELb0ELb0ELb1ELb0ELb0ELi2ELi1ELi2ELi1ELb0EEENS1_21CollectiveEpilogueBwdISC_SD_SF_Li256ELb0ELb0ELi1EEENS1_19SingleTileSchedulerILb0ELb0ELb0ELi128EEEEEEEEEvNT_6ParamsE,(.L_x_3661 - _ZN7cutlass13device_kernelIN5flash11enable_sm90INS1_16FlashAttnBwdSm90INS1_25CollectiveMainloopBwdSm90ILi2ELi2ELi2EN4cute5tupleIJNS5_1CILi1EEES8_S8_EEENS6_IJNS7_ILi64EEENS7_ILi128EEESB_EEENS_10bfloat16_tEfNS_4arch4Sm90ELb0ELb1ELb1ELb0ELb0ELb1ELb0ELb0ELi2ELi1ELi2ELi1ELb0EEENS1_21CollectiveEpilogueBwdISC_SD_SF_Li256ELb0ELb0ELi1EEENS1_19SingleTileSchedulerILb0ELb0ELb0ELi128EEEEEEEEEvNT_6ParamsE)
        .other          _ZN7cutlass13device_kernelIN5flash11enable_sm90INS1_16FlashAttnBwdSm90INS1_25CollectiveMainloopBwdSm90ILi2ELi2ELi2EN4cute5tupleIJNS5_1CILi1EEES8_S8_EEENS6_IJNS7_ILi64EEENS7_ILi128EEESB_EEENS_10bfloat16_tEfNS_4arch4Sm90ELb0ELb1ELb1ELb0ELb0ELb1ELb0ELb0ELi2ELi1ELi2ELi1ELb0EEENS1_21CollectiveEpilogueBwdISC_SD_SF_Li256ELb0ELb0ELi1EEENS1_19SingleTileSchedulerILb0ELb0ELb0ELi128EEEEEEEEEvNT_6ParamsE,@"STO_CUDA_ENTRY STV_DEFAULT"
_ZN7cutlass13device_kernelIN5flash11enable_sm90INS1_16FlashAttnBwdSm90INS1_25CollectiveMainloopBwdSm90ILi2ELi2ELi2EN4cute5tupleIJNS5_1CILi1EEES8_S8_EEENS6_IJNS7_ILi64EEENS7_ILi128EEESB_EEENS_10bfloat16_tEfNS_4arch4Sm90ELb0ELb1ELb1ELb0ELb0ELb1ELb0ELb0ELi2ELi1ELi2ELi1ELb0EEENS1_21CollectiveEpilogueBwdISC_SD_SF_Li256ELb0ELb0ELi1EEENS1_19SingleTileSchedulerILb0ELb0ELb0ELi128EEEEEEEEEvNT_6ParamsE:
[----:B------:R-:W1:Y:S02]  /*0000*/  LDC R1, c[0x0][0x28] ;  /* 0x00000a00ff017b82 */ /* 0x000e640000000800 */
[----:B-1----:R-:W-:Y:S01]  /*0010*/  VIADD R1, R1, 0xfffffff0 ;  /* 0xfffffff001017836 */ /* 0x002fe20000000000 */
[----:B------:R-:W1:Y:S01]  /*0020*/  S2R R3, SR_TID.X ;  /* 0x0000000000037919 */ /* 0x000e620000002100 */
[----:B------:R-:W-:Y:S01]  /*0030*/  ELECT P0, URZ, PT ;  /* 0x00000000003f782f */ /* 0x000fe20003800000 */
[----:B------:R-:W-:Y:S01]  /*0040*/  BSSY B0, `(.L_x_1102) ;  /* 0x000001a000007945 */ /* 0x000fe20003800000 */
[--C-:B-1----:R-:W-:Y:S02]  /*0050*/  SHF.R.U32.HI R0, RZ, 0x5, R3.reuse ;  /* 0x00000005ff007819 */ /* 0x102fe40000011603 */
[----:B------:R-:W-:-:S03]  /*0060*/  SHF.R.U32.HI R3, RZ, 0x7, R3 ;  /* 0x00000007ff037819 */ /* 0x000fc60000011603 */
        /* <DEDUP_REMOVED lines=23> */
.L_x_1103:
[----:B------:R-:W-:Y:S05]  /*01e0*/  BSYNC B0 ;  /* 0x0000000000007941 */ /* 0x000fea0003800000 */
.L_x_1102:
[----:B------:R-:W-:Y:S01]  /*01f0*/  VOTEU.ANY UP0, P0 ;  /* 0x00000000003f7886 */ /* 0x000fe20000000100 */
[----:B------:R-:W1:Y:S01]  /*0200*/  SHFL.IDX PT, R3, R3, RZ, 0x1f ;  /* 0x00001fff03037589 */ /* 0x000e6200000e0000 */
[----:B------:R-:W-:Y:S01]  /*0210*/  UMOV UR4, 0x1 ;  /* 0x0000000100047882 */ /* 0x000fe20000000000 */
[----:B------:R-:W-:Y:S01]  /*0220*/  VOTEU.ANY UP1, P0 ;  /* 0x00000000003f7886 */ /* 0x000fe20000020100 */
[----:B------:R-:W-:Y:S01]  /*0230*/  UMOV UR38, 0x1 ;  /* 0x0000000100267882 */ /* 0x000fe20000000000 */
[----:B------:R-:W2:Y:S01]  /*0240*/  @UP0 S2UR UR7, SR_CgaCtaId ;  /* 0x00000000000709c3 */ /* 0x000ea20000008800 */
[----:B------:R-:W3:Y:S01]  /*0250*/  SHFL.IDX PT, R2, R0, RZ, 0x1f ;  /* 0x00001fff00027589 */ /* 0x000ee200000e0000 */
[----:B------:R-:W-:Y:S01]  /*0260*/  @UP0 UMOV UR6, 0x400 ;  /* 0x0000040000060882 */ /* 0x000fe20000000000 */
[----:B------:R-:W-:-:S04]  /*0270*/  @UP0 UIADD3 UR4, -UR4, 0x100000, URZ ;  /* 0x0010000004040890 */ /* 0x000fc8000fffe13f */
[----:B------:R-:W-:Y:S02]  /*0280*/  @UP0 USHF.L.U32 UR5, UR4, 0xb, URZ ;  /* 0x0000000b04050899 */ /* 0x000fe4000800063f */
[----:B------:R-:W-:Y:S01]  /*0290*/  @UP0 USHF.L.U32 UR4, UR4, 0x1, URZ ;  /* 0x0000000104040899 */ /* 0x000fe2000800063f */
[----:B-1----:R-:W-:Y:S01]  /*02a0*/  R2UR UR8, R3 ;  /* 0x00000000030872ca */ /* 0x002fe200000e0000 */
[----:B--2---:R-:W-:Y:S01]  /*02b0*/  @UP0 ULEA UR6, UR7, UR6, 0x18 ;  /* 0x0000000607060291 */ /* 0x004fe2000f8ec03f */
[----:B---3--:R-:W-:-:S11]  /*02c0*/  ISETP.NE.AND P1, PT, R2, RZ, PT ;  /* 0x000000ff0200720c */ /* 0x008fd60003f25270 */
[----:B------:R-:W-:Y:S01]  /*02d0*/  UISETP.NE.AND UP0, UPT, UR8, URZ, UPT ;  /* 0x0000003f0800728c */ /* 0x000fe2000bf05270 */
[----:B------:R-:W1:Y:S02]  /*02e0*/  FENCE.VIEW.ASYNC.S ;  /* 0x00000000000073c6 */ /* 0x000e640000000000 */
[----:B-1----:R1:W2:Y:S01]  /*02f0*/  @UP1 SYNCS.EXCH.64 URZ, [UR6+0x30800], UR4 ;  /* 0x03080004063f15b2 */ /* 0x0022a20008000100 */
[----:B------:R-:W-:Y:S01]  /*0300*/  USEL UR38, UR38, 0x2, !UP0 ;  /* 0x0000000226267887 */ /* 0x000fe2000c000000 */
[----:B------:R-:W-:Y:S11]  /*0310*/  @P1 BRA `(.L_x_1104) ;  /* 0x0000000000481947 */ /* 0x000ff60003800000 */
[----:B-1----:R-:W1:Y:S01]  /*0320*/  S2UR UR5, SR_CgaCtaId ;  /* 0x00000000000579c3 */ /* 0x002e620000008800 */
        /* <DEDUP_REMOVED lines=15> */
[----:B------:R3:W1:Y:S02]  /*0420*/  SYNCS.EXCH.64 URZ, [UR8+0x30828], UR4 ;  /* 0x03082804083f75b2 */ /* 0x0006640008000100 */
[----:B---3--:R-:W-:Y:S01]  /*0430*/  NOP ;  /* 0x0000000000007918 */ /* 0x008fe20000000000 */
.L_x_1104:
        /* <DEDUP_REMOVED lines=22> */
.L_x_1105:
[----:B------:R-:W-:Y:S01]  /*05a0*/  PLOP3.LUT P0, PT, PT, PT, UP0, 0x80, 0x0 ;  /* 0x000000000000781c */ /* 0x000fe20003f0f008 */
[----:B------:R-:W-:Y:S01]  /*05b0*/  NOP ;  /* 0x0000000000007918 */ /* 0x000fe20000000000 */
[----:B------:R-:W-:Y:S01]  /*05c0*/  BSSY B6, `(.L_x_1106) ;  /* 0x0000987000067945 */ /* 0x000fe20003800000 */
[----:B-12-4-:R-:W-:Y:S10]  /*05d0*/  BAR.SYNC.DEFER_BLOCKING 0x0 ;  /* 0x0000000000007b1d */ /* 0x016ff40000010000 */
[----:B------:R-:W-:Y:S05]  /*05e0*/  @!P0 BRA `(.L_x_1107) ;  /* 0x00000068007c8947 */ /* 0x000fea0003800000 */
.L_x_1108:
        /* <DEDUP_REMOVED lines=14> */
[----:B------:R-:W1:Y:S01]  /*06d0*/  S2UR UR39, SR_CTAID.X ;  /* 0x00000000002779c3 */ /* 0x000e620000002500 */
[----:B------:R-:W-:Y:S01]  /*06e0*/  ULDC UR7, c[0x0][0x280] ;  /* 0x0000a00000077ab9 */ /* 0x000fe20000000800 */
[----:B------:R-:W-:Y:S01]  /*06f0*/  ULDC UR6, c[0x0][0x290] ;  /* 0x0000a40000067ab9 */ /* 0x000fe20000000800 */
[----:B------:R-:W-:Y:S01]  /*0700*/  ULDC UR4, c[0x0][0x74c] ;  /* 0x0001d30000047ab9 */ /* 0x000fe20000000800 */
        /* <DEDUP_REMOVED lines=20> */
[----:B-1----:R-:W-:Y:S02]  /*0850*/  ULEA UR5, UR39, UR7, 0x7 ;  /* 0x0000000727057291 */ /* 0x002fe4000f8e383f */
[----:B------:R-:W-:Y:S02]  /*0860*/  ISETP.LE.AND P1, PT, RZ, UR39, PT ;  /* 0x00000027ff007c0c */ /* 0x000fe4000bf23270 */
[----:B------:R-:W-:-:S02]  /*0870*/  CS2R R48, SRZ ;  /* 0x0000000000307805 */ /* 0x000fc4000001ff00 */
[----:B------:R-:W-:Y:S01]  /*0880*/  CS2R R46, SRZ ;  /* 0x00000000002e7805 */ /* 0x000fe2000001ff00 */
[----:B------:R-:W-:Y:S01]  /*0890*/  UIADD3 UR4, -UR4, UR5, -UR6 ;  /* 0x0000000504047290 */ /* 0x000fe2000fffe906 */
[----:B------:R-:W-:Y:S02]  /*08a0*/  CS2R R44, SRZ ;  /* 0x00000000002c7805 */ /* 0x000fe4000001ff00 */
[----:B------:R-:W-:Y:S02]  /*08b0*/  CS2R R42, SRZ ;  /* 0x00000000002a7805 */ /* 0x000fe4000001ff00 */
[----:B------:R-:W-:Y:S01]  /*08c0*/  CS2R R40, SRZ ;  /* 0x0000000000287805 */ /* 0x000fe2000001ff00 */
[----:B------:R-:W-:Y:S01]  /*08d0*/  USHF.R.S32.HI UR5, URZ, 0x1f, UR4 ;  /* 0x0000001f3f057899 */ /* 0x000fe20008011404 */
[----:B------:R-:W-:Y:S02]  /*08e0*/  CS2R R38, SRZ ;  /* 0x0000000000267805 */ /* 0x000fe4000001ff00 */
[----:B------:R-:W-:-:S02]  /*08f0*/  CS2R R36, SRZ ;  /* 0x0000000000247805 */ /* 0x000fc4000001ff00 */
[----:B------:R-:W-:Y:S01]  /*0900*/  CS2R R34, SRZ ;  /* 0x0000000000227805 */ /* 0x000fe2000001ff00 */
[----:B------:R-:W-:Y:S01]  /*0910*/  ULEA.HI UR5, UR5, UR4, URZ, 0x6 ;  /* 0x0000000405057291 */ /* 0x000fe2000f8f303f */
[----:B------:R-:W-:Y:S01]  /*0920*/  CS2R R32, SRZ ;  /* 0x0000000000207805 */ /* 0x000fe2000001ff00 */
[----:B------:R-:W-:Y:S01]  /*0930*/  UIADD3 UR4, UR7, 0x3f, URZ ;  /* 0x0000003f07047890 */ /* 0x000fe2000fffe03f */
[----:B------:R-:W-:Y:S01]  /*0940*/  CS2R R30, SRZ ;  /* 0x00000000001e7805 */ /* 0x000fe2000001ff00 */
[----:B------:R-:W-:Y:S01]  /*0950*/  USHF.R.S32.HI UR6, URZ, 0x6, UR5 ;  /* 0x000000063f067899 */ /* 0x000fe20008011405 */
[----:B------:R-:W-:Y:S01]  /*0960*/  CS2R R28, SRZ ;  /* 0x00000000001c7805 */ /* 0x000fe2000001ff00 */
[----:B------:R-:W-:Y:S01]  /*0970*/  USHF.R.S32.HI UR5, URZ, 0x1f, UR4 ;  /* 0x0000001f3f057899 */ /* 0x000fe20008011404 */
[----:B------:R-:W-:Y:S01]  /*0980*/  CS2R R26, SRZ ;  /* 0x00000000001a7805 */ /* 0x000fe2000001ff00 */
[----:B------:R-:W-:Y:S01]  /*0990*/  UISETP.LT.AND UP0, UPT, URZ, UR6, UPT ;  /* 0x000000063f00728c */ /* 0x000fe2000bf01270 */
[----:B------:R-:W-:Y:S01]  /*09a0*/  CS2R R24, SRZ ;  /* 0x0000000000187805 */ /* 0x000fe2000001ff00 */
[----:B------:R-:W-:Y:S01]  /*09b0*/  ULEA.HI UR5, UR5, UR4, URZ, 0x6 ;  /* 0x0000000405057291 */ /* 0x000fe2000f8f303f */
[----:B------:R-:W-:Y:S01]  /*09c0*/  CS2R R150, SRZ ;  /* 0x0000000000967805 */ /* 0x000fe2000001ff00 */
[----:B------:R-:W-:Y:S01]  /*09d0*/  USEL UR37, URZ, UR6, !UP0 ;  /* 0x000000063f257287 */ /* 0x000fe2000c000000 */
[----:B------:R-:W-:Y:S01]  /*09e0*/  CS2R R148, SRZ ;  /* 0x0000000000947805 */ /* 0x000fe2000001ff00 */
[----:B------:R-:W-:Y:S01]  /*09f0*/  USHF.R.S32.HI UR36, URZ, 0x6, UR5 ;  /* 0x000000063f247899 */ /* 0x000fe20008011405 */
        /* <DEDUP_REMOVED lines=24> */
[----:B------:R-:W-:Y:S01]  /*0b80*/  IMAD.MOV.U32 R99, RZ, RZ, RZ ;  /* 0x000000ffff637224 */ /* 0x000fe200078e00ff */
[----:B------:R-:W-:Y:S06]  /*0b90*/  @!P1 BRA `(.L_x_1110) ;  /* 0x0000000000289947 */ /* 0x000fec0003800000 */
[----:B------:R-:W-:Y:S01]  /*0ba0*/  ULEA UR4, UR39, UR7, 0x7 ;  /* 0x0000000727047291 */ /* 0x000fe2000f8e383f */
[----:B------:R-:W-:-:S03]  /*0bb0*/  ULDC UR5, c[0x0][0x290] ;  /* 0x0000a40000057ab9 */ /* 0x000fc60000000800 */
[----:B------:R-:W-:-:S03]  /*0bc0*/  UIADD3 UR4, -UR5, 0xbf, UR4 ;  /* 0x000000bf05047890 */ /* 0x000fc6000fffe104 */
[----:B------:R-:W-:Y:S02]  /*0bd0*/  ULDC UR5, c[0x0][0x748] ;  /* 0x0001d20000057ab9 */ /* 0x000fe40000000800 */
[----:B------:R-:W-:-:S04]  /*0be0*/  UIADD3 UR4, UR4, UR5, URZ ;  /* 0x0000000504047290 */ /* 0x000fc8000fffe03f */
[----:B------:R-:W-:-:S04]  /*0bf0*/  USHF.R.S32.HI UR5, URZ, 0x1f, UR4 ;  /* 0x0000001f3f057899 */ /* 0x000fc80008011404 */
[----:B------:R-:W-:-:S04]  /*0c00*/  ULEA.HI UR5, UR5, UR4, URZ, 0x6 ;  /* 0x0000000405057291 */ /* 0x000fc8000f8f303f */
[----:B------:R-:W-:-:S04]  /*0c10*/  USHF.R.S32.HI UR5, URZ, 0x6, UR5 ;  /* 0x000000063f057899 */ /* 0x000fc80008011405 */
[----:B------:R-:W-:-:S04]  /*0c20*/  UISETP.LT.AND UP0, UPT, UR36, UR5, UPT ;  /* 0x000000052400728c */ /* 0x000fc8000bf01270 */
[----:B------:R-:W-:-:S12]  /*0c30*/  USEL UR36, UR36, UR5, UP0 ;  /* 0x0000000524247287 */ /* 0x000fd80008000000 */
.L_x_1110:
[----:B------:R-:W-:Y:S01]  /*0c40*/  UISETP.GT.AND UP0, UPT, UR36, UR37, UPT ;  /* 0x000000252400728c */ /* 0x000fe2000bf04270 */
[----:B------:R-:W-:Y:S01]  /*0c50*/  IMAD.MOV.U32 R98, RZ, RZ, RZ ;  /* 0x000000ffff627224 */ /* 0x000fe200078e00ff */
[----:B------:R-:W-:Y:S02]  /*0c60*/  CS2R R96, SRZ ;  /* 0x0000000000607805 */ /* 0x000fe4000001ff00 */
[----:B------:R-:W-:Y:S02]  /*0c70*/  CS2R R94, SRZ ;  /* 0x00000000005e7805 */ /* 0x000fe4000001ff00 */
[----:B------:R-:W-:Y:S02]  /*0c80*/  CS2R R92, SRZ ;  /* 0x00000000005c7805 */ /* 0x000fe4000001ff00 */
[----:B------:R-:W-:Y:S02]  /*0c90*/  CS2R R90, SRZ ;  /* 0x00000000005a7805 */ /* 0x000fe4000001ff00 */
[----:B------:R-:W-:-:S02]  /*0ca0*/  PLOP3.LUT P1, PT, PT, PT, UP0, 0x80, 0x0 ;  /* 0x000000000000781c */ /* 0x000fc40003f2f008 */
[----:B------:R-:W-:-:S11]  /*0cb0*/  CS2R R88, SRZ ;  /* 0x0000000000587805 */ /* 0x000fd6000001ff00 */
[----:B------:R-:W-:Y:S05]  /*0cc0*/  @!P1 BRA `(.L_x_1111) ;  /* 0x0000004000049947 */ /* 0x000fea0003800000 */
[----:B------:R-:W-:Y:S01]  /*0cd0*/  MOV R0, RZ ;  /* 0x000000ff00007202 */ /* 0x000fe20000000f00 */
[----:B------:R-:W-:Y:S01]  /*0ce0*/  ULDC UR40, c[0x0][0x280] ;  /* 0x0000a00000287ab9 */ /* 0x000fe20000000800 */
[----:B------:R-:W-:Y:S01]  /*0cf0*/  ULDC UR41, c[0x0][0x75c] ;  /* 0x0001d70000297ab9 */ /* 0x000fe20000000800 */
[----:B------:R-:W-:Y:S01]  /*0d00*/  ULDC UR42, c[0x0][0x744] ;  /* 0x0001d100002a7ab9 */ /* 0x000fe20000000800 */
        /* <DEDUP_REMOVED lines=18> */
.L_x_1113:
        /* <DEDUP_REMOVED lines=15> */
.L_x_1112:
        /* <DEDUP_REMOVED lines=22> */
.L_x_1115:
        /* <DEDUP_REMOVED lines=15> */
.L_x_1114:
        /* <DEDUP_REMOVED lines=8> */
.L_x_1220:
[----:B------:R-:W-:Y:S02]  /*11f0*/  SHF.L.U32 R8, RZ, 0x1f, RZ ;  /* 0x0000001fff087819 */ /* 0x000fe400000006ff */
[----:B--2---:R-:W-:Y:S02]  /*1200*/  LEA.HI R4, R14, R14, RZ, 0x1 ;  /* 0x0000000e0e047211 */ /* 0x004fe400078f08ff */
[----:B------:R-:W2:Y:S01]  /*1210*/  SYNCS.PHASECHK.TRANS64.TRYWAIT P0, [R16+URZ+0x30800], R8 ;  /* 0x03080008100075a7 */ /* 0x000ea2000800017f */
[----:B------:R-:W-:Y:S02]  /*1220*/  LOP3.LUT R7, R2, 0xffffff80, RZ, 0xc0, !PT ;  /* 0xffffff8002077812 */ /* 0x000fe400078ec0ff */
[----:B------:R-:W-:Y:S02]  /*1230*/  LOP3.LUT R5, R4, 0xfffffffe, RZ, 0xc0, !PT ;  /* 0xfffffffe04057812 */ /* 0x000fe400078ec0ff */
[CC--:B------:R-:W-:Y:S01]  /*1240*/  LEA.HI R4, R3.reuse, R0.reuse, RZ, 0x5 ;  /* 0x0000000003047211 */ /* 0x0c0fe200078f28ff */
[----:B------:R-:W-:Y:S01]  /*1250*/  IMAD.IADD R7, R0, 0x1, -R7 ;  /* 0x0000000100077824 */ /* 0x000fe200078e0a07 */
[CC--:B------:R-:W-:Y:S01]  /*1260*/  LEA.HI R9, R3.reuse, R0.reuse, RZ, 0x3 ;  /* 0x0000000003097211 */ /* 0x0c0fe200078f18ff */
[----:B------:R-:W-:Y:S01]  /*1270*/  IMAD.IADD R228, R14, 0x1, -R5 ;  /* 0x000000010ee47824 */ /* 0x000fe200078e0a05 */
[----:B------:R-:W-:Y:S01]  /*1280*/  LEA.HI R5, R3, R0, RZ, 0x4 ;  /* 0x0000000003057211 */ /* 0x000fe200078f20ff */
[----:B------:R-:W-:Y:S01]  /*1290*/  IMAD.SHL.U32 R3, R0, 0x40, RZ ;  /* 0x0000004000037824 */ /* 0x000fe200078e00ff */
[----:B------:R-:W-:-:S02]  /*12a0*/  SHF.R.S32.HI R2, RZ, 0x1f, R7 ;  /* 0x0000001fff027819 */ /* 0x000fc40000011407 */
[----:B------:R-:W-:Y:S02]  /*12b0*/  SHF.R.S32.HI R4, RZ, 0x5, R4 ;  /* 0x00000005ff047819 */ /* 0x000fe40000011404 */
[----:B------:R-:W-:Y:S02]  /*12c0*/  SHF.R.S32.HI R10, RZ, 0x4, R5 ;  /* 0x00000004ff0a7819 */ /* 0x000fe40000011405 */
[----:B------:R-:W-:Y:S01]  /*12d0*/  LEA.HI R0, R2, R7, RZ, 0x2 ;  /* 0x0000000702007211 */ /* 0x000fe200078f10ff */
[----:B------:R-:W-:Y:S01]  /*12e0*/  IMAD.SHL.U32 R6, R4, 0x10, RZ ;  /* 0x0000001004067824 */ /* 0x000fe200078e00ff */
[----:B------:R-:W-:Y:S02]  /*12f0*/  LEA.HI R11, R5, R10, RZ, 0x1 ;  /* 0x0000000a050b7211 */ /* 0x000fe400078f08ff */
[----:B------:R-:W-:Y:S02]  /*1300*/  LOP3.LUT R3, R3, 0x1c0, RZ, 0xc0, !PT ;  /* 0x000001c003037812 */ /* 0x000fe400078ec0ff */
[----:B------:R-:W-:-:S02]  /*1310*/  SHF.R.S32.HI R4, RZ, 0x2, R0 ;  /* 0x00000002ff047819 */ /* 0x000fc40000011400 */
[----:B------:R-:W-:Y:S01]  /*1320*/  SHF.R.S32.HI R5, RZ, 0x1f, R0 ;  /* 0x0000001fff057819 */ /* 0x000fe20000011400 */
[----:B--2---:R-:W-:Y:S06]  /*1330*/  @P0 BRA `(.L_x_1117) ;  /* 0x0000000000080947 */ /* 0x004fec0003800000 */
[----:B------:R-:W2:Y:S02]  /*1340*/  SYNCS.PHASECHK.TRANS64.TRYWAIT P0, [R16+URZ+0x30800], R8 ;  /* 0x03080008100075a7 */ /* 0x000ea4000800017f */
[----:B--2---:R-:W-:Y:S05]  /*1350*/  @!P0 BRA `(.L_x_1118) ;  /* 0x0000008800d88947 */ /* 0x004fea0003800000 */
.L_x_1117:
[----:B------:R-:W-:Y:S01]  /*1360*/  LEA.HI R5, R5, R4, RZ, 0x3 ;  /* 0x0000000405057211 */ /* 0x000fe200078f18ff */
[----:B------:R-:W3:Y:S01]  /*1370*/  S2R R14, SR_CgaCtaId ;  /* 0x00000000000e7919 */ /* 0x000ee20000008800 */
[----:B--2---:R-:W-:Y:S01]  /*1380*/  LOP3.LUT R8, R3, 0x30, R6, 0xf8, !PT ;  /* 0x0000003003087812 */ /* 0x004fe200078ef806 */
[----:B------:R-:W-:Y:S01]  /*1390*/  ULDC UR4, c[0x0][0x290] ;  /* 0x0000a40000047ab9 */ /* 0x000fe20000000800 */
[----:B------:R-:W-:Y:S01]  /*13a0*/  LOP3.LUT R5, R5, 0xfffffff8, RZ, 0xc0, !PT ;  /* 0xfffffff805057812 */ /* 0x000fe200078ec0ff */
[----:B------:R-:W2:Y:S01]  /*13b0*/  S2R R229, SR_CTAID.X ;  /* 0x0000000000e57919 */ /* 0x000ea20000002500 */
[----:B------:R-:W-:Y:S01]  /*13c0*/  LOP3.LUT R11, R11, 0x7ffffe, RZ, 0xc0, !PT ;  /* 0x007ffffe0b0b7812 */ /* 0x000fe200078ec0ff */
[----:B------:R-:W-:Y:S01]  /*13d0*/  UIMAD UR4, UR39, -0x80, UR4 ;  /* 0xffffff80270478a4 */ /* 0x000fe2000f8e0204 */
[C---:B------:R-:W-:Y:S01]  /*13e0*/  LEA.HI R6, R13.reuse, R13, RZ, 0x1 ;  /* 0x0000000d0d067211 */ /* 0x040fe200078f08ff */
[----:B------:R-:W-:Y:S01]  /*13f0*/  IMAD.IADD R5, R4, 0x1, -R5 ;  /* 0x0000000104057824 */ /* 0x000fe200078e0a05 */
[----:B------:R-:W-:Y:S01]  /*1400*/  LOP3.LUT R9, R8, 0x8, R9, 0xf8, !PT ;  /* 0x0000000808097812 */ /* 0x000fe200078ef809 */
[----:B------:R-:W-:Y:S01]  /*1410*/  IMAD.IADD R11, R10, 0x1, -R11 ;  /* 0x000000010a0b7824 */ /* 0x000fe200078e0a0b */
[----:B------:R-:W-:Y:S01]  /*1420*/  LEA.HI R4, R2, R7, RZ, 0x5 ;  /* 0x0000000702047211 */ /* 0x000fe200078f28ff */
[----:B------:R-:W-:Y:S01]  /*1430*/  IMAD.SHL.U32 R2, R13, 0x1000, RZ ;  /* 0x000010000d027824 */ /* 0x000fe200078e00ff */
[----:B------:R-:W-:-:S02]  /*1440*/  SHF.R.U32.HI R8, RZ, 0x3, R3 ;  /* 0x00000003ff087819 */ /* 0x000fc40000011603 */
[----:B------:R-:W-:Y:S02]  /*1450*/  CS2R R86, SRZ ;  /* 0x0000000000567805 */ /* 0x000fe4000001ff00 */
[----:B------:R-:W-:Y:S01]  /*1460*/  LOP3.LUT R6, R6, 0x3fffffe, RZ, 0xc0, !PT ;  /* 0x03fffffe06067812 */ /* 0x000fe200078ec0ff */
[----:B------:R-:W-:Y:S01]  /*1470*/  IMAD R11, R11, 0x200, R2 ;  /* 0x000002000b0b7824 */ /* 0x000fe200078e0202 */
[----:B------:R-:W-:Y:S02]  /*1480*/  LOP3.LUT R0, R0, 0x7ffffffc, RZ, 0xc0, !PT ;  /* 0x7ffffffc00007812 */ /* 0x000fe400078ec0ff */
[----:B------:R-:W-:Y:S02]  /*1490*/  CS2R R84, SRZ ;  /* 0x0000000000547805 */ /* 0x000fe4000001ff00 */
[----:B------:R-:W-:Y:S01]  /*14a0*/  LOP3.LUT R8, R9, R8, RZ, 0x3c, !PT ;  /* 0x0000000809087212 */ /* 0x000fe200078e3cff */
[----:B------:R-:W-:Y:S01]  /*14b0*/  IMAD.IADD R3, R13, 0x1, -R6 ;  /* 0x000000010d037824 */ /* 0x000fe200078e0a06 */
[----:B------:R-:W-:Y:S01]  /*14c0*/  SHF.R.S32.HI R4, RZ, 0x5, R4 ;  /* 0x00000005ff047819 */ /* 0x000fe20000011404 */
[C---:B------:R-:W-:Y:S01]  /*14d0*/  IMAD R6, R7.reuse, 0x4, R2 ;  /* 0x0000000407067824 */ /* 0x040fe200078e0202 */
[----:B------:R-:W-:Y:S01]  /*14e0*/  MOV R12, 0x400 ;  /* 0x00000400000c7802 */ /* 0x000fe20000000f00 */
[----:B------:R-:W-:Y:S01]  /*14f0*/  IMAD.IADD R0, R7, 0x1, -R0 ;  /* 0x0000000107007824 */ /* 0x000fe200078e0a00 */
[----:B------:R-:W-:Y:S01]  /*1500*/  CS2R R82, SRZ ;  /* 0x0000000000527805 */ /* 0x000fe2000001ff00 */
[----:B------:R-:W-:Y:S01]  /*1510*/  IMAD.IADD R7, R8, 0x1, R11 ;  /* 0x0000000108077824 */ /* 0x000fe200078e020b */
[----:B------:R-:W-:Y:S01]  /*1520*/  CS2R R80, SRZ ;  /* 0x0000000000507805 */ /* 0x000fe2000001ff00 */
[----:B------:R-:W-:Y:S01]  /*1530*/  IMAD R4, R4, 0x10, R5 ;  /* 0x0000001004047824 */ /* 0x000fe200078e0205 */
[----:B------:R-:W-:-:S02]  /*1540*/  CS2R R78, SRZ ;  /* 0x00000000004e7805 */ /* 0x000fc4000001ff00 */
[----:B------:R-:W-:Y:S01]  /*1550*/  CS2R R76, SRZ ;  /* 0x00000000004c7805 */ /* 0x000fe2000001ff00 */
[----:B------:R4:W-:Y:S01]  /*1560*/  STL [R1+0x8], R7 ;  /* 0x0000080701007387 */ /* 0x0009e20000100800 */
[----:B------:R-:W-:Y:S01]  /*1570*/  IMAD R2, R3, 0x40, R4 ;  /* 0x0000004003027824 */ /* 0x000fe200078e0204 */
[----:B---3--:R-:W-:Y:S02]  /*1580*/  LEA R12, R14, R12, 0x18 ;  /* 0x0000000c0e0c7211 */ /* 0x008fe400078ec0ff */
[----:B------:R-:W-:Y:S02]  /*1590*/  CS2R R4, SRZ ;  /* 0x0000000000047805 */ /* 0x000fe4000001ff00 */
[----:B------:R-:W-:Y:S01]  /*15a0*/  CS2R R74, SRZ ;  /* 0x00000000004a7805 */ /* 0x000fe2000001ff00 */
[----:B--2---:R-:W-:Y:S01]  /*15b0*/  IMAD R229, R229, -0x80, -R2 ;  /* 0xffffff80e5e57824 */ /* 0x004fe200078e0a02 */
        /* <DEDUP_REMOVED lines=56> */
[----:B------:R-:W-:Y:S01]  /*1940*/  CS2R R88, SRZ ;  /* 0x0000000000587805 */ /* 0x000fe2000001ff00 */
[----:B------:R-:W-:Y:S01]  /*1950*/  IMAD R3, R6, 0x4, R12 ;  /* 0x0000000406037824 */ /* 0x000fe200078e020c */
[----:B------:R-:W-:Y:S01]  /*1960*/  IADD3 R2, -R2, UR4, RZ ;  /* 0x0000000402027c10 */ /* 0x000fe2000fffe1ff */
[----:B----4-:R-:W-:-:S07]  /*1970*/  IMAD.SHL.U32 R230, R0, 0x2, RZ ;  /* 0x0000000200e67824 */ /* 0x010fce00078e00ff */
.L_x_1129:
[----:B------:R-:W-:Y:S01]  /*1980*/  IMAD.U32 R0, RZ, RZ, UR38 ;  /* 0x00000026ff007e24 */ /* 0x000fe2000f8e00ff */
[----:B------:R-:W-:Y:S05]  /*1990*/  YIELD ;  /* 0x0000000000007946 */ /* 0x000fea0003800000 */
[----:B------:R-:W-:-:S04]  /*19a0*/  LOP3.LUT R0, R0, 0x1, RZ, 0xfc, !PT ;  /* 0x0000000100007812 */ /* 0x000fc800078efcff */
[----:B------:R-:W-:-:S13]  /*19b0*/  ISETP.NE.AND P6, PT, R0, 0x3, PT ;  /* 0x000000030000780c */ /* 0x000fda0003fc5270 */
[----:B-1----:R-:W-:Y:S05]  /*19c0*/  @!P6 BRA `(.L_x_1119) ;  /* 0x000000000004e947 */ /* 0x002fea0003800000 */
[----:B------:R-:W-:Y:S01]  /*19d0*/  BPT.TRAP 0x1 ;  /* 0x000000040000795c */ /* 0x000fe20000300000 */
.L_x_1119:
[----:B------:R-:W2:Y:S01]  /*19e0*/  S2R R6, SR_CgaCtaId ;  /* 0x0000000000067919 */ /* 0x000ea20000008800 */
[----:B------:R-:W-:Y:S02]  /*19f0*/  MOV R0, 0x400 ;  /* 0x0000040000007802 */ /* 0x000fe40000000f00 */
[----:B------:R-:W-:Y:S02]  /*1a00*/  SHF.L.U32 R191, R5, 0x1f, RZ ;  /* 0x0000001f05bf7819 */ /* 0x000fe400000006ff */
[----:B--2---:R-:W-:-:S05]  /*1a10*/  LEA R0, R6, R0, 0x18 ;  /* 0x0000000006007211 */ /* 0x004fca00078ec0ff */
[----:B------:R-:W-:-:S04]  /*1a20*/  IMAD R0, R4, 0x8, R0 ;  /* 0x0000000804007824 */ /* 0x000fc800078e0200 */
[----:B------:R2:W3:Y:S01]  /*1a30*/  SYNCS.PHASECHK.TRANS64.TRYWAIT P0, [R0+URZ+0x30810], R191 ;  /* 0x030810bf000075a7 */ /* 0x0004e2000800017f */
[----:B------:R-:W-:Y:S05]  /*1a40*/  @!P6 BRA `(.L_x_1120) ;  /* 0x000000000004e947 */ /* 0x000fea0003800000 */
[----:B------:R-:W-:Y:S01]  /*1a50*/  BPT.TRAP 0x1 ;  /* 0x000000040000795c */ /* 0x000fe20000300000 */
.L_x_1120:
[----:B---3--:R-:W-:Y:S05]  /*1a60*/  @P0 BRA `(.L_x_1121) ;  /* 0x0000000000080947 */ /* 0x008fea0003800000 */
[----:B------:R-:W3:Y:S02]  /*1a70*/  SYNCS.PHASECHK.TRANS64.TRYWAIT P0, [R0+URZ+0x30810], R191 ;  /* 0x030810bf000075a7 */ /* 0x000ee4000800017f */
[----:B---3--:R-:W-:Y:S05]  /*1a80*/  @!P0 BRA `(.L_x_1122) ;  /* 0x00000084002c8947 */ /* 0x008fea0003800000 */
.L_x_1121:
[----:B------:R-:W-:Y:S05]  /*1a90*/  WARPSYNC.ALL ;  /* 0x0000000000007948 */ /* 0x000fea0003800000 */
[----:B------:R-:W4:Y:S01]  /*1aa0*/  S2R R209, SR_CgaCtaId ;  /* 0x0000000000d17919 */ /* 0x000f220000008800 */
[----:B------:R-:W-:Y:S01]  /*1ab0*/  MOV R208, 0x400 ;  /* 0x0000040000d07802 */ /* 0x000fe20000000f00 */
[----:B------:R-:W-:Y:S01]  /*1ac0*/  WARPGROUP.ARRIVE ;  /* 0x00000000000079c5 */ /* 0x000fe20000000000 */
[----:B------:R-:W-:Y:S01]  /*1ad0*/  R2UR UR9, R4 ;  /* 0x00000000040972ca */ /* 0x000fe200000e0000 */
[----:B------:R-:W-:Y:S01]  /*1ae0*/  UMOV UR11, 0x40000040 ;  /* 0x40000040000b7882 */ /* 0x000fe20000000000 */
[----:B----4-:R-:W-:-:S04]  /*1af0*/  LEA R208, R209, R208, 0x18 ;  /* 0x000000d0d1d07211 */ /* 0x010fc800078ec0ff */
[----:B------:R-:W-:Y:S01]  /*1b00*/  R2UR UR4, R208 ;  /* 0x00000000d00472ca */ /* 0x000fe200000e0000 */
[----:B------:R-:W-:-:S05]  /*1b10*/  IMAD R6, R228, 0x2000, R208 ;  /* 0x00002000e4067824 */ /* 0x000fca00078e02d0 */
[----:B------:R-:W-:Y:S01]  /*1b20*/  R2UR UR5, R6 ;  /* 0x00000000060572ca */ /* 0x000fe200000e0000 */
[----:B------:R-:W-:-:S04]  /*1b30*/  IMAD R6, R4, 0x40, R230 ;  /* 0x0000004004067824 */ /* 0x000fc800078e02e6 */
[----:B------:R-:W-:Y:S02]  /*1b40*/  IMAD R6, R6, 0x4, R208 ;  /* 0x0000000406067824 */ /* 0x000fe400078e02d0 */
[----:B------:R-:W-:-:S04]  /*1b50*/  UIADD3 UR4, UR4, 0x18000, URZ ;  /* 0x0001800004047890 */ /* 0x000fc8000fffe03f */
[----:B------:R-:W-:Y:S02]  /*1b60*/  USHF.R.U32.HI UR4, URZ, 0x4, UR4 ;  /* 0x000000043f047899 */ /* 0x000fe40008011604 */
[----:B------:R-:W-:Y:S02]  /*1b70*/  USHF.R.U32.HI UR6, URZ, 0x4, UR5 ;  /* 0x000000043f067899 */ /* 0x000fe40008011605 */
[----:B------:R-:W-:Y:S02]  /*1b80*/  ULOP3.LUT UR4, UR4, 0x3fff, URZ, 0xc0, !UPT ;  /* 0x00003fff04047892 */ /* 0x000fe4000f8ec03f */
[----:B------:R-:W-:Y:S02]  /*1b90*/  ULOP3.LUT UR6, UR6, 0x3fff, URZ, 0xc0, !UPT ;  /* 0x00003fff06067892 */ /* 0x000fe4000f8ec03f */
[----:B------:R-:W-:Y:S02]  /*1ba0*/  ULOP3.LUT UR8, UR4, 0x10000, URZ, 0xfc, !UPT ;  /* 0x0001000004087892 */ /* 0x000fe4000f8efc3f */
[----:B------:R-:W-:-:S02]  /*1bb0*/  ULOP3.LUT UR7, UR6, 0x10000, URZ, 0xfc, !UPT ;  /* 0x0001000006077892 */ /* 0x000fc4000f8efc3f */
[----:B------:R-:W-:-:S03]  /*1bc0*/  ULEA UR6, UR9, UR8, 0xa ;  /* 0x0000000809067291 */ /* 0x000fc6000f8e503f */
[----:B------:R-:W-:Y:S02]  /*1bd0*/  UMOV UR9, 0x40000040 ;  /* 0x4000004000097882 */ /* 0x000fe40000000000 */
[----:B------:R-:W-:Y:S02]  /*1be0*/  UMOV UR8, UR7 ;  /* 0x0000000700087c82 */ /* 0x000fe40008000000 */
        /* <DEDUP_REMOVED lines=62> */
.L_x_1123:
[----:B------:R1:W1:Y:S01]  /*1fd0*/  SYNCS.PHASECHK.TRANS64.TRYWAIT P0, [R0+URZ+0x30830], R191 ;  /* 0x030830bf000075a7 */ /* 0x000262000800017f */
[----:B------:R-:W-:Y:S05]  /*1fe0*/  @!P6 BRA `(.L_x_1124) ;  /* 0x000000000004e947 */ /* 0x000fea0003800000 */
[----:B------:R-:W-:Y:S01]  /*1ff0*/  BPT.TRAP 0x1 ;  /* 0x000000040000795c */ /* 0x000fe20000300000 */
.L_x_1124:
[----:B------:R-:W-:Y:S01]  /*2000*/  FMUL.FTZ R7, R152, UR41 ;  /* 0x0000002998077c20 */ /* 0x000fe20008410000 */
[----:B------:R-:W-:Y:S01]  /*2010*/  FMUL.FTZ R8, R153, UR41 ;  /* 0x0000002999087c20 */ /* 0x000fe20008410000 */
[----:B------:R-:W-:Y:S01]  /*2020*/  FMUL.FTZ R9, R154, UR41 ;  /* 0x000000299a097c20 */ /* 0x000fe20008410000 */
[----:B------:R-:W2:Y:S01]  /*2030*/  LDC.64 R152, c[0x0][0x748] ;  /* 0x0001d200ff987b82 */ /* 0x000ea20000000a00 */
[----:B------:R-:W-:Y:S01]  /*2040*/  FMUL.FTZ R10, R155, UR41 ;  /* 0x000000299b0a7c20 */ /* 0x000fe20008410000 */
[----:B------:R-:W-:Y:S01]  /*2050*/  FMUL.FTZ R11, R156, UR41 ;  /* 0x000000299c0b7c20 */ /* 0x000fe20008410000 */
[----:B------:R-:W-:Y:S01]  /*2060*/  FMUL.FTZ R12, R157, UR41 ;  /* 0x000000299d0c7c20 */ /* 0x000fe20008410000 */
[----:B-1----:R-:W-:Y:S01]  /*2070*/  FMUL.FTZ R13, R158, UR41 ;  /* 0x000000299e0d7c20 */ /* 0x002fe20008410000 */
        /* <DEDUP_REMOVED lines=16> */
[----:B------:R-:W1:Y:S01]  /*2180*/  MUFU.TANH R7, R7 ;  /* 0x0000000700077308 */ /* 0x000e620000002400 */
[----:B------:R-:W-:Y:S01]  /*2190*/  FMUL.FTZ R190, R175, UR41 ;  /* 0x00000029afbe7c20 */ /* 0x000fe20008410000 */
[----:B------:R-:W-:-:S06]  /*21a0*/  VIADD R154, R208, 0x20000 ;  /* 0x00020000d09a7836 */ /* 0x000fcc0000000000 */
[----:B------:R-:W1:Y:S08]  /*21b0*/  MUFU.TANH R8, R8 ;  /* 0x0000000800087308 */ /* 0x000e700000002400 */
        /* <DEDUP_REMOVED lines=20> */
[----:B------:R-:W1:Y:S01]  /*2300*/  MUFU.TANH R189, R189 ;  /* 0x000000bd00bd7308 */ /* 0x000e620000002400 */
[----:B--2---:R-:W-:Y:S05]  /*2310*/  @P0 BRA `(.L_x_1125) ;  /* 0x0000000000080947 */ /* 0x004fea0003800000 */
[----:B------:R-:W2:Y:S02]  /*2320*/  SYNCS.PHASECHK.TRANS64.TRYWAIT P0, [R0+URZ+0x30830], R191 ;  /* 0x030830bf000075a7 */ /* 0x000ea4000800017f */
[----:B--2---:R-:W-:Y:S05]  /*2330*/  @!P0 BRA `(.L_x_1126) ;  /* 0x0000007c00148947 */ /* 0x004fea0003800000 */
.L_x_1125:
[----:B------:R-:W-:Y:S01]  /*2340*/  SHF.R.U32.HI R154, RZ, 0x4, R154 ;  /* 0x00000004ff9a7819 */ /* 0x000fe2000001169a */
[----:B------:R-:W-:Y:S01]  /*2350*/  ULEA UR6, UR37, -UR40, 0x6 ;  /* 0x8000002825067291 */ /* 0x000fe2000f8e303f */
[C---:B------:R-:W-:Y:S01]  /*2360*/  ISETP.GT.AND P2, PT, R229.reuse, RZ, PT ;  /* 0x000000ffe500720c */ /* 0x040fe20003f44270 */
[----:B------:R-:W4:Y:S01]  /*2370*/  MUFU.TANH R190, R190 ;  /* 0x000000be00be7308 */ /* 0x000f220000002400 */
[----:B--23--:R-:W-:Y:S01]  /*2380*/  LOP3.LUT R191, R154, 0x3fff, RZ, 0xc0, !PT ;  /* 0x00003fff9abf7812 */ /* 0x00cfe200078ec0ff */
[----:B------:R-:W-:Y:S01]  /*2390*/  FMUL.FTZ R236, R178, UR41 ;  /* 0x00000029b2ec7c20 */ /* 0x000fe20008410000 */
[----:B------:R-:W-:Y:S01]  /*23a0*/  ISETP.GT.AND P0, PT, R229, 0x8, PT ;  /* 0x00000008e500780c */ /* 0x000fe20003f04270 */
[----:B------:R-:W-:Y:S01]  /*23b0*/  FMUL.FTZ R237, R177, UR41 ;  /* 0x00000029b1ed7c20 */ /* 0x000fe20008410000 */
[----:B------:R-:W-:Y:S01]  /*23c0*/  LOP3.LUT R155, R191, 0x10000, RZ, 0xfc, !PT ;  /* 0x00010000bf9b7812 */ /* 0x000fe200078efcff */
[----:B------:R-:W-:Y:S01]  /*23d0*/  FMUL.FTZ R176, R176, UR41 ;  /* 0x00000029b0b07c20 */ /* 0x000fe20008410000 */
[C---:B------:R-:W-:Y:S01]  /*23e0*/  IADD3 R154, R2.reuse, UR6, R230 ;  /* 0x00000006029a7c10 */ /* 0x040fe2000fffe0e6 */
[----:B------:R-:W-:Y:S01]  /*23f0*/  FMUL.FTZ R235, R179, UR41 ;  /* 0x00000029b3eb7c20 */ /* 0x000fe20008410000 */
[----:B------:R-:W-:Y:S01]  /*2400*/  ISETP.GT.AND P3, PT, R2, 0x8, PT ;  /* 0x000000080200780c */ /* 0x000fe20003f64270 */
[----:B------:R-:W-:Y:S01]  /*2410*/  IMAD R155, R4, 0x400, R155 ;  /* 0x00000400049b7824 */ /* 0x000fe200078e029b */
[--C-:B------:R-:W-:Y:S01]  /*2420*/  IADD3 R160, RZ, -R154, -R153.reuse ;  /* 0x8000009affa07210 */ /* 0x100fe20007ffe899 */
[----:B------:R2:W-:Y:S01]  /*2430*/  STL [R1+0xc], R0 ;  /* 0x00000c0001007387 */ /* 0x0005e20000100800 */
[----:B------:R-:W-:Y:S01]  /*2440*/  ISETP.GT.AND P1, PT, R2, RZ, PT ;  /* 0x000000ff0200720c */ /* 0x000fe20003f24270 */
[----:B------:R-:W-:Y:S01]  /*2450*/  MUFU.TANH R236, R236 ;  /* 0x000000ec00ec7308 */ /* 0x000fe20000002400 */
[----:B------:R-:W-:Y:S01]  /*2460*/  R2UR UR6, R155 ;  /* 0x000000009b0672ca */ /* 0x000fe200000e0000 */
[----:B------:R-:W-:Y:S01]  /*2470*/  UIADD3 UR5, UR5, 0x8000, URZ ;  /* 0x0000800005057890 */ /* 0x000fe2000fffe03f */
[----:B------:R-:W-:Y:S01]  /*2480*/  IADD3 R155, -R154, 0x8, -R153 ;  /* 0x000000089a9b7810 */ /* 0x000fe20007ffe999 */
[C-C-:B------:R-:W-:Y:S01]  /*2490*/  IMAD.IADD R153, R152.reuse, 0x1, -R154.reuse ;  /* 0x0000000198997824 */ /* 0x140fe200078e0a9a */
[----:B------:R-:W-:Y:S01]  /*24a0*/  IADD3 R152, R152, 0x8, -R154 ;  /* 0x0000000898987810 */ /* 0x000fe20007ffe89a */
[----:B------:R-:W-:Y:S01]  /*24b0*/  USHF.R.U32.HI UR5, URZ, 0x4, UR5 ;  /* 0x000000043f057899 */ /* 0x000fe20008011605 */
[----:B------:R-:W-:Y:S01]  /*24c0*/  SEL R167, R155, 0x40, P3 ;  /* 0x000000409ba77807 */ /* 0x000fe20001800000 */
[----:B--2---:R-:W2:Y:S01]  /*24d0*/  MUFU.TANH R0, R176 ;  /* 0x000000b000007308 */ /* 0x004ea20000002400 */
[----:B------:R-:W-:Y:S01]  /*24e0*/  SEL R153, R153, 0x40, !P2 ;  /* 0x0000004099997807 */ /* 0x000fe20005000000 */
[----:B------:R-:W-:Y:S01]  /*24f0*/  ULOP3.LUT UR5, UR5, 0x3fff, URZ, 0xc0, !UPT ;  /* 0x00003fff05057892 */ /* 0x000fe2000f8ec03f */
[----:B------:R-:W-:Y:S01]  /*2500*/  SEL R168, R152, 0x40, !P0 ;  /* 0x0000004098a87807 */ /* 0x000fe20004000000 */
[----:B------:R-:W-:Y:S01]  /*2510*/  FMUL.FTZ R234, R180, UR41 ;  /* 0x00000029b4ea7c20 */ /* 0x000fe20008410000 */
[----:B------:R-:W-:Y:S01]  /*2520*/  SEL R160, R160, 0x40, P1 ;  /* 0x00000040a0a07807 */ /* 0x000fe20000800000 */
[----:B------:R-:W-:Y:S01]  /*2530*/  ULOP3.LUT UR5, UR5, 0x10000, URZ, 0xfc, !UPT ;  /* 0x0001000005057892 */ /* 0x000fe2000f8efc3f */
[C---:B------:R-:W-:Y:S01]  /*2540*/  ISETP.GE.AND P0, PT, R153.reuse, RZ, PT ;  /* 0x000000ff9900720c */ /* 0x040fe20003f06270 */
[----:B------:R-:W3:Y:S01]  /*2550*/  MUFU.TANH R237, R237 ;  /* 0x000000ed00ed7308 */ /* 0x000ee20000002400 */
[----:B------:R-:W-:Y:S01]  /*2560*/  ISETP.GE.AND P3, PT, R153, 0x8, PT ;  /* 0x000000089900780c */ /* 0x000fe20003f66270 */
[----:B------:R-:W-:Y:S01]  /*2570*/  FMUL.FTZ R233, R181, UR41 ;  /* 0x00000029b5e97c20 */ /* 0x000fe20008410000 */
[----:B------:R-:W-:Y:S01]  /*2580*/  ISETP.GE.AND P1, PT, R168, RZ, PT ;  /* 0x000000ffa800720c */ /* 0x000fe20003f26270 */
[----:B------:R-:W-:Y:S01]  /*2590*/  FMUL.FTZ R232, R182, UR41 ;  /* 0x00000029b6e87c20 */ /* 0x000fe20008410000 */
[----:B------:R-:W-:Y:S01]  /*25a0*/  ISETP.GE.AND P2, PT, R168, 0x8, PT ;  /* 0x00000008a800780c */ /* 0x000fe20003f46270 */
[----:B------:R-:W-:Y:S01]  /*25b0*/  FMUL.FTZ R231, R183, UR41 ;  /* 0x00000029b7e77c20 */ /* 0x000fe20008410000 */
[C---:B------:R-:W-:Y:S01]  /*25c0*/  ISETP.GT.OR P0, PT, R160.reuse, RZ, !P0 ;  /* 0x000000ffa000720c */ /* 0x040fe20004704670 */
[----:B------:R-:W3:Y:S01]  /*25d0*/  MUFU.TANH R235, R235 ;  /* 0x000000eb00eb7308 */ /* 0x000ee20000002400 */
[----:B------:R-:W-:Y:S01]  /*25e0*/  ISETP.GT.OR P3, PT, R160, 0x8, !P3 ;  /* 0x00000008a000780c */ /* 0x000fe20005f64670 */
[----:B------:R-:W-:Y:S01]  /*25f0*/  UMOV UR10, UR6 ;  /* 0x00000006000a7c82 */ /* 0x000fe20008000000 */
[C---:B------:R-:W-:Y:S01]  /*2600*/  ISETP.GT.OR P1, PT, R167.reuse, RZ, !P1 ;  /* 0x000000ffa700720c */ /* 0x040fe20004f24670 */
[----:B------:R-:W-:Y:S01]  /*2610*/  UMOV UR11, 0x40000040 ;  /* 0x40000040000b7882 */ /* 0x000fe20000000000 */
[----:B------:R-:W-:Y:S01]  /*2620*/  ISETP.GT.OR P2, PT, R167, 0x8, !P2 ;  /* 0x00000008a700780c */ /* 0x000fe20005744670 */
[----:B------:R-:W-:Y:S01]  /*2630*/  UMOV UR8, UR5 ;  /* 0x0000000500087c82 */ /* 0x000fe20008000000 */
[----:B------:R-:W-:Y:S01]  /*2640*/  ISETP.GE.AND P4, PT, R153, 0x1, PT ;  /* 0x000000019900780c */ /* 0x000fe20003f86270 */
[----:B------:R-:W-:Y:S01]  /*2650*/  UMOV UR9, 0x40000040 ;  /* 0x4000004000097882 */ /* 0x000fe20000000000 */
[----:B------:R-:W-:Y:S01]  /*2660*/  ISETP.GE.AND P5, PT, R168, 0x1, PT ;  /* 0x00000001a800780c */ /* 0x000fe20003fa6270 */
[----:B------:R-:W3:Y:S01]  /*2670*/  MUFU.TANH R234, R234 ;  /* 0x000000ea00ea7308 */ /* 0x000ee20000002400 */
[----:B-1----:R-:W-:-:S02]  /*2680*/  FSEL R223, R7, -INF , !P0 ;  /* 0xff80000007df7808 */ /* 0x002fc40004000000 */
[C---:B------:R-:W-:Y:S01]  /*2690*/  FSEL R161, R11.reuse, -INF , !P3 ;  /* 0xff8000000ba17808 */ /* 0x040fe20005800000 */
[----:B------:R-:W-:Y:S01]  /*26a0*/  FFMA.FTZ R11, -R11, R11, 1 ;  /* 0x3f8000000b0b7423 */ /* 0x000fe2000001010b */
[----:B------:R-:W-:Y:S01]  /*26b0*/  ISETP.GE.AND P0, PT, R153, 0x9, PT ;  /* 0x000000099900780c */ /* 0x000fe20003f06270 */
[--C-:B------:R-:W-:Y:S01]  /*26c0*/  FFMA.FTZ R223, R223, UR42, -R202.reuse ;  /* 0x0000002adfdf7c23 */ /* 0x100fe200080108ca */
[----:B------:R-:W-:Y:S01]  /*26d0*/  FSEL R169, R9, -INF , !P1 ;  /* 0xff80000009a97808 */ /* 0x000fe20004800000 */
[----:B------:R-:W-:Y:S01]  /*26e0*/  MUFU.TANH R233, R233 ;  /* 0x000000e900e97308 */ /* 0x000fe20000002400 */
[----:B------:R-:W-:Y:S02]  /*26f0*/  ISETP.GE.AND P3, PT, R153, 0x11, PT ;  /* 0x000000119900780c */ /* 0x000fe40003f66270 */
[----:B------:R-:W-:Y:S01]  /*2700*/  ISETP.GE.AND P1, PT, R168, 0x9, PT ;  /* 0x00000009a800780c */ /* 0x000fe20003f26270 */
[----:B------:R-:W-:Y:S01]  /*2710*/  FFMA.FTZ R222, R169, UR42, -R202 ;  /* 0x0000002aa9de7c23 */ /* 0x000fe200080108ca */
[----:B------:R-:W-:Y:S01]  /*2720*/  FSEL R171, R13, -INF , !P2 ;  /* 0xff8000000dab7808 */ /* 0x000fe20005000000 */
[--C-:B------:R-:W-:Y:S01]  /*2730*/  FFMA.FTZ R202, R161, UR42, -R206.reuse ;  /* 0x0000002aa1ca7c23 */ /* 0x100fe200080108ce */
[----:B------:R-:W-:Y:S01]  /*2740*/  ISETP.GT.OR P4, PT, R160, 0x1, !P4 ;  /* 0x00000001a000780c */ /* 0x000fe20006784670 */
[----:B------:R-:W1:Y:S01]  /*2750*/  MUFU.TANH R232, R232 ;  /* 0x000000e800e87308 */ /* 0x000e620000002400 */
[----:B------:R-:W-:Y:S01]  /*2760*/  ISETP.GT.OR P5, PT, R167, 0x1, !P5 ;  /* 0x00000001a700780c */ /* 0x000fe20006fa4670 */
[----:B------:R-:W-:Y:S01]  /*2770*/  FFMA.FTZ R208, R171, UR42, -R206 ;  /* 0x0000002aabd07c23 */ /* 0x000fe200080108ce */
[----:B------:R-:W-:-:S02]  /*2780*/  ISETP.GE.AND P2, PT, R168, 0x11, PT ;  /* 0x00000011a800780c */ /* 0x000fc40003f46270 */
[C---:B------:R-:W-:Y:S02]  /*2790*/  ISETP.GT.OR P0, PT, R160.reuse, 0x9, !P0 ;  /* 0x00000009a000780c */ /* 0x040fe40004704670 */
[----:B------:R-:W-:Y:S01]  /*27a0*/  ISETP.GT.OR P3, PT, R160, 0x11, !P3 ;  /* 0x00000011a000780c */ /* 0x000fe20005f64670 */
[----:B------:R-:W1:Y:S01]  /*27b0*/  MUFU.TANH R231, R231 ;  /* 0x000000e700e77308 */ /* 0x000e620000002400 */
[C---:B------:R-:W-:Y:S02]  /*27c0*/  ISETP.GT.OR P1, PT, R167.reuse, 0x9, !P1 ;  /* 0x00000009a700780c */ /* 0x040fe40004f24670 */
[----:B------:R-:W-:Y:S02]  /*27d0*/  FSEL R162, R8, -INF , !P4 ;  /* 0xff80000008a27808 */ /* 0x000fe40006000000 */
[----:B------:R-:W-:Y:S02]  /*27e0*/  FSEL R170, R10, -INF , !P5 ;  /* 0xff8000000aaa7808 */ /* 0x000fe40006800000 */
[----:B------:R-:W-:Y:S01]  /*27f0*/  ISETP.GT.OR P2, PT, R167, 0x11, !P2 ;  /* 0x00000011a700780c */ /* 0x000fe20005744670 */
[--C-:B------:R-:W-:Y:S01]  /*2800*/  FFMA.FTZ R221, R162, UR42, -R203.reuse ;  /* 0x0000002aa2dd7c23 */ /* 0x100fe200080108cb */
[----:B------:R-:W-:Y:S01]  /*2810*/  ISETP.GE.AND P4, PT, R153, 0x10, PT ;  /* 0x000000109900780c */ /* 0x000fe20003f86270 */
[----:B------:R-:W-:Y:S01]  /*2820*/  FFMA.FTZ R203, R170, UR42, -R203 ;  /* 0x0000002aaacb7c23 */ /* 0x000fe200080108cb */
[----:B------:R-:W-:Y:S01]  /*2830*/  ISETP.GE.AND P5, PT, R168, 0x10, PT ;  /* 0x00000010a800780c */ /* 0x000fe20003fa6270 */
[----:B------:R-:W-:Y:S01]  /*2840*/  MUFU.EX2 R208, R208 ;  /* 0x000000d000d07308 */ /* 0x000fe20000000800 */
[----:B------:R-:W-:-:S02]  /*2850*/  FSEL R164, R12, -INF , !P0 ;  /* 0xff8000000ca47808 */ /* 0x000fc40004000000 */
[----:B------:R-:W-:Y:S02]  /*2860*/  FSEL R166, R16, -INF , !P3 ;  /* 0xff80000010a67808 */ /* 0x000fe40005800000 */
[C---:B------:R-:W-:Y:S01]  /*2870*/  ISETP.GE.AND P0, PT, R153.reuse, 0x18, PT ;  /* 0x000000189900780c */ /* 0x040fe20003f06270 */
[--C-:B------:R-:W-:Y:S01]  /*2880*/  FFMA.FTZ R206, R164, UR42, -R207.reuse ;  /* 0x0000002aa4ce7c23 */ /* 0x100fe200080108cf */
[C---:B------:R-:W-:Y:S01]  /*2890*/  FSEL R172, R14.reuse, -INF , !P1 ;  /* 0xff8000000eac7808 */ /* 0x040fe20004800000 */
[----:B------:R-:W-:Y:S01]  /*28a0*/  FFMA.FTZ R14, -R14, R14, 1 ;  /* 0x3f8000000e0e7423 */ /* 0x000fe2000001010e */
[----:B------:R-:W-:Y:S02]  /*28b0*/  ISETP.GE.AND P3, PT, R153, 0x20, PT ;  /* 0x000000209900780c */ /* 0x000fe40003f66270 */
[----:B------:R-:W-:Y:S01]  /*28c0*/  ISETP.GE.AND P1, PT, R168, 0x18, PT ;  /* 0x00000018a800780c */ /* 0x000fe20003f26270 */
[----:B------:R-:W-:Y:S01]  /*28d0*/  FFMA.FTZ R209, R172, UR42, -R207 ;  /* 0x0000002aacd17c23 */ /* 0x000fe200080108cf */
[----:B------:R-:W-:Y:S01]  /*28e0*/  FSEL R174, R18, -INF , !P2 ;  /* 0xff80000012ae7808 */ /* 0x000fe20005000000 */
[----:B------:R-:W-:Y:S01]  /*28f0*/  MUFU.EX2 R206, R206 ;  /* 0x000000ce00ce7308 */ /* 0x000fe20000000800 */
[----:B------:R-:W-:Y:S01]  /*2900*/  ISETP.GT.OR P4, PT, R160, 0x10, !P4 ;  /* 0x00000010a000780c */ /* 0x000fe20006784670 */
[----:B------:R-:W-:Y:S01]  /*2910*/  FFMA.FTZ R18, -R18, R18, 1 ;  /* 0x3f80000012127423 */ /* 0x000fe20000010112 */
[----:B------:R-:W-:Y:S01]  /*2920*/  ISETP.GT.OR P5, PT, R167, 0x10, !P5 ;  /* 0x00000010a700780c */ /* 0x000fe20006fa4670 */
[----:B------:R-:W-:Y:S01]  /*2930*/  FFMA.FTZ R211, R174, UR42, -R205 ;  /* 0x0000002aaed37c23 */ /* 0x000fe200080108cd */
[----:B------:R-:W-:-:S02]  /*2940*/  ISETP.GE.AND P2, PT, R168, 0x20, PT ;  /* 0x00000020a800780c */ /* 0x000fc40003f46270 */
[C---:B------:R-:W-:Y:S01]  /*2950*/  ISETP.GT.OR P0, PT, R160.reuse, 0x18, !P0 ;  /* 0x00000018a000780c */ /* 0x040fe20004704670 */
[----:B------:R-:W-:Y:S01]  /*2960*/  MUFU.EX2 R209, R209 ;  /* 0x000000d100d17308 */ /* 0x000fe20000000800 */
[----:B------:R-:W-:Y:S02]  /*2970*/  ISETP.GT.OR P3, PT, R160, 0x20, !P3 ;  /* 0x00000020a000780c */ /* 0x000fe40005f64670 */
[----:B------:R-:W-:Y:S02]  /*2980*/  ISETP.GT.OR P1, PT, R167, 0x18, !P1 ;  /* 0x00000018a700780c */ /* 0x000fe40004f24670 */
[----:B------:R-:W-:Y:S02]  /*2990*/  FSEL R163, R15, -INF , !P4 ;  /* 0xff8000000fa37808 */ /* 0x000fe40006000000 */
[----:B------:R-:W-:Y:S01]  /*29a0*/  FSEL R173, R17, -INF , !P5 ;  /* 0xff80000011ad7808 */ /* 0x000fe20006800000 */
[----:B------:R-:W-:Y:S01]  /*29b0*/  MUFU.EX2 R211, R211 ;  /* 0x000000d300d37308 */ /* 0x000fe20000000800 */
[----:B------:R-:W-:Y:S01]  /*29c0*/  ISETP.GT.OR P2, PT, R167, 0x20, !P2 ;  /* 0x00000020a700780c */ /* 0x000fe20005744670 */
[--C-:B------:R-:W-:Y:S01]  /*29d0*/  FFMA.FTZ R207, R163, UR42, -R204.reuse ;  /* 0x0000002aa3cf7c23 */ /* 0x100fe200080108cc */
[----:B------:R-:W-:Y:S01]  /*29e0*/  ISETP.GE.AND P4, PT, R153, 0x19, PT ;  /* 0x000000199900780c */ /* 0x000fe20003f86270 */
[----:B------:R-:W-:Y:S01]  /*29f0*/  FFMA.FTZ R210, R173, UR42, -R204 ;  /* 0x0000002aadd27c23 */ /* 0x000fe200080108cc */
[----:B------:R-:W-:Y:S01]  /*2a00*/  ISETP.GE.AND P5, PT, R168, 0x19, PT ;  /* 0x00000019a800780c */ /* 0x000fe20003fa6270 */
[----:B------:R-:W-:Y:S01]  /*2a10*/  FFMA.FTZ R204, R166, UR42, -R205 ;  /* 0x0000002aa6cc7c23 */ /* 0x000fe200080108cd */
[----:B------:R-:W-:Y:S01]  /*2a20*/  FSEL R165, R19, -INF , !P0 ;  /* 0xff80000013a57808 */ /* 0x000fe20004000000 */
[----:B------:R-:W-:Y:S01]  /*2a30*/  MUFU.EX2 R207, R207 ;  /* 0x000000cf00cf7308 */ /* 0x000fe20000000800 */
[C---:B------:R-:W-:Y:S01]  /*2a40*/  FSEL R227, R23.reuse, -INF , !P3 ;  /* 0xff80000017e37808 */ /* 0x040fe20005800000 */
[----:B------:R-:W-:Y:S01]  /*2a50*/  FFMA.FTZ R23, -R23, R23, 1 ;  /* 0x3f80000017177423 */ /* 0x000fe20000010117 */
[----:B------:R-:W-:Y:S01]  /*2a60*/  ISETP.GE.AND P0, PT, R153, 0x21, PT ;  /* 0x000000219900780c */ /* 0x000fe20003f06270 */
[----:B------:R-:W-:Y:S01]  /*2a70*/  FFMA.FTZ R205, R165, UR42, -R198 ;  /* 0x0000002aa5cd7c23 */ /* 0x000fe200080108c6 */
[----:B------:R-:W-:Y:S01]  /*2a80*/  FSEL R159, R21, -INF , !P1 ;  /* 0xff800000159f7808 */ /* 0x000fe20004800000 */
[----:B------:R-:W-:Y:S01]  /*2a90*/  FFMA.FTZ R227, R227, UR42, -R200 ;  /* 0x0000002ae3e37c23 */ /* 0x000fe200080108c8 */
[----:B------:R-:W-:Y:S01]  /*2aa0*/  ISETP.GE.AND P3, PT, R153, 0x29, PT ;  /* 0x000000299900780c */ /* 0x000fe20003f66270 */
[----:B------:R-:W-:Y:S01]  /*2ab0*/  MUFU.EX2 R210, R210 ;  /* 0x000000d200d27308 */ /* 0x000fe20000000800 */
[----:B------:R-:W-:Y:S01]  /*2ac0*/  ISETP.GE.AND P1, PT, R168, 0x21, PT ;  /* 0x00000021a800780c */ /* 0x000fe20003f26270 */
[----:B------:R-:W-:Y:S01]  /*2ad0*/  FFMA.FTZ R198, R159, UR42, -R198 ;  /* 0x0000002a9fc67c23 */ /* 0x000fe200080108c6 */
[----:B------:R-:W-:-:S02]  /*2ae0*/  FSEL R157, R185, -INF , !P2 ;  /* 0xff800000b99d7808 */ /* 0x000fc40005000000 */
[----:B------:R-:W-:Y:S02]  /*2af0*/  ISETP.GT.OR P4, PT, R160, 0x19, !P4 ;  /* 0x00000019a000780c */ /* 0x000fe40006784670 */
[----:B------:R-:W-:Y:S01]  /*2b00*/  ISETP.GT.OR P5, PT, R167, 0x19, !P5 ;  /* 0x00000019a700780c */ /* 0x000fe20006fa4670 */
[----:B------:R-:W-:Y:S01]  /*2b10*/  FFMA.FTZ R224, R157, UR42, -R200 ;  /* 0x0000002a9de07c23 */ /* 0x000fe200080108c8 */
[----:B------:R-:W-:Y:S01]  /*2b20*/  ISETP.GE.AND P2, PT, R168, 0x29, PT ;  /* 0x00000029a800780c */ /* 0x000fe20003f46270 */
[----:B------:R-:W-:Y:S01]  /*2b30*/  MUFU.EX2 R204, R204 ;  /* 0x000000cc00cc7308 */ /* 0x000fe20000000800 */
[C---:B------:R-:W-:Y:S02]  /*2b40*/  ISETP.GT.OR P0, PT, R160.reuse, 0x21, !P0 ;  /* 0x00000021a000780c */ /* 0x040fe40004704670 */
[----:B------:R-:W-:Y:S02]  /*2b50*/  ISETP.GT.OR P3, PT, R160, 0x29, !P3 ;  /* 0x00000029a000780c */ /* 0x000fe40005f64670 */
[----:B------:R-:W-:-:S02]  /*2b60*/  ISETP.GT.OR P1, PT, R167, 0x21, !P1 ;  /* 0x00000021a700780c */ /* 0x000fc40004f24670 */
[----:B------:R-:W-:Y:S01]  /*2b70*/  FSEL R158, R20, -INF , !P4 ;  /* 0xff800000149e7808 */ /* 0x000fe20006000000 */
[----:B------:R-:W-:Y:S01]  /*2b80*/  MUFU.EX2 R205, R205 ;  /* 0x000000cd00cd7308 */ /* 0x000fe20000000800 */
[----:B------:R-:W-:Y:S01]  /*2b90*/  FSEL R156, R22, -INF , !P5 ;  /* 0xff800000169c7808 */ /* 0x000fe20006800000 */
[----:B------:R-:W-:Y:S01]  /*2ba0*/  FFMA.FTZ R20, -R20, R20, 1 ;  /* 0x3f80000014147423 */ /* 0x000fe20000010114 */
        /* <DEDUP_REMOVED lines=9> */
[----:B------:R-:W-:Y:S01]  /*2c40*/  FFMA.FTZ R200, R154, UR42, -R201 ;  /* 0x0000002a9ac87c23 */ /* 0x000fe200080108c9 */
[----:B------:R-:W-:Y:S01]  /*2c50*/  FSEL R152, R186, -INF , !P1 ;  /* 0xff800000ba987808 */ /* 0x000fe20004800000 */
[----:B------:R-:W-:Y:S01]  /*2c60*/  FFMA.FTZ R212, R212, UR42, -R195 ;  /* 0x0000002ad4d47c23 */ /* 0x000fe200080108c3 */
[----:B------:R-:W-:Y:S01]  /*2c70*/  ISETP.GE.AND P3, PT, R168, 0x30, PT ;  /* 0x00000030a800780c */ /* 0x000fe20003f66270 */
[----:B------:R-:W-:Y:S01]  /*2c80*/  MUFU.EX2 R225, R225 ;  /* 0x000000e100e17308 */ /* 0x000fe20000000800 */
[----:B------:R-:W-:Y:S01]  /*2c90*/  ISETP.GE.AND P1, PT, R153, 0x31, PT ;  /* 0x000000319900780c */ /* 0x000fe20003f26270 */
[----:B------:R-:W-:Y:S01]  /*2ca0*/  FFMA.FTZ R201, R152, UR42, -R201 ;  /* 0x0000002a98c97c23 */ /* 0x000fe200080108c9 */
[----:B----4-:R-:W-:-:S02]  /*2cb0*/  FSEL R214, R190, -INF , !P2 ;  /* 0xff800000bed67808 */ /* 0x010fc40005000000 */
[----:B------:R-:W-:Y:S02]  /*2cc0*/  ISETP.GT.OR P4, PT, R160, 0x28, !P4 ;  /* 0x00000028a000780c */ /* 0x000fe40006784670 */
[C---:B------:R-:W-:Y:S01]  /*2cd0*/  ISETP.GT.OR P5, PT, R167.reuse, 0x28, !P5 ;  /* 0x00000028a700780c */ /* 0x040fe20006fa4670 */
[----:B------:R-:W-:Y:S01]  /*2ce0*/  FFMA.FTZ R214, R214, UR42, -R195 ;  /* 0x0000002ad6d67c23 */ /* 0x000fe200080108c3 */
[----:B------:R-:W-:Y:S01]  /*2cf0*/  ISETP.GE.AND P2, PT, R168, 0x31, PT ;  /* 0x00000031a800780c */ /* 0x000fe20003f46270 */
[----:B------:R4:W-:Y:S01]  /*2d00*/  MUFU.EX2 R195, R222 ;  /* 0x000000de00c37308 */ /* 0x0009e20000000800 */
        /* <DEDUP_REMOVED lines=12> */
[----:B------:R-:W4:Y:S01]  /*2dd0*/  MUFU.EX2 R194, R223 ;  /* 0x000000df00c27308 */ /* 0x000f220000000800 */
[----:B--2---:R-:W-:-:S02]  /*2de0*/  FSEL R215, R0, -INF , !P0 ;  /* 0xff80000000d77808 */ /* 0x004fc40004000000 */
[----:B------:R-:W-:Y:S02]  /*2df0*/  FSEL R153, R236, -INF , !P3 ;  /* 0xff800000ec997808 */ /* 0x000fe40005800000 */
[----:B---3--:R-:W-:Y:S01]  /*2e00*/  FSEL R152, R237, -INF , !P1 ;  /* 0xff800000ed987808 */ /* 0x008fe20004800000 */
[--C-:B------:R-:W-:Y:S01]  /*2e10*/  FFMA.FTZ R215, R215, UR42, -R196.reuse ;  /* 0x0000002ad7d77c23 */ /* 0x100fe200080108c4 */
[----:B------:R-:W-:Y:S01]  /*2e20*/  FSEL R154, R235, -INF , !P2 ;  /* 0xff800000eb9a7808 */ /* 0x000fe20005000000 */
[----:B------:R-:W-:Y:S01]  /*2e30*/  FFMA.FTZ R216, R153, UR42, -R196 ;  /* 0x0000002a99d87c23 */ /* 0x000fe200080108c4 */
[----:B------:R-:W-:Y:S01]  /*2e40*/  ISETP.GE.AND P0, PT, R168, 0x38, PT ;  /* 0x00000038a800780c */ /* 0x000fe20003f06270 */
[--C-:B------:R-:W-:Y:S01]  /*2e50*/  FFMA.FTZ R196, R152, UR42, -R197.reuse ;  /* 0x0000002a98c47c23 */ /* 0x100fe200080108c5 */
[----:B------:R-:W-:Y:S01]  /*2e60*/  ISETP.GE.AND P3, PT, R168, 0x39, PT ;  /* 0x00000039a800780c */ /* 0x000fe20003f66270 */
[----:B------:R-:W-:Y:S01]  /*2e70*/  FFMA.FTZ R197, R154, UR42, -R197 ;  /* 0x0000002a9ac57c23 */ /* 0x000fe200080108c5 */
[C---:B------:R-:W-:Y:S01]  /*2e80*/  ISETP.GT.OR P4, PT, R160.reuse, 0x38, !P4 ;  /* 0x00000038a000780c */ /* 0x040fe20006784670 */
[----:B------:R-:W-:Y:S01]  /*2e90*/  MUFU.EX2 R226, R226 ;  /* 0x000000e200e27308 */ /* 0x000fe20000000800 */
[----:B------:R-:W-:-:S02]  /*2ea0*/  ISETP.GT.OR P5, PT, R160, 0x39, !P5 ;  /* 0x00000039a000780c */ /* 0x000fc40006fa4670 */
[C---:B------:R-:W-:Y:S02]  /*2eb0*/  ISETP.GT.OR P0, PT, R167.reuse, 0x38, !P0 ;  /* 0x00000038a700780c */ /* 0x040fe40004704670 */
[----:B------:R-:W-:Y:S02]  /*2ec0*/  ISETP.GT.OR P3, PT, R167, 0x39, !P3 ;  /* 0x00000039a700780c */ /* 0x000fe40005f64670 */
[----:B------:R-:W-:Y:S01]  /*2ed0*/  WARPGROUP.ARRIVE ;  /* 0x00000000000079c5 */ /* 0x000fe20000000000 */
[----:B------:R-:W-:Y:S01]  /*2ee0*/  FSEL R217, R234, -INF , !P4 ;  /* 0xff800000ead97808 */ /* 0x000fe20006000000 */
[----:B------:R-:W-:Y:S01]  /*2ef0*/  MUFU.EX2 R215, R215 ;  /* 0x000000d700d77308 */ /* 0x000fe20000000800 */
[----:B-1----:R-:W-:Y:S02]  /*2f00*/  FSEL R219, R232, -INF , !P0 ;  /* 0xff800000e8db7808 */ /* 0x002fe40004000000 */
[----:B------:R-:W-:Y:S01]  /*2f10*/  FSEL R218, R233, -INF , !P5 ;  /* 0xff800000e9da7808 */ /* 0x000fe20006800000 */
[----:B------:R-:W-:Y:S01]  /*2f20*/  HGMMA.64x64x16.F32.BF16 R152, gdesc[UR8], RZ, !UPT, gsb0 ;  /* 0x00e00000089879f0 */ /* 0x000fe2000c0018ff */
[----:B------:R-:W-:Y:S01]  /*2f30*/  UIADD3 UR10, UR6, 0x2, URZ ;  /* 0x00000002060a7890 */ /* 0x000fe2000fffe03f */
[----:B------:R-:W-:Y:S01]  /*2f40*/  FSEL R220, R231, -INF , !P3 ;  /* 0xff800000e7dc7808 */ /* 0x000fe20005800000 */
[----:B------:R-:W-:Y:S01]  /*2f50*/  UIADD3 UR8, UR5, 0x2, URZ ;  /* 0x0000000205087890 */ /* 0x000fe2000fffe03f */
[--C-:B------:R-:W-:Y:S01]  /*2f60*/  FFMA.FTZ R217, R217, UR42, -R192.reuse ;  /* 0x0000002ad9d97c23 */ /* 0x100fe200080108c0 */
[----:B------:R-:W-:Y:S01]  /*2f70*/  UMOV UR11, 0x40000040 ;  /* 0x40000040000b7882 */ /* 0x000fe20000000000 */
[----:B------:R-:W-:Y:S01]  /*2f80*/  UMOV UR9, 0x40000040 ;  /* 0x4000004000097882 */ /* 0x000fe20000000000 */
[----:B------:R-:W-:Y:S01]  /*2f90*/  FFMA.FTZ R219, R219, UR42, -R192 ;  /* 0x0000002adbdb7c23 */ /* 0x000fe200080108c0 */
[--C-:B------:R-:W-:Y:S01]  /*2fa0*/  FFMA.FTZ R218, R218, UR42, -R193.reuse ;  /* 0x0000002adada7c23 */ /* 0x100fe200080108c1 */
[----:B------:R-:W-:Y:S01]  /*2fb0*/  FFMA.FTZ R220, R220, UR42, -R193 ;  /* 0x0000002adcdc7c23 */ /* 0x000fe200080108c1 */
[----:B------:R-:W-:Y:S08]  /*2fc0*/  MUFU.EX2 R214, R214 ;  /* 0x000000d600d67308 */ /* 0x000ff00000000800 */
[----:B------:R-:W-:Y:S08]  /*2fd0*/  MUFU.EX2 R216, R216 ;  /* 0x000000d800d87308 */ /* 0x000ff00000000800 */
[----:B------:R-:W-:Y:S08]  /*2fe0*/  MUFU.EX2 R227, R227 ;  /* 0x000000e300e37308 */ /* 0x000ff00000000800 */
[----:B------:R-:W-:Y:S08]  /*2ff0*/  MUFU.EX2 R213, R213 ;  /* 0x000000d500d57308 */ /* 0x000ff00000000800 */
[----:B------:R-:W-:Y:S08]  /*3000*/  MUFU.EX2 R219, R219 ;  /* 0x000000db00db7308 */ /* 0x000ff00000000800 */
[----:B------:R-:W-:Y:S08]  /*3010*/  MUFU.EX2 R217, R217 ;  /* 0x000000d900d97308 */ /* 0x000ff00000000800 */
[----:B------:R-:W-:Y:S01]  /*3020*/  MUFU.EX2 R218, R218 ;  /* 0x000000da00da7308 */ /* 0x000fe20000000800 */
        /* <DEDUP_REMOVED lines=46> */
[----:B------:R-:W4:Y:S02]  /*3310*/  LDS.64 R192, [R6+0x28200] ;  /* 0x0282000006c07984 */ /* 0x000f240000000a00 */
[--C-:B----4-:R-:W-:Y:S01]  /*3320*/  FADD.FTZ R222, R152, -R192.reuse ;  /* 0x800000c098de7221 */ /* 0x110fe20000010000 */
[----:B------:R-:W-:Y:S01]  /*3330*/  FFMA.FTZ R152, -R7, R7, 1 ;  /* 0x3f80000007987423 */ /* 0x000fe20000010107 */
[----:B------:R-:W-:Y:S01]  /*3340*/  FADD.FTZ R154, R154, -R192 ;  /* 0x800000c09a9a7221 */ /* 0x000fe20000010000 */
[----:B------:R1:W2:Y:S01]  /*3350*/  MUFU.EX2 R7, R221 ;  /* 0x000000dd00077308 */ /* 0x0002a20000000800 */
[----:B------:R-:W-:Y:S01]  /*3360*/  FMUL.FTZ R222, R194, R222 ;  /* 0x000000dec2de7220 */ /* 0x000fe20000410000 */
[----:B------:R-:W-:Y:S01]  /*3370*/  FFMA.FTZ R192, -R9, R9, 1 ;  /* 0x3f80000009c07423 */ /* 0x000fe20000010109 */
[--C-:B------:R-:W-:Y:S01]  /*3380*/  FADD.FTZ R153, R153, -R193.reuse ;  /* 0x800000c199997221 */ /* 0x100fe20000010000 */
[----:B------:R-:W-:Y:S01]  /*3390*/  FADD.FTZ R155, R155, -R193 ;  /* 0x800000c19b9b7221 */ /* 0x000fe20000010000 */
[----:B------:R-:W-:-:S03]  /*33a0*/  FMUL.FTZ R154, R195, R154 ;  /* 0x0000009ac39a7220 */ /* 0x000fc60000410000 */
[----:B------:R3:W-:Y:S01]  /*33b0*/  MUFU.EX2 R193, R198 ;  /* 0x000000c600c17308 */ /* 0x0007e20000000800 */
[----:B-1----:R-:W-:Y:S01]  /*33c0*/  FMUL.FTZ R221, R152, R222 ;  /* 0x000000de98dd7220 */ /* 0x002fe20000410000 */
[----:B------:R-:W-:Y:S01]  /*33d0*/  FFMA.FTZ R222, -R8, R8, 1 ;  /* 0x3f80000008de7423 */ /* 0x000fe20000010108 */
[----:B------:R-:W-:Y:S01]  /*33e0*/  FMUL.FTZ R192, R192, R154 ;  /* 0x0000009ac0c07220 */ /* 0x000fe20000410000 */
[----:B------:R-:W1:Y:S04]  /*33f0*/  LDS.64 R8, [R6+0x28220] ;  /* 0x0282200006087984 */ /* 0x000e680000000a00 */
[----:B------:R4:W4:Y:S01]  /*3400*/  MUFU.EX2 R152, R203 ;  /* 0x000000cb00987308 */ /* 0x0009220000000800 */
[----:B--2---:R-:W-:Y:S01]  /*3410*/  FMUL.FTZ R153, R7, R153 ;  /* 0x0000009907997220 */ /* 0x004fe20000410000 */
[----:B---3--:R-:W-:-:S03]  /*3420*/  FFMA.FTZ R198, -R19, R19, 1 ;  /* 0x3f80000013c67423 */ /* 0x008fc60000010113 */
[----:B------:R-:W-:-:S03]  /*3430*/  FMUL.FTZ R222, R222, R153 ;  /* 0x00000099dede7220 */ /* 0x000fc60000410000 */
[----:B------:R2:W3:Y:S01]  /*3440*/  MUFU.EX2 R153, R202 ;  /* 0x000000ca00997308 */ /* 0x0004e20000000800 */
[----:B----4-:R-:W-:-:S07]  /*3450*/  FFMA.FTZ R203, -R13, R13, 1 ;  /* 0x3f8000000dcb7423 */ /* 0x010fce000001010d */
[----:B------:R4:W3:Y:S01]  /*3460*/  MUFU.EX2 R13, R199 ;  /* 0x000000c7000d7308 */ /* 0x0008e20000000800 */
[----:B------:R-:W-:Y:S01]  /*3470*/  FMUL.FTZ R155, R152, R155 ;  /* 0x0000009b989b7220 */ /* 0x000fe20000410000 */
[----:B--2---:R-:W-:Y:S01]  /*3480*/  FFMA.FTZ R202, -R10, R10, 1 ;  /* 0x3f8000000aca7423 */ /* 0x004fe2000001010a */
[----:B------:R-:W-:Y:S01]  /*3490*/  LOP3.LUT R10, R191, 0x2000000, RZ, 0xfc, !PT ;  /* 0x02000000bf0a7812 */ /* 0x000fe200078efcff */
[----:B------:R-:W-:Y:S02]  /*34a0*/  FFMA.FTZ R191, -R189, R189, 1 ;  /* 0x3f800000bdbf7423 */ /* 0x000fe400000101bd */
[----:B------:R-:W-:Y:S02]  /*34b0*/  FMUL.FTZ R202, R202, R155 ;  /* 0x0000009bcaca7220 */ /* 0x000fe40000410000 */
[----:B------:R-:W2:Y:S01]  /*34c0*/  LDS.64 R154, [R6+0x28240] ;  /* 0x02824000069a7984 */ /* 0x000ea20000000a00 */
[----:B------:R-:W-:Y:S02]  /*34d0*/  IMAD R10, R4, 0x400, R10 ;  /* 0x00000400040a7824 */ /* 0x000fe400078e020a */
[----:B----4-:R-:W-:Y:S01]  /*34e0*/  FFMA.FTZ R199, -R21, R21, 1 ;  /* 0x3f80000015c77423 */ /* 0x010fe20000010115 */
[----:B------:R-:W-:Y:S01]  /*34f0*/  FFMA.FTZ R21, -R22, R22, 1 ;  /* 0x3f80000016157423 */ /* 0x000fe20000010116 */
[----:B------:R-:W-:Y:S01]  /*3500*/  MUFU.EX2 R19, R196 ;  /* 0x000000c400137308 */ /* 0x000fe20000000800 */
[----:B------:R-:W-:Y:S01]  /*3510*/  R2UR UR6, R10 ;  /* 0x000000000a0672ca */ /* 0x000fe200000e0000 */
[--C-:B-1----:R-:W-:Y:S01]  /*3520*/  FADD.FTZ R156, R156, -R8.reuse ;  /* 0x800000089c9c7221 */ /* 0x102fe20000010000 */
[----:B------:R-:W-:Y:S01]  /*3530*/  FADD.FTZ R8, R158, -R8 ;  /* 0x800000089e087221 */ /* 0x000fe20000010000 */
[--C-:B------:R-:W-:Y:S01]  /*3540*/  FADD.FTZ R157, R157, -R9.reuse ;  /* 0x800000099d9d7221 */ /* 0x100fe20000010000 */
[----:B------:R-:W-:Y:S01]  /*3550*/  FADD.FTZ R159, R159, -R9 ;  /* 0x800000099f9f7221 */ /* 0x000fe20000010000 */
[----:B---3--:R-:W-:Y:S01]  /*3560*/  FMUL.FTZ R156, R153, R156 ;  /* 0x0000009c999c7220 */ /* 0x008fe20000410000 */
[----:B------:R-:W-:Y:S01]  /*3570*/  FMUL.FTZ R8, R208, R8 ;  /* 0x00000008d0087220 */ /* 0x000fe20000410000 */
[----:B------:R-:W-:Y:S01]  /*3580*/  FFMA.FTZ R158, -R12, R12, 1 ;  /* 0x3f8000000c9e7423 */ /* 0x000fe2000001010c */
[----:B------:R-:W-:Y:S01]  /*3590*/  FMUL.FTZ R157, R206, R157 ;  /* 0x0000009dce9d7220 */ /* 0x000fe20000410000 */
[----:B------:R-:W-:Y:S01]  /*35a0*/  FMUL.FTZ R156, R11, R156 ;  /* 0x0000009c0b9c7220 */ /* 0x000fe20000410000 */
[----:B------:R-:W-:Y:S01]  /*35b0*/  FMUL.FTZ R203, R203, R8 ;  /* 0x00000008cbcb7220 */ /* 0x000fe20000410000 */
[----:B------:R-:W-:Y:S01]  /*35c0*/  FMUL.FTZ R159, R209, R159 ;  /* 0x0000009fd19f7220 */ /* 0x000fe20000410000 */
[----:B------:R-:W1:Y:S01]  /*35d0*/  LDS.64 R8, [R6+0x28260] ;  /* 0x0282600006087984 */ /* 0x000e620000000a00 */
[----:B------:R-:W-:Y:S01]  /*35e0*/  FMUL.FTZ R158, R158, R157 ;  /* 0x0000009d9e9e7220 */ /* 0x000fe20000410000 */
[----:B------:R-:W3:Y:S01]  /*35f0*/  MUFU.EX2 R12, R200 ;  /* 0x000000c8000c7308 */ /* 0x000ee20000000800 */
[----:B------:R-:W-:Y:S01]  /*3600*/  FMUL.FTZ R157, R14, R159 ;  /* 0x0000009f0e9d7220 */ /* 0x000fe20000410000 */
[----:B------:R-:W-:-:S06]  /*3610*/  FFMA.FTZ R159, -R185, R185, 1 ;  /* 0x3f800000b99f7423 */ /* 0x000fcc00000101b9 */
[----:B------:R-:W4:Y:S01]  /*3620*/  MUFU.EX2 R14, R201 ;  /* 0x000000c9000e7308 */ /* 0x000f220000000800 */
[--C-:B--2---:R-:W-:Y:S01]  /*3630*/  FADD.FTZ R160, R160, -R154.reuse ;  /* 0x8000009aa0a07221 */ /* 0x104fe20000010000 */
[----:B------:R-:W-:Y:S01]  /*3640*/  FADD.FTZ R11, R162, -R154 ;  /* 0x8000009aa20b7221 */ /* 0x000fe20000010000 */
[----:B------:R-:W-:Y:S01]  /*3650*/  FFMA.FTZ R154, -R15, R15, 1 ;  /* 0x3f8000000f9a7423 */ /* 0x000fe2000001010f */
[----:B------:R-:W-:Y:S01]  /*3660*/  FFMA.FTZ R15, -R17, R17, 1 ;  /* 0x3f800000110f7423 */ /* 0x000fe20000010111 */
[----:B------:R-:W-:Y:S01]  /*3670*/  FMUL.FTZ R17, R207, R160 ;  /* 0x000000a0cf117220 */ /* 0x000fe20000410000 */
[--C-:B------:R-:W-:Y:S01]  /*3680*/  FADD.FTZ R162, R163, -R155.reuse ;  /* 0x8000009ba3a27221 */ /* 0x100fe20000010000 */
[----:B------:R-:W-:Y:S01]  /*3690*/  FMUL.FTZ R10, R210, R11 ;  /* 0x0000000bd20a7220 */ /* 0x000fe20000410000 */
[----:B------:R-:W-:Y:S01]  /*36a0*/  FADD.FTZ R161, R161, -R155 ;  /* 0x8000009ba1a17221 */ /* 0x000fe20000010000 */
[----:B------:R-:W-:Y:S01]  /*36b0*/  FMUL.FTZ R154, R154, R17 ;  /* 0x000000119a9a7220 */ /* 0x000fe20000410000 */
[----:B------:R-:W-:Y:S01]  /*36c0*/  FMUL.FTZ R17, R211, R162 ;  /* 0x000000a2d3117220 */ /* 0x000fe20000410000 */
[----:B------:R-:W-:Y:S01]  /*36d0*/  FFMA.FTZ R162, -R184, R184, 1 ;  /* 0x3f800000b8a27423 */ /* 0x000fe200000101b8 */
[----:B------:R-:W-:Y:S01]  /*36e0*/  FFMA.FTZ R184, -R0, R0, 1 ;  /* 0x3f80000000b87423 */ /* 0x000fe20000010100 */
[----:B------:R-:W-:Y:S01]  /*36f0*/  FMUL.FTZ R15, R15, R10 ;  /* 0x0000000a0f0f7220 */ /* 0x000fe20000410000 */
[----:B------:R2:W5:Y:S01]  /*3700*/  LDL.LU R0, [R1+0xc] ;  /* 0x00000c0001007983 */ /* 0x0005620000300800 */
[----:B------:R-:W-:Y:S01]  /*3710*/  FFMA.FTZ R155, -R16, R16, 1 ;  /* 0x3f800000109b7423 */ /* 0x000fe20000010110 */
[----:B------:R-:W-:Y:S01]  /*3720*/  FMUL.FTZ R16, R204, R161 ;  /* 0x000000a1cc107220 */ /* 0x000fe20000410000 */
[----:B------:R-:W-:Y:S01]  /*3730*/  FMUL.FTZ R18, R18, R17 ;  /* 0x0000001112127220 */ /* 0x000fe20000410000 */
[----:B------:R-:W3:Y:S01]  /*3740*/  LDS.64 R10, [R6+0x28280] ;  /* 0x02828000060a7984 */ /* 0x000ee20000000a00 */
[--C-:B-1----:R-:W-:Y:S01]  /*3750*/  FADD.FTZ R164, R164, -R8.reuse ;  /* 0x80000008a4a47221 */ /* 0x102fe20000010000 */
[----:B------:R-:W-:Y:S01]  /*3760*/  FADD.FTZ R166, R166, -R8 ;  /* 0x80000008a6a67221 */ /* 0x000fe20000010000 */
[--C-:B------:R-:W-:Y:S01]  /*3770*/  FADD.FTZ R8, R165, -R9.reuse ;  /* 0x80000009a5087221 */ /* 0x100fe20000010000 */
[----:B------:R-:W-:Y:S01]  /*3780*/  FMUL.FTZ R155, R155, R16 ;  /* 0x000000109b9b7220 */ /* 0x000fe20000410000 */
[----:B------:R-:W2:Y:S01]  /*3790*/  LDL R165, [R1+0x8] ;  /* 0x0000080001a57983 */ /* 0x000ea20000100800 */
[----:B------:R-:W-:Y:S01]  /*37a0*/  FADD.FTZ R16, R167, -R9 ;  /* 0x80000009a7107221 */ /* 0x000fe20000010000 */
[----:B------:R-:W-:Y:S01]  /*37b0*/  FMUL.FTZ R9, R205, R164 ;  /* 0x000000a4cd097220 */ /* 0x000fe20000410000 */
[----:B------:R-:W-:Y:S01]  /*37c0*/  FMUL.FTZ R166, R193, R166 ;  /* 0x000000a6c1a67220 */ /* 0x000fe20000410000 */
[----:B------:R-:W-:Y:S01]  /*37d0*/  MUFU.EX2 R220, R220 ;  /* 0x000000dc00dc7308 */ /* 0x000fe20000000800 */
[----:B------:R-:W-:Y:S01]  /*37e0*/  FMUL.FTZ R16, R13, R16 ;  /* 0x000000100d107220 */ /* 0x000fe20000410000 */
[----:B------:R-:W-:Y:S01]  /*37f0*/  FMUL.FTZ R198, R198, R9 ;  /* 0x00000009c6c67220 */ /* 0x000fe20000410000 */
[----:B------:R-:W-:Y:S01]  /*3800*/  FMUL.FTZ R9, R225, R8 ;  /* 0x00000008e1097220 */ /* 0x000fe20000410000 */
[----:B------:R-:W-:Y:S01]  /*3810*/  FMUL.FTZ R199, R199, R166 ;  /* 0x000000a6c7c77220 */ /* 0x000fe20000410000 */
[----:B------:R-:W-:Y:S01]  /*3820*/  FMUL.FTZ R21, R21, R16 ;  /* 0x0000001015157220 */ /* 0x000fe20000410000 */
[----:B------:R-:W-:Y:S01]  /*3830*/  FFMA.FTZ R185, -R236, R236, 1 ;  /* 0x3f800000ecb97423 */ /* 0x000fe200000101ec */
[----:B------:R-:W-:Y:S01]  /*3840*/  FMUL.FTZ R22, R20, R9 ;  /* 0x0000000914167220 */ /* 0x000fe20000410000 */
[----:B------:R-:W-:Y:S01]  /*3850*/  FFMA.FTZ R160, -R186, R186, 1 ;  /* 0x3f800000baa07423 */ /* 0x000fe200000101ba */
[----:B------:R-:W1:Y:S01]  /*3860*/  LDS.64 R8, [R6+0x282a0] ;  /* 0x0282a00006087984 */ /* 0x000e620000000a00 */
[----:B------:R4:W1:Y:S01]  /*3870*/  MUFU.EX2 R20, R197 ;  /* 0x000000c500147308 */ /* 0x0008620000000800 */
[--C-:B---3--:R-:W-:Y:S01]  /*3880*/  FADD.FTZ R17, R170, -R10.reuse ;  /* 0x8000000aaa117221 */ /* 0x108fe20000010000 */
[----:B------:R-:W-:Y:S01]  /*3890*/  FADD.FTZ R168, R168, -R10 ;  /* 0x8000000aa8a87221 */ /* 0x000fe20000010000 */
[--C-:B------:R-:W-:Y:S01]  /*38a0*/  FADD.FTZ R169, R169, -R11.reuse ;  /* 0x8000000ba9a97221 */ /* 0x100fe20000010000 */
[----:B------:R-:W-:Y:S01]  /*38b0*/  FADD.FTZ R171, R171, -R11 ;  /* 0x8000000babab7221 */ /* 0x000fe20000010000 */
[----:B------:R-:W-:Y:S01]  /*38c0*/  FMUL.FTZ R16, R224, R17 ;  /* 0x00000011e0107220 */ /* 0x000fe20000410000 */
[----:B------:R-:W3:Y:S01]  /*38d0*/  LDS.64 R10, [R6+0x282c0] ;  /* 0x0282c000060a7984 */ /* 0x000ee20000000a00 */
[----:B------:R-:W2:Y:S02]  /*38e0*/  S2R R166, SR_CgaCtaId ;  /* 0x0000000000a67919 */ /* 0x000ea40000008800 */
[----:B------:R-:W-:Y:S01]  /*38f0*/  FMUL.FTZ R159, R159, R16 ;  /* 0x000000109f9f7220 */ /* 0x000fe20000410000 */
[----:B----4-:R-:W-:Y:S01]  /*3900*/  F2FP.BF16.F32.PACK_AB R197, R18, R15 ;  /* 0x0000000f12c5723e */ /* 0x010fe200000010ff */
[----:B------:R-:W-:Y:S01]  /*3910*/  FMUL.FTZ R168, R227, R168 ;  /* 0x000000a8e3a87220 */ /* 0x000fe20000410000 */
[----:B------:R4:W3:Y:S01]  /*3920*/  LDS.64 R16, [R6+0x282e0] ;  /* 0x0282e00006107984 */ /* 0x0008e20000000a00 */
[----:B------:R-:W-:Y:S01]  /*3930*/  FMUL.FTZ R169, R12, R169 ;  /* 0x000000a90ca97220 */ /* 0x000fe20000410000 */
[----:B------:R-:W-:Y:S01]  /*3940*/  FMUL.FTZ R171, R14, R171 ;  /* 0x000000ab0eab7220 */ /* 0x000fe20000410000 */
[----:B------:R-:W-:Y:S01]  /*3950*/  FFMA.FTZ R234, -R234, R234, 1 ;  /* 0x3f800000eaea7423 */ /* 0x000fe200000101ea */
[----:B------:R-:W-:Y:S01]  /*3960*/  FFMA.FTZ R232, -R232, R232, 1 ;  /* 0x3f800000e8e87423 */ /* 0x000fe200000101e8 */
[----:B------:R-:W-:Y:S01]  /*3970*/  FFMA.FTZ R233, -R233, R233, 1 ;  /* 0x3f800000e9e97423 */ /* 0x000fe200000101e9 */
[----:B------:R-:W-:Y:S01]  /*3980*/  FFMA.FTZ R231, -R231, R231, 1 ;  /* 0x3f800000e7e77423 */ /* 0x000fe200000101e7 */
[----:B------:R-:W-:Y:S01]  /*3990*/  FMUL.FTZ R23, R23, R168 ;  /* 0x000000a817177220 */ /* 0x000fe20000410000 */
[----:B------:R-:W-:Y:S01]  /*39a0*/  FMUL.FTZ R162, R162, R169 ;  /* 0x000000a9a2a27220 */ /* 0x000fe20000410000 */
[----:B------:R-:W-:Y:S01]  /*39b0*/  FMUL.FTZ R160, R160, R171 ;  /* 0x000000aba0a07220 */ /* 0x000fe20000410000 */
[--C-:B-1----:R-:W-:Y:S01]  /*39c0*/  FADD.FTZ R161, R172, -R8.reuse ;  /* 0x80000008aca17221 */ /* 0x102fe20000010000 */
[--C-:B------:R-:W-:Y:S01]  /*39d0*/  FADD.FTZ R173, R173, -R9.reuse ;  /* 0x80000009adad7221 */ /* 0x100fe20000010000 */
[----:B------:R-:W-:Y:S01]  /*39e0*/  FADD.FTZ R174, R174, -R8 ;  /* 0x80000008aeae7221 */ /* 0x000fe20000010000 */
[----:B------:R-:W-:Y:S01]  /*39f0*/  FADD.FTZ R175, R175, -R9 ;  /* 0x80000009afaf7221 */ /* 0x000fe20000010000 */
[----:B------:R-:W-:Y:S01]  /*3a00*/  FFMA.FTZ R8, -R190, R190, 1 ;  /* 0x3f800000be087423 */ /* 0x000fe200000101be */
[----:B------:R-:W-:Y:S01]  /*3a10*/  FMUL.FTZ R190, R226, R161 ;  /* 0x000000a1e2be7220 */ /* 0x000fe20000410000 */
[----:B------:R-:W-:Y:S01]  /*3a20*/  FFMA.FTZ R9, -R188, R188, 1 ;  /* 0x3f800000bc097423 */ /* 0x000fe200000101bc */
[----:B----4-:R-:W-:Y:S01]  /*3a30*/  FMUL.FTZ R6, R212, R173 ;  /* 0x000000add4067220 */ /* 0x010fe20000410000 */
[----:B------:R-:W-:Y:S01]  /*3a40*/  FMUL.FTZ R175, R214, R175 ;  /* 0x000000afd6af7220 */ /* 0x000fe20000410000 */
[----:B------:R-:W-:Y:S01]  /*3a50*/  FMUL.FTZ R174, R213, R174 ;  /* 0x000000aed5ae7220 */ /* 0x000fe20000410000 */
[----:B------:R-:W-:Y:S01]  /*3a60*/  FMUL.FTZ R190, R187, R190 ;  /* 0x000000bebbbe7220 */ /* 0x000fe20000410000 */
[----:B------:R-:W-:Y:S01]  /*3a70*/  FMUL.FTZ R9, R9, R6 ;  /* 0x0000000609097220 */ /* 0x000fe20000410000 */
[----:B------:R-:W-:Y:S01]  /*3a80*/  FMUL.FTZ R6, R8, R175 ;  /* 0x000000af08067220 */ /* 0x000fe20000410000 */
[--C-:B---3--:R-:W-:Y:S01]  /*3a90*/  FADD.FTZ R176, R176, -R10.reuse ;  /* 0x8000000ab0b07221 */ /* 0x108fe20000010000 */
[----:B------:R-:W-:Y:S01]  /*3aa0*/  FADD.FTZ R163, R178, -R10 ;  /* 0x8000000ab2a37221 */ /* 0x000fe20000010000 */
[--C-:B------:R-:W-:Y:S01]  /*3ab0*/  FADD.FTZ R164, R177, -R11.reuse ;  /* 0x8000000bb1a47221 */ /* 0x100fe20000010000 */
[----:B------:R-:W-:Y:S01]  /*3ac0*/  FADD.FTZ R179, R179, -R11 ;  /* 0x8000000bb3b37221 */ /* 0x000fe20000010000 */
[----:B------:R-:W-:Y:S01]  /*3ad0*/  FMUL.FTZ R161, R215, R176 ;  /* 0x000000b0d7a17220 */ /* 0x000fe20000410000 */
[----:B------:R-:W-:Y:S01]  /*3ae0*/  FMUL.FTZ R10, R216, R163 ;  /* 0x000000a3d80a7220 */ /* 0x000fe20000410000 */
[--C-:B------:R-:W-:Y:S01]  /*3af0*/  FADD.FTZ R180, R180, -R16.reuse ;  /* 0x80000010b4b47221 */ /* 0x100fe20000010000 */
[----:B------:R-:W-:Y:S01]  /*3b00*/  FADD.FTZ R16, R182, -R16 ;  /* 0x80000010b6107221 */ /* 0x000fe20000010000 */
[--C-:B------:R-:W-:Y:S01]  /*3b10*/  FADD.FTZ R181, R181, -R17.reuse ;  /* 0x80000011b5b57221 */ /* 0x100fe20000010000 */
[----:B------:R-:W-:Y:S01]  /*3b20*/  FADD.FTZ R183, R183, -R17 ;  /* 0x80000011b7b77221 */ /* 0x000fe20000010000 */
[----:B------:R-:W-:Y:S01]  /*3b30*/  FMUL.FTZ R184, R184, R161 ;  /* 0x000000a1b8b87220 */ /* 0x000fe20000410000 */
[----:B------:R-:W-:Y:S01]  /*3b40*/  FMUL.FTZ R185, R185, R10 ;  /* 0x0000000ab9b97220 */ /* 0x000fe20000410000 */
[----:B------:R-:W-:Y:S01]  /*3b50*/  FMUL.FTZ R161, R219, R16 ;  /* 0x00000010dba17220 */ /* 0x000fe20000410000 */
[----:B------:R-:W-:Y:S01]  /*3b60*/  FFMA.FTZ R11, -R237, R237, 1 ;  /* 0x3f800000ed0b7423 */ /* 0x000fe200000101ed */
[----:B------:R-:W-:Y:S01]  /*3b70*/  FFMA.FTZ R8, -R235, R235, 1 ;  /* 0x3f800000eb087423 */ /* 0x000fe200000101eb */
[----:B------:R-:W-:Y:S01]  /*3b80*/  FMUL.FTZ R164, R19, R164 ;  /* 0x000000a413a47220 */ /* 0x000fe20000410000 */
        /* <DEDUP_REMOVED lines=29> */
[----:B------:R-:W-:Y:S01]  /*3d60*/  F2FP.BF16.F32.PACK_AB R159, R209, R208 ;  /* 0x000000d0d19f723e */ /* 0x000fe200000010ff */
[----:B------:R-:W-:Y:S01]  /*3d70*/  UMOV UR7, 0x40000040 ;  /* 0x4000004000077882 */ /* 0x000fe20000000000 */
[----:B------:R-:W-:Y:S01]  /*3d80*/  F2FP.BF16.F32.PACK_AB R152, R204, R207 ;  /* 0x000000cfcc98723e */ /* 0x000fe200000010ff */
[----:B------:R-:W-:Y:S01]  /*3d90*/  UIADD3 UR8, UR6, 0x80, URZ ;  /* 0x0000008006087890 */ /* 0x000fe2000fffe03f */
[----:B------:R-:W-:-:S02]  /*3da0*/  F2FP.BF16.F32.PACK_AB R153, R211, R210 ;  /* 0x000000d2d399723e */ /* 0x000fc400000010ff */
[----:B------:R-:W-:Y:S02]  /*3db0*/  F2FP.BF16.F32.PACK_AB R154, R225, R205 ;  /* 0x000000cde19a723e */ /* 0x000fe400000010ff */
[----:B------:R-:W-:Y:S01]  /*3dc0*/  F2FP.BF16.F32.PACK_AB R155, R13, R193 ;  /* 0x000000c10d9b723e */ /* 0x000fe200000010ff */
[----:B------:R-:W-:Y:S01]  /*3dd0*/  UMOV UR11, 0x40000040 ;  /* 0x40000040000b7882 */ /* 0x000fe20000000000 */
[----:B------:R-:W-:Y:S01]  /*3de0*/  UMOV UR10, UR8 ;  /* 0x00000008000a7c82 */ /* 0x000fe20008000000 */
[----:B--2---:R-:W-:Y:S01]  /*3df0*/  IMAD R15, R4, 0x2000, R165 ;  /* 0x00002000040f7824 */ /* 0x004fe200078e02a5 */
[----:B------:R-:W-:-:S04]  /*3e00*/  MOV R165, 0x400 ;  /* 0x0000040000a57802 */ /* 0x000fc80000000f00 */
[----:B------:R-:W-:-:S05]  /*3e10*/  LEA R165, R166, R165, 0x18 ;  /* 0x000000a5a6a57211 */ /* 0x000fca00078ec0ff */
[----:B------:R-:W-:-:S05]  /*3e20*/  IMAD R15, R15, 0x2, R165 ;  /* 0x000000020f0f7824 */ /* 0x000fca00078e02a5 */
[----:B------:R1:W-:Y:S04]  /*3e30*/  STSM.16.MT88.4 [R15+0x28800], R200 ;  /* 0x028800c80f007844 */ /* 0x0003e80000004200 */
[----:B------:R1:W-:Y:S04]  /*3e40*/  STSM.16.MT88.4 [R15+0x29000], R196 ;  /* 0x029000c40f007844 */ /* 0x0003e80000004200 */
[----:B------:R1:W-:Y:S04]  /*3e50*/  STSM.16.MT88.4 [R15+0x29800], R188 ;  /* 0x029800bc0f007844 */ /* 0x0003e80000004200 */
[----:B------:R1:W-:Y:S01]  /*3e60*/  STSM.16.MT88.4 [R15+0x2a000], R184 ;  /* 0x02a000b80f007844 */ /* 0x0003e20000004200 */
[----:B------:R-:W-:-:S06]  /*3e70*/  WARPGROUP.ARRIVE ;  /* 0x00000000000079c5 */ /* 0x000fcc0000000000 */
[----:B------:R-:W-:Y:S01]  /*3e80*/  HGMMA.64x128x16.F32.BF16 R88, R156, gdesc[UR4].tnspB, R88, gsb0 ;  /* 0x41e000049c587df0 */ /* 0x000fe20008001858 */
[----:B------:R-:W-:Y:S02]  /*3e90*/  UIADD3 UR8, UR6, 0x100, URZ ;  /* 0x0000010006087890 */ /* 0x000fe4000fffe03f */
[----:B------:R-:W-:Y:S02]  /*3ea0*/  WARPGROUP.DEPBAR.LE gsb0, 0x0 ;  /* 0x00008000000079c5 */ /* 0x000fe40000010000 */
[----:B------:R-:W-:-:S07]  /*3eb0*/  WARPGROUP.ARRIVE ;  /* 0x00000000000079c5 */ /* 0x000fce0000000000 */
[----:B------:R-:W-:Y:S01]  /*3ec0*/  HGMMA.64x128x16.F32.BF16 R88, R152, gdesc[UR8].tnspB, R88, gsb0 ;  /* 0x41e0000898587df0 */ /* 0x000fe20008001858 */
[----:B------:R-:W-:Y:S01]  /*3ed0*/  UMOV UR10, UR8 ;  /* 0x00000008000a7c82 */ /* 0x000fe20008000000 */
[----:B------:R-:W-:Y:S01]  /*3ee0*/  UMOV UR11, 0x40000040 ;  /* 0x40000040000b7882 */ /* 0x000fe20000000000 */
[----:B------:R-:W-:Y:S01]  /*3ef0*/  UIADD3 UR6, UR6, 0x180, URZ ;  /* 0x0000018006067890 */ /* 0x000fe2000fffe03f */
[----:B------:R-:W-:Y:S02]  /*3f00*/  WARPGROUP.DEPBAR.LE gsb0, 0x0 ;  /* 0x00008000000079c5 */ /* 0x000fe40000010000 */
[----:B------:R-:W-:Y:S02]  /*3f10*/  F2FP.BF16.F32.PACK_AB R152, R12, R227 ;  /* 0x000000e30c98723e */ /* 0x000fe400000010ff */
[----:B------:R-:W-:Y:S02]  /*3f20*/  F2FP.BF16.F32.PACK_AB R153, R14, R224 ;  /* 0x000000e00e99723e */ /* 0x000fe400000010ff */
[----:B------:R-:W-:-:S02]  /*3f30*/  F2FP.BF16.F32.PACK_AB R154, R212, R226 ;  /* 0x000000e2d49a723e */ /* 0x000fc400000010ff */
[----:B------:R-:W-:-:S04]  /*3f40*/  F2FP.BF16.F32.PACK_AB R155, R214, R213 ;  /* 0x000000d5d69b723e */ /* 0x000fc800000010ff */
[----:B------:R-:W-:-:S06]  /*3f50*/  WARPGROUP.ARRIVE ;  /* 0x00000000000079c5 */ /* 0x000fcc0000000000 */
[----:B------:R-:W-:Y:S01]  /*3f60*/  HGMMA.64x128x16.F32.BF16 R88, R152, gdesc[UR8].tnspB, R88, gsb0 ;  /* 0x41e0000898587df0 */ /* 0x000fe20008001858 */
[----:B------:R-:W-:Y:S01]  /*3f70*/  UMOV UR10, UR6 ;  /* 0x00000006000a7c82 */ /* 0x000fe20008000000 */
[----:B------:R-:W-:Y:S01]  /*3f80*/  UMOV UR11, 0x40000040 ;  /* 0x40000040000b7882 */ /* 0x000fe20000000000 */
[----:B------:R-:W2:Y:S01]  /*3f90*/  S2R R21, SR_CgaCtaId ;  /* 0x0000000000157919 */ /* 0x000ea20000008800 */
[----:B------:R-:W-:Y:S01]  /*3fa0*/  MOV R18, 0x400 ;  /* 0x0000040000127802 */ /* 0x000fe20000000f00 */
[----:B------:R-:W-:Y:S01]  /*3fb0*/  IMAD R8, R228, 0x4000, R165 ;  /* 0x00004000e4087824 */ /* 0x000fe200078e02a5 */
[----:B------:R-:W-:Y:S02]  /*3fc0*/  WARPGROUP.DEPBAR.LE gsb0, 0x0 ;  /* 0x00008000000079c5 */ /* 0x000fe40000010000 */
[----:B------:R-:W-:Y:S02]  /*3fd0*/  F2FP.BF16.F32.PACK_AB R152, R19, R215 ;  /* 0x000000d71398723e */ /* 0x000fe400000010ff */
[----:B------:R-:W-:-:S02]  /*3fe0*/  F2FP.BF16.F32.PACK_AB R153, R20, R216 ;  /* 0x000000d81499723e */ /* 0x000fc400000010ff */
[----:B------:R-:W-:Y:S02]  /*3ff0*/  F2FP.BF16.F32.PACK_AB R154, R218, R217 ;  /* 0x000000d9da9a723e */ /* 0x000fe400000010ff */
[----:B------:R-:W-:-:S04]  /*4000*/  F2FP.BF16.F32.PACK_AB R155, R220, R219 ;  /* 0x000000dbdc9b723e */ /* 0x000fc800000010ff */
[----:B------:R-:W-:-:S06]  /*4010*/  WARPGROUP.ARRIVE ;  /* 0x00000000000079c5 */ /* 0x000fcc0000000000 */
[----:B------:R-:W-:Y:S01]  /*4020*/  HGMMA.64x128x16.F32.BF16 R88, R152, gdesc[UR8].tnspB, R88, gsb0 ;  /* 0x41e0000898587df0 */ /* 0x000fe20008001858 */
[----:B--2---:R-:W-:-:S05]  /*4030*/  LEA R18, R21, R18, 0x18 ;  /* 0x0000001215127211 */ /* 0x004fca00078ec0ff */
[----:B------:R-:W-:-:S05]  /*4040*/  VIADD R18, R18, 0x28800 ;  /* 0x0002880012127836 */ /* 0x000fca0000000000 */
[----:B------:R-:W-:-:S04]  /*4050*/  SHF.R.U32.HI R6, RZ, 0x4, R18 ;  /* 0x00000004ff067819 */ /* 0x000fc80000011612 */
[----:B------:R-:W-:Y:S02]  /*4060*/  LOP3.LUT R6, R6, 0x3fff, RZ, 0xc0, !PT ;  /* 0x00003fff06067812 */ /* 0x000fe400078ec0ff */
[----:B------:R-:W-:Y:S02]  /*4070*/  R2UR UR7, R8 ;  /* 0x00000000080772ca */ /* 0x000fe400000e0000 */
[----:B------:R-:W-:-:S05]  /*4080*/  LOP3.LUT R7, R6, 0x10000, RZ, 0xfc, !PT ;  /* 0x0001000006077812 */ /* 0x000fca00078efcff */
[----:B------:R-:W-:-:S05]  /*4090*/  IMAD R7, R4, 0x400, R7 ;  /* 0x0000040004077824 */ /* 0x000fca00078e0207 */
[----:B------:R-:W-:Y:S01]  /*40a0*/  R2UR UR5, R7 ;  /* 0x00000000070572ca */ /* 0x000fe200000e0000 */
[----:B------:R-:W-:-:S04]  /*40b0*/  USHF.R.U32.HI UR7, URZ, 0x4, UR7 ;  /* 0x000000043f077899 */ /* 0x000fc80008011607 */
[----:B------:R-:W-:Y:S01]  /*40c0*/  ULOP3.LUT UR7, UR7, 0x3fff, URZ, 0xc0, !UPT ;  /* 0x00003fff07077892 */ /* 0x000fe2000f8ec03f */
[----:B------:R-:W-:Y:S01]  /*40d0*/  UMOV UR9, 0x40000040 ;  /* 0x4000004000097882 */ /* 0x000fe20000000000 */
[----:B------:R-:W-:-:S05]  /*40e0*/  UMOV UR11, 0x40000040 ;  /* 0x40000040000b7882 */ /* 0x000fca0000000000 */
[----:B------:R-:W-:Y:S01]  /*40f0*/  UMOV UR10, UR7 ;  /* 0x00000007000a7c82 */ /* 0x000fe20008000000 */
[----:B------:R-:W-:Y:S01]  /*4100*/  UMOV UR8, UR5 ;  /* 0x0000000500087c82 */ /* 0x000fe20008000000 */
[----:B------:R-:W-:Y:S02]  /*4110*/  WARPGROUP.DEPBAR.LE gsb0, 0x0 ;  /* 0x00008000000079c5 */ /* 0x000fe40000010000 */
[----:B------:R-:W-:Y:S01]  /*4120*/  @!PT LDS RZ, [RZ] ;  /* 0x00000000fffff984 */ /* 0x000fe20000000800 */
[----:B------:R-:W-:Y:S01]  /*4130*/  @!PT LDS RZ, [RZ] ;  /* 0x00000000fffff984 */ /* 0x000fe20000000800 */
[----:B------:R-:W-:Y:S01]  /*4140*/  @!PT LDS RZ, [RZ] ;  /* 0x00000000fffff984 */ /* 0x000fe20000000800 */
[----:B------:R-:W-:Y:S01]  /*4150*/  @!PT LDS RZ, [RZ] ;  /* 0x00000000fffff984 */ /* 0x000fe20000000800 */
[----:B------:R2:W-:Y:S06]  /*4160*/  MEMBAR.ALL.CTA ;  /* 0x0000000000007992 */ /* 0x0005ec0000008000 */
[----:B--2---:R-:W2:Y:S02]  /*4170*/  FENCE.VIEW.ASYNC.S ;  /* 0x00000000000073c6 */ /* 0x004ea40000000000 */
[----:B--2---:R-:W-:Y:S06]  /*4180*/  BAR.SYNC.DEFER_BLOCKING 0x9, 0x100 ;  /* 0x0244000000007b1d */ /* 0x004fec0000010000 */
        /* <DEDUP_REMOVED lines=52> */
[----:B-1----:R-:W-:Y:S05]  /*44d0*/  @!P6 BRA `(.L_x_1127) ;  /* 0x000000000004e947 */ /* 0x002fea0003800000 */
[----:B------:R-:W-:Y:S01]  /*44e0*/  BPT.TRAP 0x1 ;  /* 0x000000040000795c */ /* 0x000fe20000300000 */
.L_x_1127:
[----:B------:R-:W-:Y:S01]  /*44f0*/  R2UR UR5, R4 ;  /* 0x00000000040572ca */ /* 0x000fe200000e0000 */
[----:B-----5:R-:W-:Y:S01]  /*4500*/  VIADD R6, R0, 0x30840 ;  /* 0x0003084000067836 */ /* 0x020fe20000000000 */
[----:B------:R-:W-:Y:S01]  /*4510*/  ULOP3.LUT UR4, UR4, 0x2000000, URZ, 0xfc, !UPT ;  /* 0x0200000004047892 */ /* 0x000fe2000f8efc3f */
[----:B------:R-:W1:Y:S01]  /*4520*/  S2R R7, SR_TID.X ;  /* 0x0000000000077919 */ /* 0x000e620000002100 */
[----:B------:R-:W-:Y:S02]  /*4530*/  UMOV UR7, 0x40000040 ;  /* 0x4000004000077882 */ /* 0x000fe40000000000 */
[----:B------:R-:W-:-:S04]  /*4540*/  PRMT R6, RZ, 0x654, R6 ;  /* 0x00000654ff067816 */ /* 0x000fc80000000006 */
[----:B------:R2:W-:Y:S01]  /*4550*/  SYNCS.ARRIVE.TRANS64.RED.A1T0 RZ, [R6+URZ], RZ ;  /* 0x000000ff06ff79a7 */ /* 0x0005e2000810043f */
[----:B------:R-:W-:Y:S02]  /*4560*/  WARPGROUP.ARRIVE ;  /* 0x00000000000079c5 */ /* 0x000fe40000000000 */
[----:B------:R-:W-:-:S07]  /*4570*/  ULEA UR4, UR5, UR4, 0xa ;  /* 0x0000000405047291 */ /* 0x000fce000f8e503f */
        /* <DEDUP_REMOVED lines=40> */
.L_x_1128:
[----:B------:R-:W-:Y:S01]  /*4800*/  UIADD3 UR37, UR37, 0x1, URZ ;  /* 0x0000000125257890 */ /* 0x000fe2000fffe03f */
[----:B------:R-:W-:Y:S02]  /*4810*/  VIADD R0, R0, 0x30820 ;  /* 0x0003082000007836 */ /* 0x000fe40000000000 */
[----:B------:R-:W-:Y:S01]  /*4820*/  VIADD R4, R4, 0x1 ;  /* 0x0000000104047836 */ /* 0x000fe20000000000 */
[----:B------:R-:W-:Y:S02]  /*4830*/  UISETP.GE.AND UP0, UPT, UR37, UR36, UPT ;  /* 0x000000242500728c */ /* 0x000fe4000bf06270 */
[----:B------:R-:W-:Y:S02]  /*4840*/  PRMT R0, RZ, 0x654, R0 ;  /* 0x00000654ff007816 */ /* 0x000fe40000000000 */
[C---:B------:R-:W-:Y:S02]  /*4850*/  ISETP.NE.AND P0, PT, R4.reuse, 0x2, PT ;  /* 0x000000020400780c */ /* 0x040fe40003f05270 */
[----:B------:R-:W-:Y:S01]  /*4860*/  PLOP3.LUT P1, PT, PT, PT, UP0, 0x80, 0x0 ;  /* 0x000000000000781c */ /* 0x000fe20003f2f008 */
[----:B------:R2:W-:Y:S01]  /*4870*/  SYNCS.ARRIVE.TRANS64.RED.A1T0 RZ, [R0+URZ], RZ ;  /* 0x000000ff00ff79a7 */ /* 0x0005e2000810043f */
[----:B------:R-:W-:-:S02]  /*4880*/  SEL R4, R4, RZ, P0 ;  /* 0x000000ff04047207 */ /* 0x000fc40000000000 */
[----:B--2---:R-:W-:-:S04]  /*4890*/  SEL R0, RZ, 0x1, P0 ;  /* 0x00000001ff007807 */ /* 0x004fc80000000000 */
[----:B------:R-:W-:-:S05]  /*48a0*/  LOP3.LUT R5, R5, R0, RZ, 0x3c, !PT ;  /* 0x0000000005057212 */ /* 0x000fca00078e3cff */
        /* <DEDUP_REMOVED lines=67> */
.L_x_1111:
[----:B------:R-:W-:Y:S05]  /*4ce0*/  @P0 BRA `(.L_x_1130) ;  /* 0x0000000c00a80947 */ /* 0x000fea0003800000 */
[----:B------:R-:W2:Y:S01]  /*4cf0*/  S2UR UR4, SR_CgaCtaId ;  /* 0x00000000000479c3 */ /* 0x000ea20000008800 */
[----:B------:R-:W-:Y:S02]  /*4d00*/  UMOV UR36, 0x400 ;  /* 0x0000040000247882 */ /* 0x000fe40000000000 */
[----:B--2---:R-:W-:-:S06]  /*4d10*/  ULEA UR36, UR4, UR36, 0x18 ;  /* 0x0000002404247291 */ /* 0x004fcc000f8ec03f */
[----:B------:R-:W-:-:S05]  /*4d20*/  IMAD.U32 R16, RZ, RZ, UR36 ;  /* 0x00000024ff107e24 */ /* 0x000fca000f8e00ff */
[----:B------:R-:W-:-:S13]  /*4d30*/  LOP3.LUT P0, RZ, R16, 0x3ff, RZ, 0xc0, !PT ;  /* 0x000003ff10ff7812 */ /* 0x000fda000780c0ff */
[----:B------:R-:W-:Y:S05]  /*4d40*/  @!P0 BRA `(.L_x_1131) ;  /* 0x0000000000408947 */ /* 0x000fea0003800000 */
[----:B------:R-:W-:Y:S01]  /*4d50*/  MOV R0, 0x0 ;  /* 0x0000000000007802 */ /* 0x000fe20000000f00 */
[----:B------:R-:W-:Y:S01]  /*4d60*/  ULDC.64 UR4, c[0x4][0x80] ;  /* 0x0100200000047ab9 */ /* 0x000fe20000000a00 */
[----:B------:R-:W-:Y:S01]  /*4d70*/  ULDC.64 UR6, c[0x4][0x88] ;  /* 0x0100220000067ab9 */ /* 0x000fe20000000a00 */
[----:B------:R-:W-:Y:S01]  /*4d80*/  IMAD.U32 R4, RZ, RZ, UR4 ;  /* 0x00000004ff047e24 */ /* 0x000fe2000f8e00ff */
[----:B-1----:R1:W2:Y:S01]  /*4d90*/  LDC.64 R2, c[0x4][R0] ;  /* 0x0100000000027b82 */ /* 0x0022a20000000a00 */
        /* <DEDUP_REMOVED lines=11> */
.L_x_1131:
[----:B------:R-:W-:-:S06]  /*4e50*/  UIADD3 UR4, UR36, 0x8000, URZ ;  /* 0x0000800024047890 */ /* 0x000fcc000fffe03f */
        /* <DEDUP_REMOVED lines=19> */
.L_x_1132:
        /* <DEDUP_REMOVED lines=18> */
.L_x_1133:
        /* <DEDUP_REMOVED lines=18> */
.L_x_1134:
[----:B------:R-:W1:Y:S01]  /*51d0*/  S2R R0, SR_TID.X ;  /* 0x0000000000007919 */ /* 0x000e620000002100 */
[----:B------:R-:W-:Y:S02]  /*51e0*/  F2FP.BF16.F32.PACK_AB R88, R89, R88 ;  /* 0x000000585958723e */ /* 0x000fe400000010ff */
[----:B------:R-:W-:Y:S01]  /*51f0*/  F2FP.BF16.F32.PACK_AB R89, R91, R90 ;  /* 0x0000005a5b59723e */ /* 0x000fe200000010ff */
[----:B------:R-:W-:Y:S01]  /*5200*/  BAR.SYNC.DEFER_BLOCKING 0x1, 0x100 ;  /* 0x0044000000007b1d */ /* 0x000fe20000010000 */
        /* <DEDUP_REMOVED lines=14> */
[----:B-1----:R-:W-:Y:S01]  /*52f0*/  VIADD R7, R0, 0xffffff80 ;  /* 0xffffff8000077836 */ /* 0x002fe20000000000 */
[----:B------:R-:W-:Y:S02]  /*5300*/  F2FP.BF16.F32.PACK_AB R115, R119, R118 ;  /* 0x000000767773723e */ /* 0x000fe400000010ff */
[----:B------:R-:W-:-:S02]  /*5310*/  F2FP.BF16.F32.PACK_AB R121, R123, R122 ;  /* 0x0000007a7b79723e */ /* 0x000fc400000010ff */
[----:B------:R-:W-:Y:S02]  /*5320*/  SHF.R.S32.HI R2, RZ, 0x1f, R7 ;  /* 0x0000001fff027819 */ /* 0x000fe40000011407 */
[----:B------:R-:W-:Y:S02]  /*5330*/  F2FP.BF16.F32.PACK_AB R128, R129, R128 ;  /* 0x000000808180723e */ /* 0x000fe400000010ff */
[CC--:B------:R-:W-:Y:S02]  /*5340*/  LEA.HI R4, R2.reuse, R7.reuse, RZ, 0x4 ;  /* 0x0000000702047211 */ /* 0x0c0fe400078f20ff */
[----:B------:R-:W-:Y:S02]  /*5350*/  LEA.HI R2, R2, R7, RZ, 0x5 ;  /* 0x0000000702027211 */ /* 0x000fe400078f28ff */
[----:B------:R-:W-:Y:S02]  /*5360*/  LOP3.LUT R0, R4, 0xfffffff0, RZ, 0xc0, !PT ;  /* 0xfffffff004007812 */ /* 0x000fe400078ec0ff */
[----:B------:R-:W-:-:S02]  /*5370*/  SHF.R.S32.HI R4, RZ, 0x4, R4 ;  /* 0x00000004ff047819 */ /* 0x000fc40000011404 */
[----:B------:R-:W-:Y:S01]  /*5380*/  SHF.R.S32.HI R6, RZ, 0x5, R2 ;  /* 0x00000005ff067819 */ /* 0x000fe20000011402 */
[----:B------:R-:W-:Y:S01]  /*5390*/  IMAD.IADD R0, R7, 0x1, -R0 ;  /* 0x0000000107007824 */ /* 0x000fe200078e0a00 */
[----:B------:R-:W-:Y:S01]  /*53a0*/  F2FP.BF16.F32.PACK_AB R122, R125, R124 ;  /* 0x0000007c7d7a723e */ /* 0x000fe200000010ff */
[----:B------:R-:W-:Y:S01]  /*53b0*/  IMAD.SHL.U32 R7, R4, 0x8, RZ ;  /* 0x0000000804077824 */ /* 0x000fe200078e00ff */
[----:B------:R-:W-:Y:S01]  /*53c0*/  F2FP.BF16.F32.PACK_AB R123, R127, R126 ;  /* 0x0000007e7f7b723e */ /* 0x000fe200000010ff */
[----:B------:R-:W-:Y:S01]  /*53d0*/  IMAD.MOV.U32 R2, RZ, RZ, 0x40 ;  /* 0x00000040ff027424 */ /* 0x000fe200078e00ff */
[----:B------:R-:W-:Y:S02]  /*53e0*/  SHF.R.S32.HI R3, RZ, 0x1f, R0 ;  /* 0x0000001fff037819 */ /* 0x000fe40000011400 */
[----:B------:R-:W-:Y:S02]  /*53f0*/  F2FP.BF16.F32.PACK_AB R129, R131, R130 ;  /* 0x000000828381723e */ /* 0x000fe400000010ff */
[----:B------:R-:W-:-:S02]  /*5400*/  LEA.HI R3, R3, R0, RZ, 0x3 ;  /* 0x0000000003037211 */ /* 0x000fc400078f18ff */
[----:B------:R-:W-:Y:S02]  /*5410*/  F2FP.BF16.F32.PACK_AB R136, R137, R136 ;  /* 0x000000888988723e */ /* 0x000fe400000010ff */
[C---:B------:R-:W-:Y:S01]  /*5420*/  LOP3.LUT R5, R3.reuse, 0xfffffff8, RZ, 0xc0, !PT ;  /* 0xfffffff803057812 */ /* 0x040fe200078ec0ff */
[----:B------:R-:W-:Y:S01]  /*5430*/  IMAD.SHL.U32 R3, R3, 0x40, RZ ;  /* 0x0000004003037824 */ /* 0x000fe200078e00ff */
[----:B------:R-:W-:Y:S02]  /*5440*/  F2FP.BF16.F32.PACK_AB R130, R133, R132 ;  /* 0x000000848582723e */ /* 0x000fe400000010ff */
[----:B------:R-:W-:Y:S01]  /*5450*/  F2FP.BF16.F32.PACK_AB R131, R135, R134 ;  /* 0x000000868783723e */ /* 0x000fe200000010ff */
[----:B------:R-:W-:Y:S01]  /*5460*/  IMAD.IADD R5, R0, 0x1, -R5 ;  /* 0x0000000100057824 */ /* 0x000fe200078e0a05 */
[----:B------:R-:W-:Y:S02]  /*5470*/  LOP3.LUT R3, R3, 0x7ffffe00, RZ, 0xc0, !PT ;  /* 0x7ffffe0003037812 */ /* 0x000fe400078ec0ff */
[----:B------:R-:W-:Y:S01]  /*5480*/  F2FP.BF16.F32.PACK_AB R137, R139, R138 ;  /* 0x0000008a8b89723e */ /* 0x000fe200000010ff */
[C---:B------:R-:W-:Y:S01]  /*5490*/  IMAD.SHL.U32 R0, R5.reuse, 0x40, RZ ;  /* 0x0000004005007824 */ /* 0x040fe200078e00ff */
[----:B------:R-:W-:Y:S01]  /*54a0*/  R2P PR, R5, 0x6 ;  /* 0x0000000605007804 */ /* 0x000fe20000000000 */
[----:B------:R-:W-:Y:S01]  /*54b0*/  IMAD R3, R6, 0x400, R3 ;  /* 0x0000040006037824 */ /* 0x000fe200078e0203 */
[----:B------:R-:W-:Y:S01]  /*54c0*/  F2FP.BF16.F32.PACK_AB R144, R145, R144 ;  /* 0x000000909190723e */ /* 0x000fe200000010ff */
[----:B------:R-:W1:Y:S01]  /*54d0*/  SHFL.IDX PT, R5, R6, RZ, 0x1f ;  /* 0x00001fff06057589 */ /* 0x000e6200000e0000 */
        /* <DEDUP_REMOVED lines=11> */
[----:B------:R-:W-:Y:S02]  /*5590*/  F2FP.BF16.F32.PACK_AB R146, R149, R148 ;  /* 0x000000949592723e */ /* 0x000fe400000010ff */
[----:B------:R-:W-:Y:S02]  /*55a0*/  LEA R0, R0, UR36, 0x1 ;  /* 0x0000002400007c11 */ /* 0x000fe4000f8e08ff */
        /* <DEDUP_REMOVED lines=40> */
[----:B------:R2:W-:Y:S01]  /*5830*/  STSM.16.M88.4 [R0+0x4000], R56 ;  /* 0x0040003800007844 */ /* 0x0005e20000000200 */
[----:B------:R-:W-:-:S02]  /*5840*/  F2FP.BF16.F32.PACK_AB R67, R71, R70 ;  /* 0x000000464743723e */ /* 0x000fc400000010ff */
[----:B------:R-:W-:Y:S02]  /*5850*/  F2FP.BF16.F32.PACK_AB R73, R75, R74 ;  /* 0x0000004a4b49723e */ /* 0x000fe400000010ff */
        /* <DEDUP_REMOVED lines=8> */
[----:B-1----:R-:W-:-:S03]  /*58e0*/  ISETP.NE.AND P0, PT, R5, 0x7, PT ;  /* 0x000000070500780c */ /* 0x002fc60003f05270 */
[----:B------:R2:W-:Y:S01]  /*58f0*/  STSM.16.M88.4 [R2+-0x4000], R80 ;  /* 0xffc0005002007844 */ /* 0x0005e20000000200 */
[----:B------:R-:W-:Y:S01]  /*5900*/  @!PT LDS RZ, [RZ] ;  /* 0x00000000fffff984 */ /* 0x000fe20000000800 */
[----:B------:R-:W-:Y:S01]  /*5910*/  @!PT LDS RZ, [RZ] ;  /* 0x00000000fffff984 */ /* 0x000fe20000000800 */
[----:B------:R-:W-:Y:S01]  /*5920*/  @!PT LDS RZ, [RZ] ;  /* 0x00000000fffff984 */ /* 0x000fe20000000800 */
[----:B------:R1:W-:Y:S06]  /*5930*/  MEMBAR.ALL.CTA ;  /* 0x0000000000007992 */ /* 0x0003ec0000008000 */
[----:B-1----:R-:W1:Y:S02]  /*5940*/  FENCE.VIEW.ASYNC.S ;  /* 0x00000000000073c6 */ /* 0x002e640000000000 */
[----:B-1----:R-:W-:Y:S06]  /*5950*/  BAR.ARV 0x1, 0x120 ;  /* 0x0044800000007b1d */ /* 0x002fec0000002000 */
[----:B------:R-:W-:Y:S05]  /*5960*/  @P0 BRA `(.L_x_1135) ;  /* 0x0000000000800947 */ /* 0x000fea0003800000 */
[----:B------:R-:W-:Y:S01]  /*5970*/  BAR.SYNC.DEFER_BLOCKING 0x1, 0x120 ;  /* 0x0044800000007b1d */ /* 0x000fe20000010000 */
[----:B------:R-:W-:-:S05]  /*5980*/  ELECT P0, URZ, PT ;  /* 0x00000000003f782f */ /* 0x000fca0003800000 */
[----:B------:R-:W-:Y:S08]  /*5990*/  BSSY B0, `(.L_x_1135) ;  /* 0x000001d000007945 */ /* 0x000ff00003800000 */
[----:B------:R-:W-:Y:S05]  /*59a0*/  @!P0 BRA `(.L_x_1136) ;  /* 0x00000000006c8947 */ /* 0x000fea0003800000 */
[----:B------:R-:W1:Y:S01]  /*59b0*/  S2UR UR10, SR_CTAID.X ;  /* 0x00000000000a79c3 */ /* 0x000e620000002500 */
[----:B------:R-:W-:Y:S01]  /*59c0*/  ULDC.64 UR6, c[0x0][0x198] ;  /* 0x0000660000067ab9 */ /* 0x000fe20000000a00 */
[----:B------:R-:W-:Y:S02]  /*59d0*/  UIADD3 UR8, UR36, 0x8000, URZ ;  /* 0x0000800024087890 */ /* 0x000fe4000fffe03f */
[----:B------:R-:W-:Y:S02]  /*59e0*/  UIADD3 UR4, UP0, UR6, 0x770, URZ ;  /* 0x0000077006047890 */ /* 0x000fe4000ff1e03f */
[----:B------:R-:W-:Y:S02]  /*59f0*/  UIADD3 UR6, UP1, UR6, 0x670, URZ ;  /* 0x0000067006067890 */ /* 0x000fe4000ff3e03f */
[----:B------:R-:W3:Y:S01]  /*5a00*/  S2UR UR11, SR_CTAID.Y ;  /* 0x00000000000b79c3 */ /* 0x000ee20000002600 */
[----:B------:R-:W-:Y:S02]  /*5a10*/  UIADD3.X UR5, URZ, UR7, URZ, UP0, !UPT ;  /* 0x000000073f057290 */ /* 0x000fe400087fe43f */
[----:B------:R-:W-:-:S02]  /*5a20*/  UIADD3 UR24, UR36, 0xc000, URZ ;  /* 0x0000c00024187890 */ /* 0x000fc4000fffe03f */
[----:B------:R-:W-:Y:S02]  /*5a30*/  UIADD3.X UR7, URZ, UR7, URZ, UP1, !UPT ;  /* 0x000000073f077290 */ /* 0x000fe40008ffe43f */
[----:B------:R-:W-:Y:S01]  /*5a40*/  UIADD3 UR16, UR36, 0x4000, URZ ;  /* 0x0000400024107890 */ /* 0x000fe2000fffe03f */
[----:B------:R-:W4:Y:S01]  /*5a50*/  S2UR UR12, SR_CTAID.Z ;  /* 0x00000000000c79c3 */ /* 0x000f220000002700 */
[----:B------:R-:W-:Y:S01]  /*5a60*/  UMOV UR9, URZ ;  /* 0x0000003f00097c82 */ /* 0x000fe20008000000 */
[----:B------:R-:W-:Y:S01]  /*5a70*/  UMOV UR25, 0x40 ;  /* 0x0000004000197882 */ /* 0x000fe20000000000 */
[----:B------:R-:W-:Y:S01]  /*5a80*/  UMOV UR17, 0x40 ;  /* 0x0000004000117882 */ /* 0x000fe20000000000 */
[----:B-1----:R-:W-:-:S07]  /*5a90*/  USHF.L.U32 UR10, UR10, 0x7, URZ ;  /* 0x000000070a0a7899 */ /* 0x002fce000800063f */
[----:B------:R-:W-:Y:S01]  /*5aa0*/  UMOV UR26, UR10 ;  /* 0x0000000a001a7c82 */ /* 0x000fe20008000000 */
[----:B---3--:R-:W-:Y:S01]  /*5ab0*/  UMOV UR27, UR11 ;  /* 0x0000000b001b7c82 */ /* 0x008fe20008000000 */
[----:B------:R-:W-:Y:S01]  /*5ac0*/  UMOV UR19, UR11 ;  /* 0x0000000b00137c82 */ /* 0x000fe20008000000 */
[----:B------:R-:W-:Y:S01]  /*5ad0*/  UMOV UR18, UR10 ;  /* 0x0000000a00127c82 */ /* 0x000fe20008000000 */
[----:B----4-:R-:W-:Y:S01]  /*5ae0*/  UMOV UR28, UR12 ;  /* 0x0000000c001c7c82 */ /* 0x010fe20008000000 */
[----:B------:R1:W-:Y:S01]  /*5af0*/  UTMASTG.4D [UR8], [UR4] ;  /* 0x00000008040073b5 */ /* 0x0003e20008018000 */
[----:B------:R-:W-:Y:S01]  /*5b00*/  UMOV UR20, UR12 ;  /* 0x0000000c00147c82 */ /* 0x000fe20008000000 */
[----:B------:R3:W-:Y:S01]  /*5b10*/  UTMASTG.4D [UR24], [UR4] ;  /* 0x00000018040073b5 */ /* 0x0007e20008018000 */
[----:B-1----:R-:W-:Y:S02]  /*5b20*/  UMOV UR8, UR36 ;  /* 0x0000002400087c82 */ /* 0x002fe40008000000 */
[----:B------:R3:W-:Y:S01]  /*5b30*/  UTMASTG.4D [UR8], [UR6] ;  /* 0x00000008060073b5 */ /* 0x0007e20008018000 */
[----:B------:R3:W-:Y:S02]  /*5b40*/  UTMASTG.4D [UR16], [UR6] ;  /* 0x00000010060073b5 */ /* 0x0007e40008018000 */
[----:B---3--:R0:W-:Y:S02]  /*5b50*/  UTMACMDFLUSH ;  /* 0x00000000000079b7 */ /* 0x0081e40000000000 */
.L_x_1136:
[----:B------:R-:W-:Y:S05]  /*5b60*/  BSYNC B0 ;  /* 0x0000000000007941 */ /* 0x000fea0003800000 */
.L_x_1135:
[----:B------:R-:W-:-:S04]  /*5b70*/  DEPBAR.LE SB0, 0x0 ;  /* 0x000080000000791a */ /* 0x000fc80000000000 */
[----:B------:R-:W-:Y:S05]  /*5b80*/  BRA `(.L_x_1109) ;  /* 0x0000004000a87947 */ /* 0x000fea0003800000 */
.L_x_1130:
[----:B------:R-:W1:Y:S01]  /*5b90*/  S2R R0, SR_TID.X ;  /* 0x0000000000007919 */ /* 0x000e620000002100 */
[----:B------:R-:W2:Y:S01]  /*5ba0*/  S2UR UR11, SR_CTAID.Y ;  /* 0x00000000000b79c3 */ /* 0x000ea20000002600 */
[----:B------:R-:W-:Y:S01]  /*5bb0*/  ULDC.64 UR4, c[0x0][0x208] ;  /* 0x0000820000047ab9 */ /* 0x000fe20000000a00 */
[----:B------:R-:W-:Y:S01]  /*5bc0*/  BSSY B0, `(.L_x_1137) ;  /* 0x0000033000007945 */ /* 0x000fe20003800000 */
[----:B------:R-:W3:Y:S05]  /*5bd0*/  S2R R11, SR_CTAID.X ;  /* 0x00000000000b7919 */ /* 0x000eea0000002500 */
[----:B------:R-:W4:Y:S08]  /*5be0*/  LDC.64 R4, c[0x0][0x820] ;  /* 0x00020800ff047b82 */ /* 0x000f300000000a00 */
[----:B------:R-:W3:Y:S08]  /*5bf0*/  LDC.64 R20, c[0x0][0x808] ;  /* 0x00020200ff147b82 */ /* 0x000ef00000000a00 */
[----:B------:R-:W5:Y:S01]  /*5c00*/  S2UR UR10, SR_CTAID.Z ;  /* 0x00000000000a79c3 */ /* 0x000f620000002700 */
[----:B--2---:R-:W-:Y:S01]  /*5c10*/  USHF.R.S32.HI UR7, URZ, 0x1f, UR11 ;  /* 0x0000001f3f077899 */ /* 0x004fe2000801140b */
[----:B-1----:R-:W-:-:S06]  /*5c20*/  VIADD R3, R0, 0xffffff80 ;  /* 0xffffff8000037836 */ /* 0x002fcc0000000000 */
[----:B------:R-:W1:Y:S01]  /*5c30*/  LDC.64 R12, c[0x0][0x828] ;  /* 0x00020a00ff0c7b82 */ /* 0x000e620000000a00 */
[----:B------:R-:W-:-:S04]  /*5c40*/  SHF.R.S32.HI R0, RZ, 0x1f, R3 ;  /* 0x0000001fff007819 */ /* 0x000fc80000011403 */
[----:B------:R-:W-:Y:S01]  /*5c50*/  LEA.HI R8, R0, R3, RZ, 0x4 ;  /* 0x0000000300087211 */ /* 0x000fe200078f20ff */
[----:B---3--:R-:W-:Y:S02]  /*5c60*/  IMAD R17, R11, -0x80, R20 ;  /* 0xffffff800b117824 */ /* 0x008fe400078e0214 */
[----:B------:R-:W2:Y:S01]  /*5c70*/  LDC.64 R18, c[0x0][0x850] ;  /* 0x00021400ff127b82 */ /* 0x000ea20000000a00 */
[----:B------:R-:W-:Y:S01]  /*5c80*/  LOP3.LUT R0, R8, 0x1ffffff0, RZ, 0xc0, !PT ;  /* 0x1ffffff008007812 */ /* 0x000fe200078ec0ff */
[----:B-----5:R-:W-:-:S04]  /*5c90*/  USHF.R.S32.HI UR6, URZ, 0x1f, UR10 ;  /* 0x0000001f3f067899 */ /* 0x020fc8000801140a */
[----:B------:R-:W-:Y:S02]  /*5ca0*/  IMAD.IADD R0, R3, 0x1, -R0 ;  /* 0x0000000103007824 */ /* 0x000fe400078e0a00 */
[----:B------:R-:W3:Y:S02]  /*5cb0*/  LDC.64 R22, c[0x0][0x858] ;  /* 0x00021600ff167b82 */ /* 0x000ee40000000a00 */
[----:B------:R-:W-:Y:S02]  /*5cc0*/  IMAD.SHL.U32 R6, R0, 0x8, RZ ;  /* 0x0000000800067824 */ /* 0x000fe400078e00ff */
[----:B----4-:R-:W-:-:S03]  /*5cd0*/  IMAD R0, R4, UR7, RZ ;  /* 0x0000000704007c24 */ /* 0x010fc6000f8e02ff */
[----:B------:R-:W-:Y:S01]  /*5ce0*/  SHF.R.S32.HI R7, RZ, 0x1f, R6 ;  /* 0x0000001fff077819 */ /* 0x000fe20000011406 */
[----:B------:R-:W-:Y:S02]  /*5cf0*/  IMAD R5, R5, UR11, R0 ;  /* 0x0000000b05057c24 */ /* 0x000fe4000f8e0200 */
[----:B------:R-:W-:Y:S01]  /*5d00*/  IMAD.WIDE.U32 R2, R4, UR11, R6 ;  /* 0x0000000b04027c25 */ /* 0x000fe2000f8e0006 */
[----:B------:R-:W-:-:S03]  /*5d10*/  SHF.R.S32.HI R4, RZ, 0x4, R8 ;  /* 0x00000004ff047819 */ /* 0x000fc60000011408 */
[----:B------:R-:W-:Y:S01]  /*5d20*/  IMAD.IADD R3, R3, 0x1, R5 ;  /* 0x0000000103037824 */ /* 0x000fe200078e0205 */
[C---:B------:R-:W-:Y:S01]  /*5d30*/  ISETP.GE.AND P6, PT, R4.reuse, R17, PT ;  /* 0x000000110400720c */ /* 0x040fe20003fc6270 */
[C---:B------:R-:W-:Y:S01]  /*5d40*/  VIADD R0, R4.reuse, 0x10 ;  /* 0x0000001004007836 */ /* 0x040fe20000000000 */
[----:B------:R-:W-:Y:S01]  /*5d50*/  SHF.R.S32.HI R5, RZ, 0x1f, R4 ;  /* 0x0000001fff057819 */ /* 0x000fe20000011404 */
[----:B------:R-:W-:Y:S01]  /*5d60*/  VIADD R8, R4, 0x30 ;  /* 0x0000003004087836 */ /* 0x000fe20000000000 */
[----:B------:R-:W-:Y:S01]  /*5d70*/  ISETP.GE.OR P4, PT, R6, R21, P6 ;  /* 0x000000150600720c */ /* 0x000fe20003786670 */
[----:B------:R-:W-:Y:S01]  /*5d80*/  VIADD R10, R4, 0x40 ;  /* 0x00000040040a7836 */ /* 0x000fe20000000000 */
[-C--:B------:R-:W-:Y:S01]  /*5d90*/  ISETP.GE.AND P5, PT, R0, R17.reuse, PT ;  /* 0x000000110000720c */ /* 0x080fe20003fa6270 */
[----:B------:R-:W-:Y:S01]  /*5da0*/  VIADD R0, R4, 0x20 ;  /* 0x0000002004007836 */ /* 0x000fe20000000000 */
[-C--:B------:R-:W-:Y:S01]  /*5db0*/  ISETP.GE.AND P1, PT, R8, R17.reuse, PT ;  /* 0x000000110800720c */ /* 0x080fe20003f26270 */
[----:B-1----:R-:W-:Y:S01]  /*5dc0*/  IMAD.WIDE.U32 R8, R12, UR10, R2 ;  /* 0x0000000a0c087c25 */ /* 0x002fe2000f8e0002 */
[----:B------:R-:W-:-:S02]  /*5dd0*/  ISETP.GE.AND P2, PT, R10, R17, PT ;  /* 0x000000110a00720c */ /* 0x000fc40003f46270 */
[----:B------:R-:W-:Y:S01]  /*5de0*/  ISETP.GE.AND P0, PT, R0, R17, PT ;  /* 0x000000110000720c */ /* 0x000fe20003f06270 */
[----:B------:R-:W-:Y:S01]  /*5df0*/  IMAD R0, R12, UR6, RZ ;  /* 0x000000060c007c24 */ /* 0x000fe2000f8e02ff */
[----:B------:R-:W-:Y:S01]  /*5e00*/  ISETP.GE.OR P3, PT, R6, R21, P5 ;  /* 0x000000150600720c */ /* 0x000fe20002f66670 */
[----:B------:R-:W-:-:S04]  /*5e10*/  IMAD.WIDE R2, R11, 0x80, R4 ;  /* 0x000000800b027825 */ /* 0x000fc800078e0204 */
[----:B------:R-:W-:-:S04]  /*5e20*/  IMAD R13, R13, UR10, R0 ;  /* 0x0000000a0d0d7c24 */ /* 0x000fc8000f8e0200 */
[----:B------:R-:W-:Y:S01]  /*5e30*/  IMAD.IADD R13, R9, 0x1, R13 ;  /* 0x00000001090d7824 */ /* 0x000fe200078e020d */
[----:B------:R-:W-:Y:S06]  /*5e40*/  @P4 BRA `(.L_x_1138) ;  /* 0x0000000000284947 */ /* 0x000fec0003800000 */
        /* <DEDUP_REMOVED lines=10> */
.L_x_1138:
[----:B------:R-:W-:Y:S05]  /*5ef0*/  BSYNC B0 ;  /* 0x0000000000007941 */ /* 0x000fea0003800000 */
.L_x_1137:
[----:B------:R-:W-:Y:S01]  /*5f00*/  BSSY B0, `(.L_x_1139) ;  /* 0x0000010000007945 */ /* 0x000fe20003800000 */
[----:B------:R-:W-:-:S03]  /*5f10*/  ISETP.GE.OR P4, PT, R6, R21, P0 ;  /* 0x000000150600720c */ /* 0x000fc60000786670 */
[----:B------:R-:W-:Y:S10]  /*5f20*/  @P3 BRA `(.L_x_1140) ;  /* 0x0000000000343947 */ /* 0x000ff40003800000 */
        /* <DEDUP_REMOVED lines=13> */
.L_x_1140:
[----:B------:R-:W-:Y:S05]  /*6000*/  BSYNC B0 ;  /* 0x0000000000007941 */ /* 0x000fea0003800000 */
.L_x_1139:
[----:B------:R-:W-:Y:S01]  /*6010*/  BSSY B0, `(.L_x_1141) ;  /* 0x0000010000007945 */ /* 0x000fe20003800000 */
[----:B------:R-:W-:-:S03]  /*6020*/  ISETP.GE.OR P3, PT, R6, R21, P1 ;  /* 0x000000150600720c */ /* 0x000fc60000f66670 */
[----:B------:R-:W-:Y:S10]  /*6030*/  @P4 BRA `(.L_x_1142) ;  /* 0x0000000000344947 */ /* 0x000ff40003800000 */
[----:B-1--4-:R-:W-:Y:S01]  /*6040*/  IADD3 R15, P4, R2, 0x20, RZ ;  /* 0x00000020020f7810 */ /* 0x012fe20007f9e0ff */
        /* <DEDUP_REMOVED lines=12> */
.L_x_1142:
[----:B------:R-:W-:Y:S05]  /*6110*/  BSYNC B0 ;  /* 0x0000000000007941 */ /* 0x000fea0003800000 */
.L_x_1141:
[----:B------:R-:W-:Y:S01]  /*6120*/  BSSY B0, `(.L_x_1143) ;  /* 0x0000011000007945 */ /* 0x000fe20003800000 */
[----:B------:R-:W-:Y:S01]  /*6130*/  ISETP.GE.OR P4, PT, R6, R21, P2 ;  /* 0x000000150600720c */ /* 0x000fe20001786670 */
[----:B------:R-:W-:Y:S02]  /*6140*/  VIADD R0, R4, 0x50 ;  /* 0x0000005004007836 */ /* 0x000fe40000000000 */
[----:B------:R-:W-:Y:S10]  /*6150*/  @P3 BRA `(.L_x_1144) ;  /* 0x0000000000343947 */ /* 0x000ff40003800000 */
[----:B-1--4-:R-:W-:Y:S01]  /*6160*/  IADD3 R15, P3, R2, 0x30, RZ ;  /* 0x00000030020f7810 */ /* 0x012fe20007f7e0ff */
        /* <DEDUP_REMOVED lines=11> */
[----:B------:R1:W-:Y:S02]  /*6220*/  STG.E.128 desc[UR4][R14.64], RZ ;  /* 0x000000ff0e007986 */ /* 0x0003e4000c101d04 */
.L_x_1144:
[----:B------:R-:W-:Y:S05]  /*6230*/  BSYNC B0 ;  /* 0x0000000000007941 */ /* 0x000fea0003800000 */
.L_x_1143:
[----:B------:R-:W-:Y:S01]  /*6240*/  BSSY B0, `(.L_x_1145) ;  /* 0x0000010000007945 */ /* 0x000fe20003800000 */
[----:B------:R-:W-:-:S03]  /*6250*/  ISETP.GE.AND P3, PT, R0, R17, PT ;  /* 0x000000110000720c */ /* 0x000fc60003f66270 */
        /* <DEDUP_REMOVED lines=14> */
.L_x_1146:
[----:B------:R-:W-:Y:S05]  /*6340*/  BSYNC B0 ;  /* 0x0000000000007941 */ /* 0x000fea0003800000 */
.L_x_1145:
[----:B------:R-:W-:Y:S01]  /*6350*/  ISETP.GE.OR P4, PT, R6, R21, P3 ;  /* 0x000000150600720c */ /* 0x000fe20001f86670 */
[----:B------:R-:W-:Y:S01]  /*6360*/  BSSY B0, `(.L_x_1147) ;  /* 0x0000011000007945 */ /* 0x000fe20003800000 */
[----:B--2---:R-:W-:Y:S02]  /*6370*/  IMAD R16, R18, UR7, RZ ;  /* 0x0000000712107c24 */ /* 0x004fe4000f8e02ff */
[----:B------:R-:W-:-:S09]  /*6380*/  VIADD R0, R4, 0x60 ;  /* 0x0000006004007836 */ /* 0x000fd20000000000 */
[----:B------:R-:W-:Y:S05]  /*6390*/  @P4 BRA `(.L_x_1148) ;  /* 0x0000000000344947 */ /* 0x000fea0003800000 */
        /* <DEDUP_REMOVED lines=13> */
.L_x_1148:
[----:B------:R-:W-:Y:S05]  /*6470*/  BSYNC B0 ;  /* 0x0000000000007941 */ /* 0x000fea0003800000 */
.L_x_1147:
[----:B------:R-:W-:Y:S01]  /*6480*/  ULDC UR8, c[0x0][0x83c] ;  /* 0x00020f0000087ab9 */ /* 0x000fe20000000800 */
[----:B------:R-:W-:Y:S01]  /*6490*/  ISETP.GE.AND P4, PT, R0, R17, PT ;  /* 0x000000110000720c */ /* 0x000fe20003f86270 */
[----:B-12-4-:R-:W-:Y:S01]  /*64a0*/  IMAD R15, R19, UR11, R16 ;  /* 0x0000000b130f7c24 */ /* 0x016fe2000f8e0210 */
[----:B------:R-:W-:Y:S01]  /*64b0*/  ISETP.GE.OR P5, PT, R6, UR8, P5 ;  /* 0x0000000806007c0c */ /* 0x000fe2000afa6670 */
[----:B------:R-:W-:Y:S01]  /*64c0*/  IMAD.WIDE.U32 R10, R18, UR11, R6 ;  /* 0x0000000b120a7c25 */ /* 0x000fe2000f8e0006 */
[----:B------:R-:W-:Y:S01]  /*64d0*/  ISETP.GE.OR P6, PT, R6, UR8, P6 ;  /* 0x0000000806007c0c */ /* 0x000fe2000b7c6670 */
[----:B------:R-:W-:Y:S01]  /*64e0*/  BSSY B0, `(.L_x_1149) ;  /* 0x0000019000007945 */ /* 0x000fe20003800000 */
[----:B------:R-:W-:Y:S01]  /*64f0*/  P2R R24, PR, RZ, 0x20 ;  /* 0x00000020ff187803 */ /* 0x000fe20000000000 */
[----:B------:R-:W-:Y:S01]  /*6500*/  VIADD R0, R4, 0x70 ;  /* 0x0000007004007836 */ /* 0x000fe20000000000 */
[C---:B------:R-:W-:Y:S01]  /*6510*/  ISETP.GE.OR P5, PT, R6.reuse, R21, P4 ;  /* 0x000000150600720c */ /* 0x040fe200027a6670 */
[----:B------:R-:W-:Y:S01]  /*6520*/  IMAD.IADD R15, R11, 0x1, R15 ;  /* 0x000000010b0f7824 */ /* 0x000fe200078e020f */
[----:B------:R-:W-:-:S02]  /*6530*/  ISETP.GE.OR P0, PT, R6, UR8, P0 ;  /* 0x0000000806007c0c */ /* 0x000fc40008706670 */
[----:B------:R-:W-:Y:S02]  /*6540*/  P2R R20, PR, RZ, 0x40 ;  /* 0x00000040ff147803 */ /* 0x000fe40000000000 */
[C---:B------:R-:W-:Y:S02]  /*6550*/  ISETP.GE.OR P1, PT, R6.reuse, UR8, P1 ;  /* 0x0000000806007c0c */ /* 0x040fe40008f26670 */
[C---:B------:R-:W-:Y:S02]  /*6560*/  ISETP.GE.OR P2, PT, R6.reuse, UR8, P2 ;  /* 0x0000000806007c0c */ /* 0x040fe40009746670 */
[C---:B------:R-:W-:Y:S02]  /*6570*/  ISETP.GE.OR P3, PT, R6.reuse, UR8, P3 ;  /* 0x0000000806007c0c */ /* 0x040fe40009f66670 */
[----:B------:R-:W-:Y:S01]  /*6580*/  ISETP.GE.OR P4, PT, R6, UR8, P4 ;  /* 0x0000000806007c0c */ /* 0x000fe2000a786670 */
[----:B------:R-:W-:-:S12]  /*6590*/  @P5 BRA `(.L_x_1150) ;  /* 0x0000000000345947 */ /* 0x000fd80003800000 */
        /* <DEDUP_REMOVED lines=13> */
.L_x_1150:
[----:B------:R-:W-:Y:S05]  /*6670*/  BSYNC B0 ;  /* 0x0000000000007941 */ /* 0x000fea0003800000 */
.L_x_1149:
[----:B------:R-:W-:Y:S01]  /*6680*/  ISETP.GE.AND P6, PT, R0, R17, PT ;  /* 0x000000110000720c */ /* 0x000fe20003fc6270 */
[----:B---3--:R-:W-:Y:S01]  /*6690*/  IMAD R0, R22, UR6, RZ ;  /* 0x0000000616007c24 */ /* 0x008fe2000f8e02ff */
[----:B------:R-:W-:Y:S01]  /*66a0*/  BSSY B0, `(.L_x_1151) ;  /* 0x0000014000007945 */ /* 0x000fe20003800000 */
[----:B------:R-:W-:Y:S01]  /*66b0*/  IMAD.MOV.U32 R14, RZ, RZ, R10 ;  /* 0x000000ffff0e7224 */ /* 0x000fe200078e000a */
[C---:B------:R-:W-:Y:S01]  /*66c0*/  ISETP.GE.OR P5, PT, R6.reuse, R21, P6 ;  /* 0x000000150600720c */ /* 0x040fe200037a6670 */
[----:B------:R-:W-:Y:S01]  /*66d0*/  IMAD R11, R23, UR10, R0 ;  /* 0x0000000a170b7c24 */ /* 0x000fe2000f8e0200 */
[----:B------:R-:W-:Y:S01]  /*66e0*/  ISETP.GE.OR P6, PT, R6, UR8, P6 ;  /* 0x0000000806007c0c */ /* 0x000fe2000b7c6670 */
[----:B------:R-:W-:-:S10]  /*66f0*/  IMAD.WIDE.U32 R6, R22, UR10, R14 ;  /* 0x0000000a16067c25 */ /* 0x000fd4000f8e000e */
        /* <DEDUP_REMOVED lines=14> */
.L_x_1152:
[----:B------:R-:W-:Y:S05]  /*67e0*/  BSYNC B0 ;  /* 0x0000000000007941 */ /* 0x000fea0003800000 */
.L_x_1151:
[----:B------:R-:W-:Y:S01]  /*67f0*/  ISETP.NE.AND P5, PT, R20, RZ, PT ;  /* 0x000000ff1400720c */ /* 0x000fe20003fa5270 */
[----:B------:R-:W-:Y:S01]  /*6800*/  BSSY B0, `(.L_x_1153) ;  /* 0x000000d000007945 */ /* 0x000fe20003800000 */
[----:B--2---:R-:W-:-:S11]  /*6810*/  IMAD.IADD R9, R7, 0x1, R11 ;  /* 0x0000000107097824 */ /* 0x004fd600078e020b */
[----:B------:R-:W-:Y:S05]  /*6820*/  @P5 BRA `(.L_x_1154) ;  /* 0x0000000000285947 */ /* 0x000fea0003800000 */
        /* <DEDUP_REMOVED lines=10> */
.L_x_1154:
[----:B------:R-:W-:Y:S05]  /*68d0*/  BSYNC B0 ;  /* 0x0000000000007941 */ /* 0x000fea0003800000 */
.L_x_1153:
[----:B------:R-:W-:Y:S01]  /*68e0*/  ISETP.NE.AND P5, PT, R24, RZ, PT ;  /* 0x000000ff1800720c */ /* 0x000fe20003fa5270 */
[----:B------:R-:W-:-:S12]  /*68f0*/  BSSY B0, `(.L_x_1155) ;  /* 0x000000f000007945 */ /* 0x000fd80003800000 */
[----:B------:R-:W-:Y:S05]  /*6900*/  @P5 BRA `(.L_x_1156) ;  /* 0x0000000000345947 */ /* 0x000fea0003800000 */
[----:B--2---:R-:W-:Y:S01]  /*6910*/  IADD3 R11, P5, R2, 0x10, RZ ;  /* 0x00000010020b7810 */ /* 0x004fe20007fbe0ff */
        /* <DEDUP_REMOVED lines=12> */
.L_x_1156:
[----:B------:R-:W-:Y:S05]  /*69e0*/  BSYNC B0 ;  /* 0x0000000000007941 */ /* 0x000fea0003800000 */
.L_x_1155:
[----:B------:R-:W-:Y:S04]  /*69f0*/  BSSY B0, `(.L_x_1157) ;  /* 0x000000f000007945 */ /* 0x000fe80003800000 */
[----:B------:R-:W-:Y:S05]  /*6a00*/  @P0 BRA `(.L_x_1158) ;  /* 0x0000000000340947 */ /* 0x000fea0003800000 */
[----:B--23--:R-:W-:Y:S01]  /*6a10*/  IADD3 R11, P0, R2, 0x20, RZ ;  /* 0x00000020020b7810 */ /* 0x00cfe20007f1e0ff */
        /* <DEDUP_REMOVED lines=12> */
.L_x_1158:
[----:B------:R-:W-:Y:S05]  /*6ae0*/  BSYNC B0 ;  /* 0x0000000000007941 */ /* 0x000fea0003800000 */
.L_x_1157:
[----:B------:R-:W-:Y:S04]  /*6af0*/  BSSY B0, `(.L_x_1159) ;  /* 0x000000f000007945 */ /* 0x000fe80003800000 */
[----:B------:R-:W-:Y:S05]  /*6b00*/  @P1 BRA `(.L_x_1160) ;  /* 0x0000000000341947 */ /* 0x000fea0003800000 */
[----:B--234-:R-:W-:Y:S01]  /*6b10*/  IADD3 R11, P0, R2, 0x30, RZ ;  /* 0x00000030020b7810 */ /* 0x01cfe20007f1e0ff */
        /* <DEDUP_REMOVED lines=12> */
.L_x_1160:
[----:B------:R-:W-:Y:S05]  /*6be0*/  BSYNC B0 ;  /* 0x0000000000007941 */ /* 0x000fea0003800000 */
.L_x_1159:
        /* <DEDUP_REMOVED lines=15> */
.L_x_1162:
[----:B------:R-:W-:Y:S05]  /*6ce0*/  BSYNC B0 ;  /* 0x0000000000007941 */ /* 0x000fea0003800000 */
.L_x_1161:
        /* <DEDUP_REMOVED lines=15> */
.L_x_1164:
[----:B------:R-:W-:Y:S05]  /*6de0*/  BSYNC B0 ;  /* 0x0000000000007941 */ /* 0x000fea0003800000 */
.L_x_1163:
        /* <DEDUP_REMOVED lines=15> */
.L_x_1166:
[----:B------:R-:W-:Y:S05]  /*6ee0*/  BSYNC B0 ;  /* 0x0000000000007941 */ /* 0x000fea0003800000 */
.L_x_1165:
        /* <DEDUP_REMOVED lines=15> */
.L_x_1107:
        /* <DEDUP_REMOVED lines=12> */
[----:B------:R-:W1:Y:S01]  /*70a0*/  S2UR UR9, SR_CTAID.X ;  /* 0x00000000000979c3 */ /* 0x000e620000002500 */
[----:B------:R-:W-:Y:S01]  /*70b0*/  ULDC UR4, c[0x0][0x280] ;  /* 0x0000a00000047ab9 */ /* 0x000fe20000000800 */
[----:B------:R-:W-:Y:S01]  /*70c0*/  ULDC UR6, c[0x0][0x290] ;  /* 0x0000a40000067ab9 */ /* 0x000fe20000000800 */
[----:B------:R-:W-:-:S05]  /*70d0*/  ULDC UR7, c[0x0][0x74c] ;  /* 0x0001d30000077ab9 */ /* 0x000fca0000000800 */
[----:B------:R-:W2:Y:S01]  /*70e0*/  S2UR UR13, SR_CTAID.Y ;  /* 0x00000000000d79c3 */ /* 0x000ea20000002600 */
[----:B-1----:R-:W-:Y:S02]  /*70f0*/  ULEA UR5, UR9, UR4, 0x7 ;  /* 0x0000000409057291 */ /* 0x002fe4000f8e383f */
[----:B------:R-:W-:Y:S02]  /*7100*/  ISETP.LE.AND P0, PT, RZ, UR9, PT ;  /* 0x00000009ff007c0c */ /* 0x000fe4000bf03270 */
[----:B------:R-:W-:-:S04]  /*7110*/  UIADD3 UR5, -UR7, UR5, -UR6 ;  /* 0x0000000507057290 */ /* 0x000fc8000fffe906 */
[----:B------:R-:W-:-:S04]  /*7120*/  USHF.R.S32.HI UR6, URZ, 0x1f, UR5 ;  /* 0x0000001f3f067899 */ /* 0x000fc80008011405 */
[----:B------:R-:W-:-:S04]  /*7130*/  ULEA.HI UR6, UR6, UR5, URZ, 0x6 ;  /* 0x0000000506067291 */ /* 0x000fc8000f8f303f */
[----:B------:R-:W-:Y:S02]  /*7140*/  USHF.R.S32.HI UR5, URZ, 0x6, UR6 ;  /* 0x000000063f057899 */ /* 0x000fe40008011406 */
[----:B------:R-:W-:Y:S02]  /*7150*/  UIADD3 UR6, UR4, 0x3f, URZ ;  /* 0x0000003f04067890 */ /* 0x000fe4000fffe03f */
[----:B------:R-:W-:Y:S02]  /*7160*/  UISETP.LT.AND UP0, UPT, URZ, UR5, UPT ;  /* 0x000000053f00728c */ /* 0x000fe4000bf01270 */
[----:B------:R-:W-:Y:S02]  /*7170*/  USHF.R.S32.HI UR7, URZ, 0x1f, UR6 ;  /* 0x0000001f3f077899 */ /* 0x000fe40008011406 */
[----:B------:R-:W-:Y:S02]  /*7180*/  USEL UR5, URZ, UR5, !UP0 ;  /* 0x000000053f057287 */ /* 0x000fe4000c000000 */
[----:B------:R-:W-:-:S04]  /*7190*/  ULEA.HI UR7, UR7, UR6, URZ, 0x6 ;  /* 0x0000000607077291 */ /* 0x000fc8000f8f303f */
[----:B------:R-:W-:Y:S01]  /*71a0*/  USHF.R.S32.HI UR8, URZ, 0x6, UR7 ;  /* 0x000000063f087899 */ /* 0x000fe20008011407 */
[----:B--2---:R-:W-:Y:S11]  /*71b0*/  @!P0 BRA `(.L_x_1168) ;  /* 0x0000000000288947 */ /* 0x004ff60003800000 */
        /* <DEDUP_REMOVED lines=10> */
.L_x_1168:
[----:B------:R-:W-:Y:S02]  /*7260*/  UISETP.GT.AND UP0, UPT, UR8, UR5, UPT ;  /* 0x000000050800728c */ /* 0x000fe4000bf04270 */
[----:B------:R-:W-:Y:S02]  /*7270*/  USHF.R.S32.HI UR14, URZ, 0x1f, UR12 ;  /* 0x0000001f3f0e7899 */ /* 0x000fe4000801140c */
[----:B------:R-:W-:Y:S02]  /*7280*/  USHF.R.S32.HI UR9, URZ, 0x1f, UR13 ;  /* 0x0000001f3f097899 */ /* 0x000fe4000801140d */
[----:B------:R-:W-:-:S13]  /*7290*/  PLOP3.LUT P0, PT, PT, PT, UP0, 0x80, 0x0 ;  /* 0x000000000000781c */ /* 0x000fda0003f0f008 */
[----:B------:R-:W-:Y:S05]  /*72a0*/  @!P0 BRA `(.L_x_1109) ;  /* 0x0000002800e08947 */ /* 0x000fea0003800000 */
[----:B------:R-:W-:Y:S01]  /*72b0*/  UIADD3 UR4, -UR5, UR8, URZ ;  /* 0x0000000805047290 */ /* 0x000fe2000fffe13f */
[----:B------:R-:W-:Y:S01]  /*72c0*/  ULDC.64 UR10, c[0x0][0x2d8] ;  /* 0x0000b600000a7ab9 */ /* 0x000fe20000000a00 */
[----:B------:R-:W-:Y:S02]  /*72d0*/  ELECT P0, URZ, PT ;  /* 0x00000000003f782f */ /* 0x000fe40003800000 */
[----:B------:R-:W-:Y:S02]  /*72e0*/  ULOP3.LUT UR4, UR4, 0x1, URZ, 0xc0, !UPT ;  /* 0x0000000104047892 */ /* 0x000fe4000f8ec03f */
[----:B------:R-:W-:Y:S02]  /*72f0*/  UIMAD UR9, UR9, UR10, URZ ;  /* 0x0000000a090972a4 */ /* 0x000fe4000f8e023f */
[----:B------:R-:W-:Y:S02]  /*7300*/  UISETP.NE.U32.AND UP0, UPT, UR4, 0x1, UPT ;  /* 0x000000010400788c */ /* 0x000fe4000bf05070 */
[----:B------:R-:W-:-:S02]  /*7310*/  UIMAD.WIDE.U32 UR6, UR13, UR10, URZ ;  /* 0x0000000a0d0672a5 */ /* 0x000fc4000f8e003f */
[----:B------:R-:W-:Y:S02]  /*7320*/  UIMAD UR9, UR13, UR11, UR9 ;  /* 0x0000000b0d0972a4 */ /* 0x000fe4000f8e0209 */
[----:B------:R-:W-:Y:S01]  /*7330*/  PLOP3.LUT P1, PT, PT, PT, UP0, 0x80, 0x0 ;  /* 0x000000000000781c */ /* 0x000fe20003f2f008 */
[----:B------:R-:W-:Y:S01]  /*7340*/  ULDC.64 UR10, c[0x0][0x2e0] ;  /* 0x0000b800000a7ab9 */ /* 0x000fe20000000a00 */
[----:B------:R-:W-:Y:S02]  /*7350*/  UIADD3 UR7, UR7, UR9, URZ ;  /* 0x0000000907077290 */ /* 0x000fe4000fffe03f */
[----:B------:R-:W-:Y:S02]  /*7360*/  UIMAD UR9, UR14, UR10, URZ ;  /* 0x0000000a0e0972a4 */ /* 0x000fe4000f8e023f */
[----:B------:R-:W-:Y:S02]  /*7370*/  UIMAD.WIDE.U32 UR6, UR12, UR10, UR6 ;  /* 0x0000000a0c0672a5 */ /* 0x000fe4000f8e0006 */
[----:B------:R-:W-:-:S04]  /*7380*/  UIMAD UR9, UR12, UR11, UR9 ;  /* 0x0000000b0c0972a4 */ /* 0x000fc8000f8e0209 */
[----:B------:R-:W-:Y:S01]  /*7390*/  UIADD3 UR9, UR7, UR9, URZ ;  /* 0x0000000907097290 */ /* 0x000fe2000fffe03f */
[----:B------:R-:W-:Y:S11]  /*73a0*/  @P1 BRA `(.L_x_1169) ;  /* 0x0000000000bc1947 */ /* 0x000ff60003800000 */
[----:B------:R-:W-:Y:S01]  /*73b0*/  USHF.L.U32 UR14, UR5, 0xd, URZ ;  /* 0x0000000d050e7899 */ /* 0x000fe2000800063f */
        /* <DEDUP_REMOVED lines=9> */
[----:B------:R-:W-:Y:S01]  /*7450*/  UMOV UR16, 0x0 ;  /* 0x0000000000107882 */ /* 0x000fe20000000000 */
[----:B------:R-:W-:Y:S02]  /*7460*/  UMOV UR17, 0x14f00000 ;  /* 0x14f0000000117882 */ /* 0x000fe40000000000 */
[----:B------:R-:W-:-:S02]  /*7470*/  ULEA.HI.X UR11, UR13, UR11, UR15, 0x2, UP0 ;  /* 0x0000000b0d0b7291 */ /* 0x000fc400080f140f */
[----:B-1----:R-:W-:-:S03]  /*7480*/  ULEA UR4, UR12, UR4, 0x18 ;  /* 0x000000040c047291 */ /* 0x002fc6000f8ec03f */
[----:B------:R-:W-:Y:S01]  /*7490*/  UMOV UR12, 0x400 ;  /* 0x00000400000c7882 */ /* 0x000fe20000000000 */
[----:B------:R-:W-:-:S09]  /*74a0*/  UIADD3 UR4, UR4, 0x10000, URZ ;  /* 0x0001000004047890 */ /* 0x000fd2000fffe03f */
[----:B------:R1:W-:Y:S02]  /*74b0*/  UBLKRED.G.S.ADD.F32.RN [UR10], [UR4], UR12, desc[UR16] ;  /* 0x0000100a040073bb */ /* 0x0003e400080a140c */
[----:B-1----:R0:W-:Y:S02]  /*74c0*/  UTMACMDFLUSH ;  /* 0x00000000000079b7 */ /* 0x0021e40000000000 */
.L_x_1171:
[----:B------:R-:W-:Y:S05]  /*74d0*/  BSYNC B0 ;  /* 0x0000000000007941 */ /* 0x000fea0003800000 */
.L_x_1170:
        /* <DEDUP_REMOVED lines=9> */
[----:B------:R-:W-:Y:S02]  /*7570*/  UMOV UR17, 0x14f00000 ;  /* 0x14f0000000117882 */ /* 0x000fe40000000000 */
[----:B------:R-:W-:Y:S02]  /*7580*/  ULEA.HI.X.SX32 UR4, UR4, UR9, 0x1, UP0 ;  /* 0x0000000904047291 */ /* 0x000fe400080f0e3f */
[----:B------:R-:W-:-:S04]  /*7590*/  ULEA UR10, UP0, UR15, UR10, 0x2 ;  /* 0x0000000a0f0a7291 */ /* 0x000fc8000f80103f */
[----:B------:R-:W-:-:S03]  /*75a0*/  ULEA.HI.X UR11, UR15, UR11, UR4, 0x2, UP0 ;  /* 0x0000000b0f0b7291 */ /* 0x000fc600080f1404 */
[----:B------:R-:W-:Y:S01]  /*75b0*/  UMOV UR4, 0x400 ;  /* 0x0000040000047882 */ /* 0x000fe20000000000 */
[----:B-1----:R-:W-:-:S04]  /*75c0*/  ULEA UR12, UR13, UR12, 0x18 ;  /* 0x0000000c0d0c7291 */ /* 0x002fc8000f8ec03f */
[----:B------:R-:W-:-:S09]  /*75d0*/  UIADD3 UR12, UR12, 0x14000, URZ ;  /* 0x000140000c0c7890 */ /* 0x000fd2000fffe03f */
[----:B------:R1:W-:Y:S01]  /*75e0*/  UBLKRED.G.S.ADD.F32.RN [UR10], [UR12], UR4, desc[UR16] ;  /* 0x0000100a0c0073bb */ /* 0x0003e200080a1404 */
[----:B------:R0:W-:Y:S01]  /*75f0*/  UTMACMDFLUSH ;  /* 0x00000000000079b7 */ /* 0x0001e20000000000 */
[----:B-1----:R-:W-:-:S04]  /*7600*/  DEPBAR.LE SB0, 0x1 ;  /* 0x000080400000791a */ /* 0x002fc80000000000 */
.L_x_1173:
[----:B------:R-:W-:Y:S05]  /*7610*/  BSYNC B0 ;  /* 0x0000000000007941 */ /* 0x000fea0003800000 */
.L_x_1172:
[----:B------:R-:W-:Y:S06]  /*7620*/  BAR.ARV 0xa, 0xa0 ;  /* 0x0282800000007b1d */ /* 0x000fec0000002000 */
[----:B------:R-:W-:Y:S04]  /*7630*/  BSSY B0, `(.L_x_1174) ;  /* 0x0000003000007945 */ /* 0x000fe80003800000 */
[----:B------:R-:W-:Y:S05]  /*7640*/  @!P0 BRA `(.L_x_1175) ;  /* 0x0000000000048947 */ /* 0x000fea0003800000 */
[----:B------:R-:W-:-:S04]  /*7650*/  DEPBAR.LE SB0, 0x0 ;  /* 0x000080000000791a */ /* 0x000fc80000000000 */
.L_x_1175:
[----:B------:R-:W-:Y:S05]  /*7660*/  BSYNC B0 ;  /* 0x0000000000007941 */ /* 0x000fea0003800000 */
.L_x_1174:
[----:B------:R-:W-:Y:S06]  /*7670*/  BAR.ARV 0xb, 0xa0 ;  /* 0x02c2800000007b1d */ /* 0x000fec0000002000 */
[----:B------:R-:W-:Y:S01]  /*7680*/  UIADD3 UR12, UR5, 0x1, URZ ;  /* 0x00000001050c7890 */ /* 0x000fe2000fffe03f */
[----:B------:R-:W-:Y:S11]  /*7690*/  BRA `(.L_x_1176) ;  /* 0x0000000000047947 */ /* 0x000ff60003800000 */
.L_x_1169:
[----:B------:R-:W-:-:S05]  /*76a0*/  UMOV UR12, UR5 ;  /* 0x00000005000c7c82 */ /* 0x000fca0008000000 */
.L_x_1176:
[----:B------:R-:W-:-:S04]  /*76b0*/  UIADD3 UR4, UR5, 0x1, URZ ;  /* 0x0000000105047890 */ /* 0x000fc8000fffe03f */
[----:B------:R-:W-:-:S06]  /*76c0*/  UISETP.NE.AND UP0, UPT, UR8, UR4, UPT ;  /* 0x000000040800728c */ /* 0x000fcc000bf05270 */
[----:B------:R-:W-:-:S13]  /*76d0*/  PLOP3.LUT P1, PT, PT, PT, UP0, 0x80, 0x0 ;  /* 0x000000000000781c */ /* 0x000fda0003f2f008 */
[----:B------:R-:W-:Y:S05]  /*76e0*/  @!P1 BRA `(.L_x_1109) ;  /* 0x0000002400d09947 */ /* 0x000fea0003800000 */
[----:B------:R-:W-:Y:S01]  /*76f0*/  ULDC.64 UR18, c[0x0][0x2c0] ;  /* 0x0000b00000127ab9 */ /* 0x000fe20000000a00 */
[----:B------:R-:W-:Y:S02]  /*7700*/  USHF.L.U32 UR13, UR12, 0xd, URZ ;  /* 0x0000000d0c0d7899 */ /* 0x000fe4000800063f */
[----:B------:R-:W-:Y:S01]  /*7710*/  ULEA UR18, UP0, UR6, UR18, 0x2 ;  /* 0x0000001206127291 */ /* 0x000fe2000f80103f */
[----:B------:R-:W-:Y:S01]  /*7720*/  UMOV UR4, URZ ;  /* 0x0000003f00047c82 */ /* 0x000fe20008000000 */
[----:B------:R-:W-:Y:S02]  /*7730*/  ULDC.64 UR24, c[0x0][0x2c0] ;  /* 0x0000b00000187ab9 */ /* 0x000fe40000000a00 */
[----:B------:R-:W-:Y:S02]  /*7740*/  ULEA.HI.X UR19, UR6, UR19, UR9, 0x2, UP0 ;  /* 0x0000001306137291 */ /* 0x000fe400080f1409 */
[----:B------:R-:W-:Y:S02]  /*7750*/  UIADD3 UR14, UP0, UR18, 0x4000, URZ ;  /* 0x00004000120e7890 */ /* 0x000fe4000ff1e03f */
[----:B------:R-:W-:-:S02]  /*7760*/  UIADD3 UR16, UP1, UR18, 0x8000, URZ ;  /* 0x0000800012107890 */ /* 0x000fc4000ff3e03f */
[----:B------:R-:W-:Y:S02]  /*7770*/  UIADD3 UR18, UP2, UR18, 0xc000, URZ ;  /* 0x0000c00012127890 */ /* 0x000fe4000ff5e03f */
[----:B------:R-:W-:Y:S02]  /*7780*/  UIADD3.X UR15, URZ, UR19, URZ, UP0, !UPT ;  /* 0x000000133f0f7290 */ /* 0x000fe400087fe43f */
[----:B------:R-:W-:Y:S02]  /*7790*/  UIADD3.X UR17, URZ, UR19, URZ, UP1, !UPT ;  /* 0x000000133f117290 */ /* 0x000fe40008ffe43f */
[----:B------:R-:W-:Y:S01]  /*77a0*/  UIADD3.X UR19, URZ, UR19, URZ, UP2, !UPT ;  /* 0x000000133f137290 */ /* 0x000fe200097fe43f */
[----:B------:R-:W-:-:S11]  /*77b0*/  UMOV UR20, UR13 ;  /* 0x0000000d00147c82 */ /* 0x000fd60008000000 */
.L_x_1189:
[----:B------:R-:W-:Y:S01]  /*77c0*/  UIADD3 UR10, UR13, UR4, URZ ;  /* 0x000000040d0a7290 */ /* 0x000fe2000fffe03f */
[----:B------:R-:W-:Y:S03]  /*77d0*/  BAR.SYNC.DEFER_BLOCKING 0xd, 0xa0 ;  /* 0x0342800000007b1d */ /* 0x000fe60000010000 */
[----:B------:R-:W-:Y:S02]  /*77e0*/  UIMAD.WIDE UR26, UR10, 0x4, UR14 ;  /* 0x000000040a1a78a5 */ /* 0x000fe4000f8e020e */
[----:B------:R-:W-:Y:S01]  /*77f0*/  UIMAD.WIDE UR28, UR10, 0x4, UR16 ;  /* 0x000000040a1c78a5 */ /* 0x000fe2000f8e0210 */
[----:B------:R-:W-:Y:S01]  /*7800*/  BSSY B0, `(.L_x_1177) ;  /* 0x0000010000007945 */ /* 0x000fe20003800000 */
[----:B------:R-:W-:-:S03]  /*7810*/  UIMAD.WIDE UR10, UR10, 0x4, UR18 ;  /* 0x000000040a0a78a5 */ /* 0x000fc6000f8e0212 */
[----:B------:R-:W-:Y:S09]  /*7820*/  @!P0 BRA `(.L_x_1178) ;  /* 0x0000000000348947 */ /* 0x000ff20003800000 */
[----:B------:R-:W1:Y:S01]  /*7830*/  S2UR UR22, SR_CgaCtaId ;  /* 0x00000000001679c3 */ /* 0x000e620000008800 */
[----:B------:R-:W-:Y:S01]  /*7840*/  UIADD3 UR23, UP0, UR20, UR6, URZ ;  /* 0x0000000614177290 */ /* 0x000fe2000ff1e03f */
[----:B------:R-:W-:Y:S01]  /*7850*/  UMOV UR21, 0x400 ;  /* 0x0000040000157882 */ /* 0x000fe20000000000 */
[----:B------:R-:W-:Y:S02]  /*7860*/  UMOV UR32, 0x0 ;  /* 0x0000000000207882 */ /* 0x000fe40000000000 */
[----:B------:R-:W-:Y:S01]  /*7870*/  ULEA.HI.X.SX32 UR30, UR20, UR9, 0x1, UP0 ;  /* 0x00000009141e7291 */ /* 0x000fe200080f0e3f */
[----:B------:R-:W-:Y:S01]  /*7880*/  UMOV UR33, 0x14f00000 ;  /* 0x14f0000000217882 */ /* 0x000fe20000000000 */
[----:B-1----:R-:W-:Y:S02]  /*7890*/  ULEA UR21, UR22, UR21, 0x18 ;  /* 0x0000001516157291 */ /* 0x002fe4000f8ec03f */
[----:B------:R-:W-:Y:S02]  /*78a0*/  ULEA UR22, UP0, UR23, UR24, 0x2 ;  /* 0x0000001817167291 */ /* 0x000fe4000f80103f */
[----:B------:R-:W-:-:S02]  /*78b0*/  UIADD3 UR21, UR21, 0x10000, URZ ;  /* 0x0001000015157890 */ /* 0x000fc4000fffe03f */
[----:B------:R-:W-:-:S03]  /*78c0*/  ULEA.HI.X UR23, UR23, UR25, UR30, 0x2, UP0 ;  /* 0x0000001917177291 */ /* 0x000fc600080f141e */
[----:B------:R-:W-:-:S06]  /*78d0*/  UMOV UR30, 0x400 ;  /* 0x00000400001e7882 */ /* 0x000fcc0000000000 */
[----:B------:R1:W-:Y:S02]  /*78e0*/  UBLKRED.G.S.ADD.F32.RN [UR22], [UR21], UR30, desc[UR32] ;  /* 0x00002016150073bb */ /* 0x0003e400080a141e */
[----:B-1----:R0:W-:Y:S02]  /*78f0*/  UTMACMDFLUSH ;  /* 0x00000000000079b7 */ /* 0x0021e40000000000 */
.L_x_1178:
[----:B------:R-:W-:Y:S05]  /*7900*/  BSYNC B0 ;  /* 0x0000000000007941 */ /* 0x000fea0003800000 */
.L_x_1177:
        /* <DEDUP_REMOVED lines=13> */
.L_x_1180:
[----:B------:R-:W-:Y:S05]  /*79e0*/  BSYNC B0 ;  /* 0x0000000000007941 */ /* 0x000fea0003800000 */
.L_x_1179:
[----:B------:R-:W-:Y:S06]  /*79f0*/  BAR.ARV 0xa, 0xa0 ;  /* 0x0282800000007b1d */ /* 0x000fec0000002000 */
[----:B------:R-:W-:Y:S04]  /*7a00*/  BSSY B0, `(.L_x_1181) ;  /* 0x0000003000007945 */ /* 0x000fe80003800000 */
[----:B------:R-:W-:Y:S05]  /*7a10*/  @!P0 BRA `(.L_x_1182) ;  /* 0x0000000000048947 */ /* 0x000fea0003800000 */
[----:B------:R-:W-:-:S04]  /*7a20*/  DEPBAR.LE SB0, 0x0 ;  /* 0x000080000000791a */ /* 0x000fc80000000000 */
.L_x_1182:
[----:B------:R-:W-:Y:S05]  /*7a30*/  BSYNC B0 ;  /* 0x0000000000007941 */ /* 0x000fea0003800000 */
.L_x_1181:
        /* <DEDUP_REMOVED lines=13> */
.L_x_1184:
[----:B------:R-:W-:Y:S05]  /*7b10*/  BSYNC B0 ;  /* 0x0000000000007941 */ /* 0x000fea0003800000 */
.L_x_1183:
        /* <DEDUP_REMOVED lines=13> */
.L_x_1186:
[----:B------:R-:W-:Y:S05]  /*7bf0*/  BSYNC B0 ;  /* 0x0000000000007941 */ /* 0x000fea0003800000 */
.L_x_1185:
[----:B------:R-:W-:Y:S01]  /*7c00*/  UIADD3 UR12, UR12, 0x2, URZ ;  /* 0x000000020c0c7890 */ /* 0x000fe2000fffe03f */
[----:B------:R-:W-:Y:S06]  /*7c10*/  BAR.ARV 0xa, 0xa0 ;  /* 0x0282800000007b1d */ /* 0x000fec0000002000 */
[----:B------:R-:W-:Y:S01]  /*7c20*/  UISETP.GE.AND UP0, UPT, UR12, UR8, UPT ;  /* 0x000000080c00728c */ /* 0x000fe2000bf06270 */
[----:B------:R-:W-:Y:S04]  /*7c30*/  BSSY B0, `(.L_x_1187) ;  /* 0x0000003000007945 */ /* 0x000fe80003800000 */
[----:B------:R-:W-:Y:S06]  /*7c40*/  @!P0 BRA `(.L_x_1188) ;  /* 0x0000000000048947 */ /* 0x000fec0003800000 */
[----:B------:R-:W-:-:S04]  /*7c50*/  DEPBAR.LE SB0, 0x0 ;  /* 0x000080000000791a */ /* 0x000fc80000000000 */
.L_x_1188:
[----:B------:R-:W-:Y:S05]  /*7c60*/  BSYNC B0 ;  /* 0x0000000000007941 */ /* 0x000fea0003800000 */
.L_x_1187:
[----:B------:R-:W-:Y:S06]  /*7c70*/  BAR.ARV 0xb, 0xa0 ;  /* 0x02c2800000007b1d */ /* 0x000fec0000002000 */
[----:B------:R-:W-:Y:S01]  /*7c80*/  PLOP3.LUT P1, PT, PT, PT, UP0, 0x80, 0x0 ;  /* 0x000000000000781c */ /* 0x000fe20003f2f008 */
[----:B------:R-:W-:Y:S02]  /*7c90*/  UIADD3 UR20, UR20, 0x4000, URZ ;  /* 0x0000400014147890 */ /* 0x000fe4000fffe03f */
[----:B------:R-:W-:-:S10]  /*7ca0*/  UIADD3 UR4, UR4, 0x4000, URZ ;  /* 0x0000400004047890 */ /* 0x000fd4000fffe03f */
[----:B------:R-:W-:Y:S05]  /*7cb0*/  @!P1 BRA `(.L_x_1189) ;  /* 0xfffffff800c09947 */ /* 0x000fea000383ffff */
[----:B------:R-:W-:Y:S05]  /*7cc0*/  BRA `(.L_x_1109) ;  /* 0x0000002000587947 */ /* 0x000fea0003800000 */
.L_x_1167:
[----:B------:R-:W1:Y:S01]  /*7cd0*/  S2UR UR21, SR_CTAID.Z ;  /* 0x00000000001579c3 */ /* 0x000e620000002700 */
[----:B------:R-:W-:Y:S01]  /*7ce0*/  IMAD.MOV.U32 R11, RZ, RZ, 0x1 ;  /* 0x00000001ff0b7424 */ /* 0x000fe200078e00ff */
[----:B-1----:R-:W-:-:S13]  /*7cf0*/  ISETP.LE.AND P0, PT, RZ, UR21, PT ;  /* 0x00000015ff007c0c */ /* 0x002fda000bf03270 */
[----:B------:R-:W-:Y:S05]  /*7d00*/  @!P0 BRA `(.L_x_1190) ;  /* 0x0000001c00b48947 */ /* 0x000fea0003800000 */
[----:B------:R-:W1:Y:S01]  /*7d10*/  S2UR UR9, SR_CTAID.X ;  /* 0x00000000000979c3 */ /* 0x000e620000002500 */
[----:B------:R-:W-:Y:S01]  /*7d20*/  ULDC UR8, c[0x0][0x280] ;  /* 0x0000a00000087ab9 */ /* 0x000fe20000000800 */
[----:B------:R-:W-:Y:S01]  /*7d30*/  ULDC UR4, c[0x0][0x290] ;  /* 0x0000a40000047ab9 */ /* 0x000fe20000000800 */
[----:B------:R-:W-:-:S05]  /*7d40*/  ULDC UR5, c[0x0][0x74c] ;  /* 0x0001d30000057ab9 */ /* 0x000fca0000000800 */
[----:B------:R-:W2:Y:S01]  /*7d50*/  S2UR UR20, SR_CTAID.Y ;  /* 0x00000000001479c3 */ /* 0x000ea20000002600 */
[----:B-1----:R-:W-:Y:S02]  /*7d60*/  USHF.L.U32 UR11, UR9, 0x7, URZ ;  /* 0x00000007090b7899 */ /* 0x002fe4000800063f */
[----:B------:R-:W-:Y:S02]  /*7d70*/  ISETP.LE.AND P0, PT, RZ, UR9, PT ;  /* 0x00000009ff007c0c */ /* 0x000fe4000bf03270 */
[----:B------:R-:W-:-:S04]  /*7d80*/  UIADD3 UR4, -UR4, UR11, UR8 ;  /* 0x0000000b04047290 */ /* 0x000fc8000fffe108 */
[----:B------:R-:W-:-:S04]  /*7d90*/  UIADD3 UR4, UR4, -UR5, URZ ;  /* 0x8000000504047290 */ /* 0x000fc8000fffe03f */
[----:B------:R-:W-:-:S04]  /*7da0*/  USHF.R.S32.HI UR5, URZ, 0x1f, UR4 ;  /* 0x0000001f3f057899 */ /* 0x000fc80008011404 */
[----:B------:R-:W-:Y:S02]  /*7db0*/  ULEA.HI UR5, UR5, UR4, URZ, 0x6 ;  /* 0x0000000405057291 */ /* 0x000fe4000f8f303f */
[----:B------:R-:W-:Y:S02]  /*7dc0*/  UIADD3 UR4, UR8, 0x3f, URZ ;  /* 0x0000003f08047890 */ /* 0x000fe4000fffe03f */
[----:B------:R-:W-:Y:S02]  /*7dd0*/  USHF.R.S32.HI UR5, URZ, 0x6, UR5 ;  /* 0x000000063f057899 */ /* 0x000fe40008011405 */
[----:B------:R-:W-:Y:S02]  /*7de0*/  USHF.R.S32.HI UR6, URZ, 0x1f, UR4 ;  /* 0x0000001f3f067899 */ /* 0x000fe40008011404 */
[----:B------:R-:W-:Y:S02]  /*7df0*/  UISETP.LT.AND UP0, UPT, URZ, UR5, UPT ;  /* 0x000000053f00728c */ /* 0x000fe4000bf01270 */
[----:B------:R-:W-:-:S02]  /*7e00*/  ULEA.HI UR6, UR6, UR4, URZ, 0x6 ;  /* 0x0000000406067291 */ /* 0x000fc4000f8f303f */
[----:B------:R-:W-:Y:S02]  /*7e10*/  USEL UR7, URZ, UR5, !UP0 ;  /* 0x000000053f077287 */ /* 0x000fe4000c000000 */
[----:B------:R-:W-:Y:S01]  /*7e20*/  USHF.R.S32.HI UR6, URZ, 0x6, UR6 ;  /* 0x000000063f067899 */ /* 0x000fe20008011406 */
[----:B--2---:R-:W-:Y:S11]  /*7e30*/  @!P0 BRA `(.L_x_1191) ;  /* 0x0000000000288947 */ /* 0x004ff60003800000 */
[----:B------:R-:W-:Y:S01]  /*7e40*/  ULEA UR8, UR9, UR8, 0x7 ;  /* 0x0000000809087291 */ /* 0x000fe2000f8e383f */
[----:B------:R-:W-:Y:S01]  /*7e50*/  ULDC UR4, c[0x0][0x290] ;  /* 0x0000a40000047ab9 */ /* 0x000fe20000000800 */
[----:B------:R-:W-:Y:S02]  /*7e60*/  ULDC UR5, c[0x0][0x748] ;  /* 0x0001d20000057ab9 */ /* 0x000fe40000000800 */
[----:B------:R-:W-:-:S04]  /*7e70*/  UIADD3 UR4, -UR4, 0xbf, UR8 ;  /* 0x000000bf04047890 */ /* 0x000fc8000fffe108 */
[----:B------:R-:W-:-:S04]  /*7e80*/  UIADD3 UR4, UR4, UR5, URZ ;  /* 0x0000000504047290 */ /* 0x000fc8000fffe03f */
[----:B------:R-:W-:-:S04]  /*7e90*/  USHF.R.S32.HI UR5, URZ, 0x1f, UR4 ;  /* 0x0000001f3f057899 */ /* 0x000fc80008011404 */
[----:B------:R-:W-:-:S04]  /*7ea0*/  ULEA.HI UR5, UR5, UR4, URZ, 0x6 ;  /* 0x0000000405057291 */ /* 0x000fc8000f8f303f */
[----:B------:R-:W-:-:S04]  /*7eb0*/  USHF.R.S32.HI UR5, URZ, 0x6, UR5 ;  /* 0x000000063f057899 */ /* 0x000fc80008011405 */
[----:B------:R-:W-:-:S04]  /*7ec0*/  UISETP.LT.AND UP0, UPT, UR5, UR6, UPT ;  /* 0x000000060500728c */ /* 0x000fc8000bf01270 */
[----:B------:R-:W-:-:S12]  /*7ed0*/  USEL UR6, UR5, UR6, UP0 ;  /* 0x0000000605067287 */ /* 0x000fd80008000000 */
.L_x_1191:
[----:B------:R-:W-:-:S06]  /*7ee0*/  UISETP.GT.AND UP0, UPT, UR6, UR7, UPT ;  /* 0x000000070600728c */ /* 0x000fcc000bf04270 */
[----:B------:R-:W-:-:S13]  /*7ef0*/  PLOP3.LUT P0, PT, PT, PT, UP0, 0x80, 0x0 ;  /* 0x000000000000781c */ /* 0x000fda0003f0f008 */
[----:B------:R-:W-:Y:S05]  /*7f00*/  @!P0 BRA `(.L_x_1190) ;  /* 0x0000001c00348947 */ /* 0x000fea0003800000 */
[----:B------:R-:W-:Y:S01]  /*7f10*/  USHF.R.S32.HI UR10, URZ, 0x1f, UR20 ;  /* 0x0000001f3f0a7899 */ /* 0x000fe20008011414 */
[----:B------:R-:W-:Y:S01]  /*7f20*/  IMAD.U32 R4, RZ, RZ, UR7 ;  /* 0x00000007ff047e24 */ /* 0x000fe2000f8e00ff */
[----:B------:R-:W-:Y:S01]  /*7f30*/  ULDC.64 UR8, c[0x0][0x718] ;  /* 0x0001c60000087ab9 */ /* 0x000fe20000000a00 */
[----:B------:R-:W-:Y:S01]  /*7f40*/  ULDC.64 UR12, c[0x0][0x730] ;  /* 0x0001cc00000c7ab9 */ /* 0x000fe20000000a00 */
[----:B------:R-:W-:Y:S01]  /*7f50*/  UIMAD.WIDE.U32 UR4, UR20, UR8, URZ ;  /* 0x00000008140472a5 */ /* 0x000fe2000f8e003f */
[----:B------:R-:W-:Y:S01]  /*7f60*/  BSSY B0, `(.L_x_1190) ;  /* 0x00001c7000007945 */ /* 0x000fe20003800000 */
[----:B------:R-:W-:Y:S01]  /*7f70*/  UIMAD UR8, UR10, UR8, URZ ;  /* 0x000000080a0872a4 */ /* 0x000fe2000f8e023f */
[----:B------:R-:W-:Y:S01]  /*7f80*/  IMAD.MOV.U32 R0, RZ, RZ, RZ ;  /* 0x000000ffff007224 */ /* 0x000fe200078e00ff */
[----:B------:R-:W-:Y:S02]  /*7f90*/  UIMAD UR10, UR10, UR12, URZ ;  /* 0x0000000c0a0a72a4 */ /* 0x000fe4000f8e023f */
[----:B------:R-:W-:-:S02]  /*7fa0*/  UIMAD UR22, UR20, UR9, UR8 ;  /* 0x00000009141672a4 */ /* 0x000fc4000f8e0208 */
[----:B------:R-:W-:Y:S02]  /*7fb0*/  UIMAD.WIDE.U32 UR8, UR20, UR12, URZ ;  /* 0x0000000c140872a5 */ /* 0x000fe4000f8e003f */
[----:B------:R-:W-:Y:S02]  /*7fc0*/  UIMAD UR12, UR20, UR13, UR10 ;  /* 0x0000000d140c72a4 */ /* 0x000fe4000f8e020a */
[----:B------:R-:W-:Y:S01]  /*7fd0*/  USHF.R.S32.HI UR13, URZ, 0x1f, UR21 ;  /* 0x0000001f3f0d7899 */ /* 0x000fe20008011415 */
[----:B------:R-:W-:Y:S01]  /*7fe0*/  ULDC UR10, c[0x0][0x2e8] ;  /* 0x0000ba00000a7ab9 */ /* 0x000fe20000000800 */
[----:B------:R-:W-:Y:S01]  /*7ff0*/  ELECT P0, URZ, PT ;  /* 0x00000000003f782f */ /* 0x000fe20003800000 */
[----:B------:R-:W-:Y:S01]  /*8000*/  UISETP.NE.AND UP0, UPT, UR10, 0x1, UPT ;  /* 0x000000010a00788c */ /* 0x000fe2000bf05270 */
[----:B------:R-:W-:Y:S01]  /*8010*/  ULDC.64 UR14, c[0x0][0x720] ;  /* 0x0001c800000e7ab9 */ /* 0x000fe20000000a00 */
[----:B------:R-:W-:Y:S02]  /*8020*/  UIADD3 UR23, UR5, UR22, URZ ;  /* 0x0000001605177290 */ /* 0x000fe4000fffe03f */
[----:B------:R-:W-:-:S02]  /*8030*/  UIMAD UR10, UR13, UR14, URZ ;  /* 0x0000000e0d0a72a4 */ /* 0x000fc4000f8e023f */
[----:B------:R-:W-:Y:S01]  /*8040*/  UIADD3 UR9, UR9, UR12, URZ ;  /* 0x0000000c09097290 */ /* 0x000fe2000fffe03f */
[----:B------:R-:W-:Y:S01]  /*8050*/  ULDC.64 UR18, c[0x0][0x738] ;  /* 0x0001ce0000127ab9 */ /* 0x000fe20000000a00 */
[----:B------:R-:W-:-:S03]  /*8060*/  UMOV UR22, UR4 ;  /* 0x0000000400167c82 */ /* 0x000fc60008000000 */
[----:B------:R-:W-:Y:S01]  /*8070*/  @UP0 ULDC UR16, c[0x0][0x2ec] ;  /* 0x0000bb0000100ab9 */ /* 0x000fe20000000800 */
[----:B------:R-:W-:Y:S02]  /*8080*/  UIMAD UR13, UR13, UR18, URZ ;  /* 0x000000120d0d72a4 */ /* 0x000fe4000f8e023f */
[----:B------:R-:W-:Y:S02]  /*8090*/  UIMAD UR5, UR21, UR15, UR10 ;  /* 0x0000000f150572a4 */ /* 0x000fe4000f8e020a */
[----:B------:R-:W-:Y:S02]  /*80a0*/  UIMAD.WIDE.U32 UR22, UR21, UR14, UR22 ;  /* 0x0000000e151672a5 */ /* 0x000fe4000f8e0016 */
[----:B------:R-:W-:Y:S02]  /*80b0*/  UIMAD.WIDE.U32 UR16, UR20, UR16, URZ ;  /* 0x00000010141072a5 */ /* 0x000fe4000f8e003f */
[----:B------:R-:W-:Y:S01]  /*80c0*/  UIMAD.WIDE.U32 UR14, UR21, UR18, UR8 ;  /* 0x00000012150e72a5 */ /* 0x000fe2000f8e0008 */
[----:B------:R-:W-:-:S02]  /*80d0*/  UMOV UR12, UR20 ;  /* 0x00000014000c7c82 */ /* 0x000fc40008000000 */
[----:B------:R-:W-:Y:S01]  /*80e0*/  @UP0 ULDC UR8, c[0x0][0x2f0] ;  /* 0x0000bc0000080ab9 */ /* 0x000fe20000000800 */
[----:B------:R-:W-:Y:S02]  /*80f0*/  UIMAD UR4, UR21, UR19, UR13 ;  /* 0x00000013150472a4 */ /* 0x000fe4000f8e020d */
[----:B------:R-:W-:Y:S01]  /*8100*/  @UP0 USHF.R.U32.HI UR12, URZ, UR8, UR17 ;  /* 0x000000083f0c0299 */ /* 0x000fe20008011611 */
[----:B------:R-:W-:Y:S11]  /*8110*/  @!P0 BRA `(.L_x_1192) ;  /* 0x0000001800ac8947 */ /* 0x000ff60003800000 */
[----:B------:R-:W1:Y:S01]  /*8120*/  S2R R3, SR_CgaCtaId ;  /* 0x0000000000037919 */ /* 0x000e620000008800 */
[----:B------:R-:W-:-:S04]  /*8130*/  MOV R16, 0x400 ;  /* 0x0000040000107802 */ /* 0x000fc80000000f00 */
[----:B-1----:R-:W-:Y:S01]  /*8140*/  LEA R16, R3, R16, 0x18 ;  /* 0x0000001003107211 */ /* 0x002fe200078ec0ff */
[----:B------:R-:W-:-:S05]  /*8150*/  IMAD.MOV.U32 R3, RZ, RZ, 0x1 ;  /* 0x00000001ff037424 */ /* 0x000fca00078e00ff */
[----:B------:R-:W-:-:S04]  /*8160*/  SHF.L.U32 R3, R3, 0x1f, RZ ;  /* 0x0000001f03037819 */ /* 0x000fc800000006ff */
[----:B------:R-:W1:Y:S02]  /*8170*/  SYNCS.PHASECHK.TRANS64.TRYWAIT P0, [R16+URZ+0x30820], R3 ;  /* 0x03082003100075a7 */ /* 0x000e64000800017f */
[----:B-1----:R-:W-:Y:S05]  /*8180*/  @!P0 BRA `(.L_x_1193) ;  /* 0x0000001c00948947 */ /* 0x002fea0003800000 */
.L_x_1221:
[----:B------:R-:W2:Y:S01]  /*8190*/  S2R R0, SR_TID.X ;  /* 0x0000000000007919 */ /* 0x000ea20000002100 */
[----:B------:R-:W-:Y:S02]  /*81a0*/  IMAD.U32 R15, RZ, RZ, UR23 ;  /* 0x00000017ff0f7e24 */ /* 0x000fe4000f8e00ff */
[----:B------:R-:W-:Y:S02]  /*81b0*/  IMAD.U32 R14, RZ, RZ, UR15 ;  /* 0x0000000fff0e7e24 */ /* 0x000fe4000f8e00ff */
[----:B------:R-:W-:Y:S02]  /*81c0*/  VIADD R15, R15, UR5 ;  /* 0x000000050f0f7c36 */ /* 0x000fe40008000000 */
[----:B------:R-:W-:Y:S02]  /*81d0*/  VIADD R14, R14, UR4 ;  /* 0x000000040e0e7c36 */ /* 0x000fe40008000000 */
[----:B------:R-:W-:Y:S01]  /*81e0*/  IMAD.MOV.U32 R11, RZ, RZ, 0x1 ;  /* 0x00000001ff0b7424 */ /* 0x000fe200078e00ff */
[----:B--2---:R-:W-:-:S04]  /*81f0*/  LOP3.LUT R0, R0, 0x7f, RZ, 0xc0, !PT ;  /* 0x0000007f00007812 */ /* 0x004fc800078ec0ff */
[----:B------:R-:W-:-:S13]  /*8200*/  ISETP.NE.AND P0, PT, R0, RZ, PT ;  /* 0x000000ff0000720c */ /* 0x000fda0003f05270 */
[----:B------:R-:W-:Y:S05]  /*8210*/  @P0 BRA `(.L_x_1194) ;  /* 0x0000000000180947 */ /* 0x000fea0003800000 */
[----:B------:R-:W2:Y:S01]  /*8220*/  S2R R0, SR_TID.X ;  /* 0x0000000000007919 */ /* 0x000ea20000002100 */
[----:B-1----:R-:W-:-:S04]  /*8230*/  IMAD.MOV.U32 R3, RZ, RZ, 0x4100 ;  /* 0x00004100ff037424 */ /* 0x002fc800078e00ff */
[----:B------:R3:W-:Y:S01]  /*8240*/  SYNCS.ARRIVE.TRANS64 RZ, [R16+URZ+0x30810], R3 ;  /* 0x0308100310ff79a7 */ /* 0x0007e2000800003f */
[----:B--2---:R-:W-:-:S13]  /*8250*/  LOP3.LUT P1, RZ, R0, 0x1f, RZ, 0xc0, !PT ;  /* 0x0000001f00ff7812 */ /* 0x004fda000782c0ff */
[----:B---3--:R-:W-:Y:S05]  /*8260*/  @!P1 BRA `(.L_x_1194) ;  /* 0x0000000000049947 */ /* 0x008fea0003800000 */
[----:B------:R-:W-:Y:S01]  /*8270*/  BPT.TRAP 0x1 ;  /* 0x000000040000795c */ /* 0x000fe20000300000 */
.L_x_1194:
[----:B------:R-:W-:Y:S01]  /*8280*/  R2UR UR19, R4 ;  /* 0x00000000041372ca */ /* 0x000fe200000e0000 */
[----:B------:R-:W2:Y:S01]  /*8290*/  LDC.64 R6, c[0x0][0x198] ;  /* 0x00006600ff067b82 */ /* 0x000ea20000000a00 */
[----:B------:R-:W-:Y:S01]  /*82a0*/  R2UR UR7, R15 ;  /* 0x000000000f0772ca */ /* 0x000fe200000e0000 */
[----:B------:R-:W-:Y:S01]  /*82b0*/  ULDC.64 UR16, c[0x0][0x700] ;  /* 0x0001c00000107ab9 */ /* 0x000fe20000000a00 */
[----:B------:R-:W-:Y:S01]  /*82c0*/  UMOV UR36, 0x0 ;  /* 0x0000000000247882 */ /* 0x000fe20000000000 */
[----:B------:R-:W-:Y:S01]  /*82d0*/  IMAD.U32 R10, RZ, RZ, UR16 ;  /* 0x00000010ff0a7e24 */ /* 0x000fe2000f8e00ff */
[----:B------:R-:W-:Y:S01]  /*82e0*/  UMOV UR37, 0x14f00000 ;  /* 0x14f0000000257882 */ /* 0x000fe20000000000 */
[----:B------:R-:W-:Y:S01]  /*82f0*/  IMAD.U32 R9, RZ, RZ, UR17 ;  /* 0x00000011ff097e24 */ /* 0x000fe2000f8e00ff */
[----:B------:R-:W-:Y:S01]  /*8300*/  UMOV UR18, URZ ;  /* 0x0000003f00127c82 */ /* 0x000fe20008000000 */
[----:B------:R-:W-:Y:S01]  /*8310*/  UMOV UR26, 0x40 ;  /* 0x00000040001a7882 */ /* 0x000fe20000000000 */
[----:B------:R-:W-:Y:S01]  /*8320*/  UMOV UR28, UR20 ;  /* 0x00000014001c7c82 */ /* 0x000fe20008000000 */
[----:B------:R-:W-:Y:S01]  /*8330*/  UMOV UR29, UR21 ;  /* 0x00000015001d7c82 */ /* 0x000fe20008000000 */
[----:B------:R-:W-:Y:S01]  /*8340*/  IMAD.MOV.U32 R5, RZ, RZ, 0x10000 ;  /* 0x00010000ff057424 */ /* 0x000fe200078e00ff */
[----:B------:R-:W-:Y:S01]  /*8350*/  USHF.L.U32 UR19, UR19, 0x6, URZ ;  /* 0x0000000613137899 */ /* 0x000fe2000800063f */
[----:B------:R-:W-:Y:S01]  /*8360*/  IMAD.MOV.U32 R19, RZ, RZ, RZ ;  /* 0x000000ffff137224 */ /* 0x000fe200078e00ff */
[----:B------:R-:W-:Y:S01]  /*8370*/  UMOV UR48, 0x0 ;  /* 0x0000000000307882 */ /* 0x000fe20000000000 */
[----:B------:R-:W-:Y:S01]  /*8380*/  UMOV UR49, 0x10000000 ;  /* 0x1000000000317882 */ /* 0x000fe20000000000 */
[----:B------:R-:W-:Y:S01]  /*8390*/  UIADD3 UR8, UP0, UR19, UR22, URZ ;  /* 0x0000001613087290 */ /* 0x000fe2000ff1e03f */
[----:B------:R-:W-:-:S02]  /*83a0*/  UMOV UR13, UR21 ;  /* 0x00000015000d7c82 */ /* 0x000fc40008000000 */
[----:B------:R-:W-:Y:S01]  /*83b0*/  UMOV UR27, UR19 ;  /* 0x00000013001b7c82 */ /* 0x000fe20008000000 */
[----:B------:R-:W-:Y:S02]  /*83c0*/  ULEA.HI.X.SX32 UR7, UR19, UR7, 0x1, UP0 ;  /* 0x0000000713077291 */ /* 0x000fe400080f0e3f */
[----:B-1----:R-:W-:Y:S01]  /*83d0*/  IMAD.U32 R3, RZ, RZ, UR8 ;  /* 0x00000008ff037e24 */ /* 0x002fe2000f8e00ff */
[----:B------:R-:W-:Y:S01]  /*83e0*/  UMOV UR10, UR18 ;  /* 0x00000012000a7c82 */ /* 0x000fe20008000000 */
[----:B------:R-:W-:Y:S01]  /*83f0*/  IMAD.U32 R2, RZ, RZ, UR8 ;  /* 0x00000008ff027e24 */ /* 0x000fe2000f8e00ff */
[----:B------:R-:W-:Y:S01]  /*8400*/  R2UR UR8, R16 ;  /* 0x00000000100872ca */ /* 0x000fe200000e0000 */
[----:B--2---:R-:W-:Y:S01]  /*8410*/  IMAD.MOV.U32 R8, RZ, RZ, R6 ;  /* 0x000000ffff087224 */ /* 0x004fe200078e0006 */
[----:B------:R-:W-:Y:S01]  /*8420*/  LEA R0, P1, R3, R10, 0x2 ;  /* 0x0000000a03007211 */ /* 0x000fe200078210ff */
[----:B------:R-:W-:Y:S01]  /*8430*/  IMAD.U32 R3, RZ, RZ, UR7 ;  /* 0x00000007ff037e24 */ /* 0x000fe2000f8e00ff */
[----:B------:R-:W-:Y:S01]  /*8440*/  UMOV UR7, 0x10 ;  /* 0x0000001000077882 */ /* 0x000fe20000000000 */
[----:B------:R-:W-:Y:S01]  /*8450*/  UMOV UR42, 0x40 ;  /* 0x00000040002a7882 */ /* 0x000fe20000000000 */
[----:B------:R-:W-:Y:S01]  /*8460*/  R2UR UR32, R0 ;  /* 0x00000000002072ca */ /* 0x000fe200000e0000 */
[----:B------:R-:W-:Y:S01]  /*8470*/  UMOV UR43, UR11 ;  /* 0x0000000b002b7c82 */ /* 0x000fe20008000000 */
[----:B------:R-:W-:Y:S01]  /*8480*/  LEA.HI.X R2, R2, R9, R3, 0x2, P1 ;  /* 0x0000000902027211 */ /* 0x000fe200008f1403 */
[----:B------:R-:W-:Y:S01]  /*8490*/  UMOV UR44, UR12 ;  /* 0x0000000c002c7c82 */ /* 0x000fe20008000000 */
[----:B------:R-:W-:Y:S01]  /*84a0*/  IADD3 R0, P1, R8, 0x2f0, RZ ;  /* 0x000002f008007810 */ /* 0x000fe20007f3e0ff */
[----:B------:R-:W-:Y:S01]  /*84b0*/  UMOV UR45, UR21 ;  /* 0x00000015002d7c82 */ /* 0x000fe20008000000 */
[----:B------:R-:W-:Y:S01]  /*84c0*/  R2UR UR33, R2 ;  /* 0x00000000022172ca */ /* 0x000fe200000e0000 */
[----:B------:R-:W-:Y:S01]  /*84d0*/  UIADD3 UR16, UR8, 0x18000, URZ ;  /* 0x0001800008107890 */ /* 0x000fe2000fffe03f */
[----:B------:R-:W-:Y:S01]  /*84e0*/  R2UR UR30, R0 ;  /* 0x00000000001e72ca */ /* 0x000fe200000e0000 */
[----:B------:R-:W-:Y:S01]  /*84f0*/  UIADD3 UR17, UR8, 0x30810, URZ ;  /* 0x0003081008117890 */ /* 0x000fe2000fffe03f */
[----:B------:R-:W-:Y:S01]  /*8500*/  IADD3 R0, P2, R8, 0x3f0, RZ ;  /* 0x000003f008007810 */ /* 0x000fe20007f5e0ff */
[----:B------:R-:W-:-:S02]  /*8510*/  UIADD3 UR24, UR8, 0x1a000, URZ ;  /* 0x0001a00008187890 */ /* 0x000fc4000fffe03f */
[----:B------:R-:W-:Y:S01]  /*8520*/  UIADD3 UR50, UR8, 0x28000, URZ ;  /* 0x0002800008327890 */ /* 0x000fe2000fffe03f */
[----:B------:R-:W-:Y:S01]  /*8530*/  R2UR UR46, R0 ;  /* 0x00000000002e72ca */ /* 0x000fe200000e0000 */
[--C-:B------:R-:W-:Y:S01]  /*8540*/  IMAD.X R0, RZ, RZ, R7.reuse, P1 ;  /* 0x000000ffff007224 */ /* 0x100fe200008e0607 */
[----:B------:R-:W-:Y:S01]  /*8550*/  IADD3 R2, P1, R8, 0xf0, RZ ;  /* 0x000000f008027810 */ /* 0x000fe20007f3e0ff */
[----:B------:R-:W-:Y:S01]  /*8560*/  UMOV UR25, UR17 ;  /* 0x0000001100197c82 */ /* 0x000fe20008000000 */
[----:B------:R-:W-:Y:S01]  /*8570*/  UMOV UR51, UR17 ;  /* 0x0000001100337c82 */ /* 0x000fe20008000000 */
[----:B------:R-:W-:Y:S01]  /*8580*/  UIADD3 UR9, UR8, 0x30800, URZ ;  /* 0x0003080008097890 */ /* 0x000fe2000fffe03f */
[----:B------:R-:W-:Y:S01]  /*8590*/  R2UR UR31, R0 ;  /* 0x00000000001f72ca */ /* 0x000fe200000e0000 */
[--C-:B------:R-:W-:Y:S01]  /*85a0*/  IMAD.X R0, RZ, RZ, R7.reuse, P2 ;  /* 0x000000ffff007224 */ /* 0x100fe200010e0607 */
[----:B------:R-:W-:Y:S01]  /*85b0*/  R2UR UR34, R2 ;  /* 0x00000000022272ca */ /* 0x000fe200000e0000 */
[----:B------:R-:W-:Y:S01]  /*85c0*/  IMAD.X R3, RZ, RZ, R7, P1 ;  /* 0x000000ffff037224 */ /* 0x000fe200008e0607 */
[----:B------:R-:W-:-:S02]  /*85d0*/  UIADD3 UR40, UR8, 0x4000, URZ ;  /* 0x0000400008287890 */ /* 0x000fc4000fffe03f */
[----:B------:R-:W-:Y:S01]  /*85e0*/  R2UR UR47, R0 ;  /* 0x00000000002f72ca */ /* 0x000fe200000e0000 */
[----:B------:R-:W-:Y:S01]  /*85f0*/  IMAD.U32 R0, RZ, RZ, UR6 ;  /* 0x00000006ff007e24 */ /* 0x000fe2000f8e00ff */
[----:B------:R-:W-:Y:S01]  /*8600*/  R2UR UR35, R3 ;  /* 0x00000000032372ca */ /* 0x000fe200000e0000 */
[----:B------:R-:W-:Y:S02]  /*8610*/  UMOV UR41, UR9 ;  /* 0x0000000900297c82 */ /* 0x000fe40008000000 */
[----:B------:R-:W-:-:S05]  /*8620*/  VIADD R6, R0, 0xffffffff ;  /* 0xffffffff00067836 */ /* 0x000fca0000000000 */
[----:B------:R1:W-:Y:S01]  /*8630*/  STL [R1], R6 ;  /* 0x0000000601007387 */ /* 0x0003e20000100800 */
[----:B------:R-:W-:-:S04]  /*8640*/  ISETP.GE.AND P1, PT, R4, R6, PT ;  /* 0x000000060400720c */ /* 0x000fc80003f26270 */
[----:B------:R-:W-:Y:S01]  /*8650*/  UTMALDG.4D [UR16], [UR34], desc[UR36] ;  /* 0x00002410220075b4 */ /* 0x000fe20008019000 */
[----:B------:R-:W-:Y:S01]  /*8660*/  UTMALDG.4D [UR24], [UR34], desc[UR36] ;  /* 0x00002418220075b4 */ /* 0x000fe20008019000 */
[----:B------:R2:W-:Y:S01]  /*8670*/  UBLKCP.S.G [UR50], [UR32], UR7 ;  /* 0x00000032200073ba */ /* 0x0005e20008000207 */
[----:B------:R1:W-:Y:S01]  /*8680*/  SYNCS.ARRIVE.TRANS64 RZ, [R16+URZ+0x30800], R5 ;  /* 0x0308000510ff79a7 */ /* 0x0003e2000800003f */
[----:B------:R1:W-:Y:S01]  /*8690*/  UTMALDG.4D [UR8], [UR30], desc[UR48] ;  /* 0x000030081e0075b4 */ /* 0x0003e20008019000 */
[----:B--2---:R-:W-:Y:S01]  /*86a0*/  UIADD3 UR32, UR8, 0x8000, URZ ;  /* 0x0000800008207890 */ /* 0x004fe2000fffe03f */
[----:B------:R1:W-:Y:S01]  /*86b0*/  UTMALDG.4D [UR40], [UR30], desc[UR48] ;  /* 0x000030281e0075b4 */ /* 0x0003e20008019000 */
[----:B------:R-:W-:Y:S01]  /*86c0*/  UIADD3 UR24, UR8, 0xc000, URZ ;  /* 0x0000c00008187890 */ /* 0x000fe2000fffe03f */
[----:B------:R-:W-:Y:S01]  /*86d0*/  UMOV UR35, UR11 ;  /* 0x0000000b00237c82 */ /* 0x000fe20008000000 */
[----:B------:R-:W-:Y:S01]  /*86e0*/  UMOV UR36, UR12 ;  /* 0x0000000c00247c82 */ /* 0x000fe20008000000 */
[----:B------:R-:W-:Y:S01]  /*86f0*/  UMOV UR37, UR21 ;  /* 0x0000001500257c82 */ /* 0x000fe20008000000 */
[----:B------:R-:W-:Y:S01]  /*8700*/  UMOV UR34, UR18 ;  /* 0x0000001200227c82 */ /* 0x000fe20008000000 */
[----:B------:R-:W-:Y:S01]  /*8710*/  UMOV UR33, UR9 ;  /* 0x0000000900217c82 */ /* 0x000fe20008000000 */
[----:B------:R-:W-:Y:S01]  /*8720*/  UMOV UR27, UR11 ;  /* 0x0000000b001b7c82 */ /* 0x000fe20008000000 */
[----:B------:R-:W-:Y:S01]  /*8730*/  UMOV UR28, UR12 ;  /* 0x0000000c001c7c82 */ /* 0x000fe20008000000 */
[----:B------:R-:W-:Y:S01]  /*8740*/  UMOV UR25, UR9 ;  /* 0x0000000900197c82 */ /* 0x000fe20008000000 */
[----:B------:R1:W-:Y:S01]  /*8750*/  UTMALDG.4D [UR32], [UR46], desc[UR48] ;  /* 0x000030202e0075b4 */ /* 0x0003e20008019000 */
[----:B------:R1:W-:Y:S02]  /*8760*/  UTMALDG.4D [UR24], [UR46], desc[UR48] ;  /* 0x000030182e0075b4 */ /* 0x0003e40008019000 */
[----:B-1----:R-:W-:Y:S05]  /*8770*/  @P1 BRA `(.L_x_1195) ;  /* 0x00000010003c1947 */ /* 0x002fea0003800000 */
[----:B------:R-:W-:Y:S01]  /*8780*/  R2UR UR7, R4 ;  /* 0x00000000040772ca */ /* 0x000fe200000e0000 */
[----:B------:R-:W1:Y:S01]  /*8790*/  S2R R6, SR_TID.X ;  /* 0x0000000000067919 */ /* 0x000e620000002100 */
[----:B------:R-:W-:Y:S01]  /*87a0*/  UIADD3 UR8, UR6, -0x2, URZ ;  /* 0xfffffffe06087890 */ /* 0x000fe2000fffe03f */
[----:B------:R-:W-:-:S05]  /*87b0*/  IMAD.MOV.U32 R11, RZ, RZ, 0x1 ;  /* 0x00000001ff0b7424 */ /* 0x000fca00078e00ff */
[----:B------:R-:W-:-:S05]  /*87c0*/  ISETP.NE.AND P1, PT, R4, UR8, PT ;  /* 0x0000000804007c0c */ /* 0x000fca000bf25270 */
[----:B------:R-:W-:-:S04]  /*87d0*/  ULOP3.LUT UR7, URZ, UR7, URZ, 0x33, !UPT ;  /* 0x000000073f077292 */ /* 0x000fc8000f8e333f */
[----:B------:R-:W-:-:S06]  /*87e0*/  UIADD3 UR7, UR7, UR6, URZ ;  /* 0x0000000607077290 */ /* 0x000fcc000fffe03f */
[----:B------:R-:W-:-:S05]  /*87f0*/  IMAD.U32 R0, RZ, RZ, UR7 ;  /* 0x00000007ff007e24 */ /* 0x000fca000f8e00ff */
[----:B------:R-:W-:Y:S01]  /*8800*/  LOP3.LUT R5, R0, 0x1, RZ, 0xc0, !PT ;  /* 0x0000000100057812 */ /* 0x000fe200078ec0ff */
[----:B------:R-:W-:-:S04]  /*8810*/  IMAD.MOV.U32 R0, RZ, RZ, R4 ;  /* 0x000000ffff007224 */ /* 0x000fc800078e0004 */
[----:B------:R2:W-:Y:S01]  /*8820*/  STL [R1+0x4], R5 ;  /* 0x0000040501007387 */ /* 0x0005e20000100800 */
[----:B-1----:R-:W-:Y:S01]  /*8830*/  LOP3.LUT R6, R6, 0x1f, RZ, 0xc0, !PT ;  /* 0x0000001f06067812 */ /* 0x002fe200078ec0ff */
[----:B------:R-:W-:Y:S06]  /*8840*/  @!P1 BRA `(.L_x_1196) ;  /* 0x0000000800b09947 */ /* 0x000fec0003800000 */
[----:B------:R-:W-:Y:S01]  /*8850*/  R2UR UR8, R5 ;  /* 0x00000000050872ca */ /* 0x000fe200000e0000 */
[----:B------:R-:W-:Y:S02]  /*8860*/  IMAD.MOV.U32 R0, RZ, RZ, R4 ;  /* 0x000000ffff007224 */ /* 0x000fe400078e0004 */
[----:B------:R-:W-:-:S10]  /*8870*/  IMAD.MOV.U32 R11, RZ, RZ, 0x1 ;  /* 0x00000001ff0b7424 */ /* 0x000fd400078e00ff */
[----:B------:R-:W-:-:S06]  /*8880*/  UIADD3 UR7, UR7, -UR8, URZ ;  /* 0x8000000807077290 */ /* 0x000fcc000fffe03f */
[----:B------:R-:W-:-:S07]  /*8890*/  IMAD.U32 R20, RZ, RZ, UR7 ;  /* 0x00000007ff147e24 */ /* 0x000fce000f8e00ff */
.L_x_1205:
[----:B--234-:R-:W-:-:S04]  /*88a0*/  SHF.L.U32 R21, R11, 0x1f, RZ ;  /* 0x0000001f0b157819 */ /* 0x01cfc800000006ff */
[----:B------:R-:W1:Y:S02]  /*88b0*/  SYNCS.PHASECHK.TRANS64.TRYWAIT P1, [R16+URZ+0x30840], R21 ;  /* 0x03084015100075a7 */ /* 0x000e64000802017f */
[----:B-1----:R-:W-:Y:S05]  /*88c0*/  @!P1 BRA `(.L_x_1197) ;  /* 0x0000001400d89947 */ /* 0x002fea0003800000 */
.L_x_1222:
[----:B------:R-:W-:Y:S05]  /*88d0*/  @P0 BRA `(.L_x_1198) ;  /* 0x0000000000140947 */ /* 0x000fea0003800000 */
[----:B------:R-:W-:Y:S01]  /*88e0*/  ISETP.NE.AND P1, PT, R6, RZ, PT ;  /* 0x000000ff0600720c */ /* 0x000fe20003f25270 */
[----:B------:R-:W-:-:S04]  /*88f0*/  IMAD.MOV.U32 R3, RZ, RZ, 0x4100 ;  /* 0x00004100ff037424 */ /* 0x000fc800078e00ff */
[----:B------:R3:W-:Y:S08]  /*8900*/  SYNCS.ARRIVE.TRANS64 RZ, [R16+URZ+0x30830], R3 ;  /* 0x0308300310ff79a7 */ /* 0x0007f0000800003f */
[----:B------:R-:W-:Y:S05]  /*8910*/  @!P1 BRA `(.L_x_1198) ;  /* 0x0000000000049947 */ /* 0x000fea0003800000 */
[----:B------:R-:W-:Y:S01]  /*8920*/  BPT.TRAP 0x1 ;  /* 0x000000040000795c */ /* 0x000fe20000300000 */
.L_x_1198:
[----:B------:R-:W3:Y:S01]  /*8930*/  LDC.64 R12, c[0x0][0x728] ;  /* 0x0001ca00ff0c7b82 */ /* 0x000ee20000000a00 */
[----:B------:R-:W-:Y:S01]  /*8940*/  IMAD.SHL.U32 R18, R0, 0x40, RZ ;  /* 0x0000004000127824 */ /* 0x000fe200078e00ff */
[----:B------:R-:W-:Y:S01]  /*8950*/  R2UR UR32, R16 ;  /* 0x00000000102072ca */ /* 0x000fe200000e0000 */
[----:B------:R-:W-:Y:S01]  /*8960*/  UMOV UR30, 0x0 ;  /* 0x00000000001e7882 */ /* 0x000fe20000000000 */
[----:B------:R-:W-:Y:S01]  /*8970*/  UMOV UR31, 0x14f00000 ;  /* 0x14f00000001f7882 */ /* 0x000fe20000000000 */
[----:B------:R-:W-:Y:S01]  /*8980*/  UMOV UR18, URZ ;  /* 0x0000003f00127c82 */ /* 0x000fe20008000000 */
[C---:B------:R-:W-:Y:S01]  /*8990*/  IADD3 R2, P1, R18.reuse, UR14, RZ ;  /* 0x0000000e12027c10 */ /* 0x040fe2000ff3e0ff */
[----:B------:R-:W-:Y:S01]  /*89a0*/  UMOV UR26, 0x40 ;  /* 0x00000040001a7882 */ /* 0x000fe20000000000 */
[----:B--2---:R-:W2:Y:S01]  /*89b0*/  LDC.64 R4, c[0x0][0x198] ;  /* 0x00006600ff047b82 */ /* 0x004ea20000000a00 */
        /* <DEDUP_REMOVED lines=14> */
[----:B--2---:R-:W-:Y:S02]  /*8aa0*/  IMAD.MOV.U32 R8, RZ, RZ, R4 ;  /* 0x000000ffff087224 */ /* 0x004fe400078e0004 */
        /* <DEDUP_REMOVED lines=12> */
.L_x_1223:
[----:B------:R-:W-:Y:S05]  /*8b70*/  @P0 BRA `(.L_x_1200) ;  /* 0x0000000000140947 */ /* 0x000fea0003800000 */
[----:B------:R-:W-:Y:S01]  /*8b80*/  ISETP.NE.AND P1, PT, R6, RZ, PT ;  /* 0x000000ff0600720c */ /* 0x000fe20003f25270 */
[----:B------:R-:W-:-:S04]  /*8b90*/  IMAD.MOV.U32 R2, RZ, RZ, 0x4100 ;  /* 0x00004100ff027424 */ /* 0x000fc800078e00ff */
[----:B------:R3:W-:Y:S08]  /*8ba0*/  SYNCS.ARRIVE.TRANS64 RZ, [R16+URZ+0x30818], R2 ;  /* 0x0308180210ff79a7 */ /* 0x0007f0000800003f */
[----:B------:R-:W-:Y:S05]  /*8bb0*/  @!P1 BRA `(.L_x_1200) ;  /* 0x0000000000049947 */ /* 0x000fea0003800000 */
[----:B------:R-:W-:Y:S01]  /*8bc0*/  BPT.TRAP 0x1 ;  /* 0x000000040000795c */ /* 0x000fe20000300000 */
.L_x_1200:
[----:B------:R-:W-:Y:S01]  /*8bd0*/  VIADD R18, R18, 0x40 ;  /* 0x0000004012127836 */ /* 0x000fe20000000000 */
[----:B------:R-:W-:Y:S01]  /*8be0*/  ULDC.64 UR8, c[0x0][0x700] ;  /* 0x0001c00000087ab9 */ /* 0x000fe20000000a00 */
[----:B------:R-:W-:Y:S01]  /*8bf0*/  R2UR UR32, R16 ;  /* 0x00000000102072ca */ /* 0x000fe200000e0000 */
[----:B------:R-:W-:Y:S01]  /*8c00*/  IMAD.U32 R10, RZ, RZ, UR8 ;  /* 0x00000008ff0a7e24 */ /* 0x000fe2000f8e00ff */
[----:B------:R-:W-:Y:S01]  /*8c10*/  UMOV UR30, 0x0 ;  /* 0x00000000001e7882 */ /* 0x000fe20000000000 */
[----:B---3--:R-:W-:Y:S01]  /*8c20*/  IADD3 R2, P1, R18, UR22, RZ ;  /* 0x0000001612027c10 */ /* 0x008fe2000ff3e0ff */
[----:B------:R-:W-:Y:S01]  /*8c30*/  IMAD.U32 R9, RZ, RZ, UR9 ;  /* 0x00000009ff097e24 */ /* 0x000fe2000f8e00ff */
[----:B------:R-:W-:Y:S01]  /*8c40*/  SHF.R.S32.HI R17, RZ, 0x1f, R18 ;  /* 0x0000001fff117819 */ /* 0x000fe20000011412 */
[----:B------:R-:W-:Y:S01]  /*8c50*/  UMOV UR31, 0x14f00000 ;  /* 0x14f00000001f7882 */ /* 0x000fe20000000000 */
[----:B------:R-:W-:Y:S01]  /*8c60*/  LEA R3, P2, R2, R10, 0x2 ;  /* 0x0000000a02037211 */ /* 0x000fe200078410ff */
[----:B------:R-:W-:Y:S01]  /*8c70*/  UMOV UR26, URZ ;  /* 0x0000003f001a7c82 */ /* 0x000fe20008000000 */
[----:B------:R-:W-:Y:S01]  /*8c80*/  R2UR UR27, R18 ;  /* 0x00000000121b72ca */ /* 0x000fe200000e0000 */
[----:B------:R-:W-:Y:S01]  /*8c90*/  UMOV UR28, UR20 ;  /* 0x00000014001c7c82 */ /* 0x000fe20008000000 */
[----:B------:R-:W-:Y:S01]  /*8ca0*/  R2UR UR34, R3 ;  /* 0x00000000032272ca */ /* 0x000fe200000e0000 */
[----:B------:R-:W-:Y:S01]  /*8cb0*/  IMAD.X R3, R17, 0x1, R15, P1 ;  /* 0x0000000111037824 */ /* 0x000fe200008e060f */
[----:B------:R-:W-:-:S02]  /*8cc0*/  UIADD3 UR24, UR32, 0x1c000, URZ ;  /* 0x0001c00020187890 */ /* 0x000fc4000fffe03f */
[----:B------:R-:W-:Y:S02]  /*8cd0*/  UIADD3 UR25, UR32, 0x30818, URZ ;  /* 0x0003081820197890 */ /* 0x000fe4000fffe03f */
[----:B------:R-:W-:Y:S01]  /*8ce0*/  LEA.HI.X R3, R2, R9, R3, 0x2, P2 ;  /* 0x0000000902037211 */ /* 0x000fe200010f1403 */
[----:B------:R-:W-:Y:S01]  /*8cf0*/  UIADD3 UR16, UR32, 0x1e000, URZ ;  /* 0x0001e00020107890 */ /* 0x000fe2000fffe03f */
[----:B------:R-:W-:Y:S01]  /*8d00*/  IADD3 R2, P1, R8, 0xf0, RZ ;  /* 0x000000f008027810 */ /* 0x000fe20007f3e0ff */
[----:B------:R-:W-:Y:S01]  /*8d10*/  UIADD3 UR32, UR32, 0x28100, URZ ;  /* 0x0002810020207890 */ /* 0x000fe2000fffe03f */
[----:B------:R-:W-:Y:S01]  /*8d20*/  R2UR UR35, R3 ;  /* 0x00000000032372ca */ /* 0x000fe200000e0000 */
[----:B------:R-:W-:Y:S01]  /*8d30*/  UMOV UR29, UR21 ;  /* 0x00000015001d7c82 */ /* 0x000fe20008000000 */
[----:B------:R-:W-:Y:S01]  /*8d40*/  R2UR UR8, R2 ;  /* 0x00000000020872ca */ /* 0x000fe200000e0000 */
[----:B------:R-:W-:Y:S01]  /*8d50*/  IMAD.X R3, RZ, RZ, R7, P1 ;  /* 0x000000ffff037224 */ /* 0x000fe200008e0607 */
[----:B------:R-:W-:Y:S01]  /*8d60*/  UMOV UR18, 0x40 ;  /* 0x0000004000127882 */ /* 0x000fe20000000000 */
[----:B------:R-:W-:Y:S01]  /*8d70*/  UMOV UR17, UR25 ;  /* 0x0000001900117c82 */ /* 0x000fe20008000000 */
[----:B------:R-:W-:Y:S01]  /*8d80*/  UMOV UR19, UR27 ;  /* 0x0000001b00137c82 */ /* 0x000fe20008000000 */
[----:B------:R-:W-:Y:S01]  /*8d90*/  UMOV UR33, UR25 ;  /* 0x0000001900217c82 */ /* 0x000fe20008000000 */
[----:B------:R-:W-:Y:S01]  /*8da0*/  R2UR UR9, R3 ;  /* 0x00000000030972ca */ /* 0x000fe200000e0000 */
[----:B------:R-:W-:-:S12]  /*8db0*/  UMOV UR7, 0x10 ;  /* 0x0000001000077882 */ /* 0x000fd80000000000 */
[----:B------:R3:W-:Y:S01]  /*8dc0*/  UTMALDG.4D [UR24], [UR8], desc[UR30] ;  /* 0x00001e18080075b4 */ /* 0x0007e20008019000 */
[----:B------:R3:W-:Y:S01]  /*8dd0*/  UTMALDG.4D [UR16], [UR8], desc[UR30] ;  /* 0x00001e10080075b4 */ /* 0x0007e20008019000 */
[----:B------:R3:W-:Y:S01]  /*8de0*/  UBLKCP.S.G [UR32], [UR34], UR7 ;  /* 0x00000020220073ba */ /* 0x0007e20008000207 */
[----:B------:R-:W4:Y:S02]  /*8df0*/  SYNCS.PHASECHK.TRANS64.TRYWAIT P1, [R16+URZ+0x30848], R21 ;  /* 0x03084815100075a7 */ /* 0x000f24000802017f */
[----:B---34-:R-:W-:Y:S05]  /*8e00*/  @!P1 BRA `(.L_x_1201) ;  /* 0x0000001000b09947 */ /* 0x018fea0003800000 */
.L_x_1224:
[----:B------:R-:W-:Y:S05]  /*8e10*/  @P0 BRA `(.L_x_1202) ;  /* 0x0000000000140947 */ /* 0x000fea0003800000 */
[----:B------:R-:W-:Y:S01]  /*8e20*/  ISETP.NE.AND P1, PT, R6, RZ, PT ;  /* 0x000000ff0600720c */ /* 0x000fe20003f25270 */
[----:B-123--:R-:W-:-:S04]  /*8e30*/  IMAD.MOV.U32 R21, RZ, RZ, 0x4100 ;  /* 0x00004100ff157424 */ /* 0x00efc800078e00ff */
[----:B------:R4:W-:Y:S08]  /*8e40*/  SYNCS.ARRIVE.TRANS64 RZ, [R16+URZ+0x30838], R21 ;  /* 0x0308381510ff79a7 */ /* 0x0009f0000800003f */
[----:B------:R-:W-:Y:S05]  /*8e50*/  @!P1 BRA `(.L_x_1202) ;  /* 0x0000000000049947 */ /* 0x000fea0003800000 */
[----:B------:R-:W-:Y:S01]  /*8e60*/  BPT.TRAP 0x1 ;  /* 0x000000040000795c */ /* 0x000fe20000300000 */
.L_x_1202:
[C---:B------:R-:W-:Y:S01]  /*8e70*/  R2UR UR27, R18.reuse ;  /* 0x00000000121b72ca */ /* 0x040fe200000e0000 */
[----:B------:R-:W-:Y:S01]  /*8e80*/  UMOV UR30, 0x0 ;  /* 0x00000000001e7882 */ /* 0x000fe20000000000 */
[----:B------:R-:W-:Y:S01]  /*8e90*/  IADD3 R18, P1, R18, UR14, RZ ;  /* 0x0000000e12127c10 */ /* 0x000fe2000ff3e0ff */
        /* <DEDUP_REMOVED lines=26> */
[----:B------:R-:W5:Y:S02]  /*9040*/  SYNCS.PHASECHK.TRANS64.TRYWAIT P1, [R16+URZ+0x30820], R5 ;  /* 0x03082005100075a7 */ /* 0x000f64000802017f */
[----:B-1---5:R-:W-:Y:S05]  /*9050*/  @!P1 BRA `(.L_x_1203) ;  /* 0x0000001000309947 */ /* 0x022fea0003800000 */
.L_x_1226:
[----:B------:R-:W-:Y:S05]  /*9060*/  @P0 BRA `(.L_x_1204) ;  /* 0x0000000000140947 */ /* 0x000fea0003800000 */
[----:B------:R-:W-:Y:S01]  /*9070*/  ISETP.NE.AND P1, PT, R6, RZ, PT ;  /* 0x000000ff0600720c */ /* 0x000fe20003f25270 */
[----:B------:R-:W-:-:S04]  /*9080*/  IMAD.MOV.U32 R5, RZ, RZ, 0x4100 ;  /* 0x00004100ff057424 */ /* 0x000fc800078e00ff */
[----:B------:R1:W-:Y:S08]  /*9090*/  SYNCS.ARRIVE.TRANS64 RZ, [R16+URZ+0x30810], R5 ;  /* 0x0308100510ff79a7 */ /* 0x0003f0000800003f */
[----:B------:R-:W-:Y:S05]  /*90a0*/  @!P1 BRA `(.L_x_1204) ;  /* 0x0000000000049947 */ /* 0x000fea0003800000 */
[----:B------:R-:W-:Y:S01]  /*90b0*/  BPT.TRAP 0x1 ;  /* 0x000000040000795c */ /* 0x000fe20000300000 */
.L_x_1204:
[----:B------:R-:W-:Y:S01]  /*90c0*/  R2UR UR7, R0 ;  /* 0x00000000000772ca */ /* 0x000fe200000e0000 */
[----:B------:R-:W-:Y:S01]  /*90d0*/  VIADD R20, R20, 0xfffffffe ;  /* 0xfffffffe14147836 */ /* 0x000fe20000000000 */
[----:B------:R-:W-:Y:S01]  /*90e0*/  R2UR UR8, R15 ;  /* 0x000000000f0872ca */ /* 0x000fe200000e0000 */
[----:B------:R-:W-:Y:S01]  /*90f0*/  UMOV UR30, 0x0 ;  /* 0x00000000001e7882 */ /* 0x000fe20000000000 */
[----:B------:R-:W-:Y:S01]  /*9100*/  R2UR UR32, R16 ;  /* 0x00000000102072ca */ /* 0x000fe200000e0000 */
[----:B------:R-:W-:Y:S01]  /*9110*/  UMOV UR31, 0x14f00000 ;  /* 0x14f00000001f7882 */ /* 0x000fe20000000000 */
[----:B------:R-:W-:Y:S01]  /*9120*/  UMOV UR26, URZ ;  /* 0x0000003f001a7c82 */ /* 0x000fe20008000000 */
[----:B------:R-:W-:Y:S01]  /*9130*/  UMOV UR28, UR20 ;  /* 0x00000014001c7c82 */ /* 0x000fe20008000000 */
[----:B------:R-:W-:Y:S01]  /*9140*/  UMOV UR29, UR21 ;  /* 0x00000015001d7c82 */ /* 0x000fe20008000000 */
[----:B------:R-:W-:Y:S01]  /*9150*/  UMOV UR18, 0x40 ;  /* 0x0000004000127882 */ /* 0x000fe20000000000 */
[----:B------:R-:W-:-:S03]  /*9160*/  UMOV UR10, 0x10 ;  /* 0x00000010000a7882 */ /* 0x000fc60000000000 */
[----:B------:R-:W-:-:S04]  /*9170*/  UIADD3 UR7, UR7, 0x2, URZ ;  /* 0x0000000207077890 */ /* 0x000fc8000fffe03f */
[----:B------:R-:W-:Y:S02]  /*9180*/  USHF.L.U32 UR27, UR7, 0x6, URZ ;  /* 0x00000006071b7899 */ /* 0x000fe4000800063f */
[----:B------:R-:W-:Y:S02]  /*9190*/  UIADD3 UR24, UR32, 0x18000, URZ ;  /* 0x0001800020187890 */ /* 0x000fe4000fffe03f */
[----:B------:R-:W-:Y:S02]  /*91a0*/  UIADD3 UR9, UP0, UR27, UR22, URZ ;  /* 0x000000161b097290 */ /* 0x000fe4000ff1e03f */
[----:B------:R-:W-:Y:S02]  /*91b0*/  UIADD3 UR25, UR32, 0x30810, URZ ;  /* 0x0003081020197890 */ /* 0x000fe4000fffe03f */
[----:B------:R-:W-:Y:S02]  /*91c0*/  ULEA.HI.X.SX32 UR8, UR27, UR8, 0x1, UP0 ;  /* 0x000000081b087291 */ /* 0x000fe400080f0e3f */
[----:B-1----:R-:W-:Y:S01]  /*91d0*/  IMAD.U32 R5, RZ, RZ, UR9 ;  /* 0x00000009ff057e24 */ /* 0x002fe2000f8e00ff */
[----:B------:R-:W-:-:S02]  /*91e0*/  UIADD3 UR16, UR32, 0x1a000, URZ ;  /* 0x0001a00020107890 */ /* 0x000fc4000fffe03f */
[----:B------:R-:W-:Y:S01]  /*91f0*/  UIADD3 UR32, UR32, 0x28000, URZ ;  /* 0x0002800020207890 */ /* 0x000fe2000fffe03f */
[----:B------:R-:W-:Y:S01]  /*9200*/  IMAD.U32 R4, RZ, RZ, UR8 ;  /* 0x00000008ff047e24 */ /* 0x000fe2000f8e00ff */
[----:B------:R-:W-:Y:S01]  /*9210*/  LEA R0, P1, R5, R10, 0x2 ;  /* 0x0000000a05007211 */ /* 0x000fe200078210ff */
[----:B------:R-:W-:Y:S01]  /*9220*/  UMOV UR17, UR25 ;  /* 0x0000001900117c82 */ /* 0x000fe20008000000 */
[----:B------:R-:W-:Y:S01]  /*9230*/  R2UR UR8, R2 ;  /* 0x00000000020872ca */ /* 0x000fe200000e0000 */
[----:B------:R-:W-:Y:S01]  /*9240*/  UMOV UR19, UR27 ;  /* 0x0000001b00137c82 */ /* 0x000fe20008000000 */
[----:B------:R-:W-:Y:S01]  /*9250*/  R2UR UR34, R0 ;  /* 0x00000000002272ca */ /* 0x000fe200000e0000 */
[----:B------:R-:W-:Y:S01]  /*9260*/  IMAD.U32 R0, RZ, RZ, UR9 ;  /* 0x00000009ff007e24 */ /* 0x000fe2000f8e00ff */
[----:B------:R-:W-:Y:S01]  /*9270*/  R2UR UR9, R3 ;  /* 0x00000000030972ca */ /* 0x000fe200000e0000 */
[----:B------:R-:W-:-:S03]  /*9280*/  UMOV UR33, UR25 ;  /* 0x0000001900217c82 */ /* 0x000fc60008000000 */
[----:B------:R-:W-:Y:S02]  /*9290*/  LEA.HI.X R0, R0, R9, R4, 0x2, P1 ;  /* 0x0000000900007211 */ /* 0x000fe400008f1404 */
[----:B------:R-:W-:Y:S02]  /*92a0*/  ISETP.NE.AND P1, PT, R20, RZ, PT ;  /* 0x000000ff1400720c */ /* 0x000fe40003f25270 */
[----:B------:R-:W-:Y:S01]  /*92b0*/  R2UR UR35, R0 ;  /* 0x00000000002372ca */ /* 0x000fe200000e0000 */
[----:B------:R-:W-:-:S04]  /*92c0*/  IMAD.U32 R0, RZ, RZ, UR7 ;  /* 0x00000007ff007e24 */ /* 0x000fc8000f8e00ff */
[----:B------:R1:W-:Y:S01]  /*92d0*/  UTMALDG.4D [UR24], [UR8], desc[UR30] ;  /* 0x00001e18080075b4 */ /* 0x0003e20008019000 */
[----:B------:R1:W-:Y:S07]  /*92e0*/  UTMALDG.4D [UR16], [UR8], desc[UR30] ;  /* 0x00001e10080075b4 */ /* 0x0003ee0008019000 */
[----:B------:R1:W-:Y:S02]  /*92f0*/  UBLKCP.S.G [UR32], [UR34], UR10 ;  /* 0x00000020220073ba */ /* 0x0003e4000800020a */
[----:B-1----:R-:W-:Y:S05]  /*9300*/  @P1 BRA `(.L_x_1205) ;  /* 0xfffffff400641947 */ /* 0x002fea000383ffff */
.L_x_1196:
[----:B------:R-:W3:Y:S02]  /*9310*/  LDL.LU R4, [R1+0x4] ;  /* 0x0000040001047983 */ /* 0x000ee40000300800 */
[----:B---3--:R-:W-:Y:S02]  /*9320*/  ISETP.NE.AND P1, PT, R4, RZ, PT ;  /* 0x000000ff0400720c */ /* 0x008fe40003f25270 */
[----:B------:R1:W5:Y:S11]  /*9330*/  LDL R4, [R1] ;  /* 0x0000000001047983 */ /* 0x0003760000100800 */
[----:B-1----:R-:W-:Y:S05]  /*9340*/  @!P1 BRA `(.L_x_1195) ;  /* 0x0000000400489947 */ /* 0x002fea0003800000 */
[----:B------:R-:W-:-:S04]  /*9350*/  SHF.L.U32 R13, R11, 0x1f, RZ ;  /* 0x0000001f0b0d7819 */ /* 0x000fc800000006ff */
[----:B------:R-:W1:Y:S02]  /*9360*/  SYNCS.PHASECHK.TRANS64.TRYWAIT P1, [R16+URZ+0x30840], R13 ;  /* 0x0308400d100075a7 */ /* 0x000e64000802017f */
[----:B-1----:R-:W-:Y:S05]  /*9370*/  @!P1 BRA `(.L_x_1206) ;  /* 0x0000000c00809947 */ /* 0x002fea0003800000 */
.L_x_1227:
[----:B------:R-:W-:Y:S05]  /*9380*/  @P0 BRA `(.L_x_1207) ;  /* 0x0000000000140947 */ /* 0x000fea0003800000 */
[----:B------:R-:W-:Y:S01]  /*9390*/  ISETP.NE.AND P1, PT, R6, RZ, PT ;  /* 0x000000ff0600720c */ /* 0x000fe20003f25270 */
[----:B--2---:R-:W-:-:S04]  /*93a0*/  IMAD.MOV.U32 R5, RZ, RZ, 0x4100 ;  /* 0x00004100ff057424 */ /* 0x004fc800078e00ff */
[----:B------:R3:W-:Y:S08]  /*93b0*/  SYNCS.ARRIVE.TRANS64 RZ, [R16+URZ+0x30830], R5 ;  /* 0x0308300510ff79a7 */ /* 0x0007f0000800003f */
[----:B------:R-:W-:Y:S05]  /*93c0*/  @!P1 BRA `(.L_x_1207) ;  /* 0x0000000000049947 */ /* 0x000fea0003800000 */
[----:B------:R-:W-:Y:S01]  /*93d0*/  BPT.TRAP 0x1 ;  /* 0x000000040000795c */ /* 0x000fe20000300000 */
.L_x_1207:
[----:B--23-5:R-:W2:Y:S01]  /*93e0*/  LDC.64 R4, c[0x0][0x728] ;  /* 0x0001ca00ff047b82 */ /* 0x02cea20000000a00 */
[----:B------:R-:W-:Y:S01]  /*93f0*/  IMAD.SHL.U32 R17, R0, 0x40, RZ ;  /* 0x0000004000117824 */ /* 0x000fe200078e00ff */
[----:B------:R-:W-:Y:S01]  /*9400*/  R2UR UR32, R16 ;  /* 0x00000000102072ca */ /* 0x000fe200000e0000 */
[----:B------:R-:W-:Y:S01]  /*9410*/  UMOV UR30, 0x0 ;  /* 0x00000000001e7882 */ /* 0x000fe20000000000 */
[----:B------:R-:W-:Y:S01]  /*9420*/  UMOV UR31, 0x14f00000 ;  /* 0x14f00000001f7882 */ /* 0x000fe20000000000 */
[----:B------:R-:W-:Y:S01]  /*9430*/  UMOV UR26, URZ ;  /* 0x0000003f001a7c82 */ /* 0x000fe20008000000 */
[C---:B------:R-:W-:Y:S01]  /*9440*/  IADD3 R0, P1, R17.reuse, UR14, RZ ;  /* 0x0000000e11007c10 */ /* 0x040fe2000ff3e0ff */
        /* <DEDUP_REMOVED lines=10> */
[----:B--2---:R-:W-:Y:S01]  /*94f0*/  LEA R4, P2, R0, R4, 0x2 ;  /* 0x0000000400047211 */ /* 0x004fe200078410ff */
        /* <DEDUP_REMOVED lines=15> */
.L_x_1228:
[----:B------:R-:W-:Y:S05]  /*95f0*/  @P0 BRA `(.L_x_1209) ;  /* 0x0000000000140947 */ /* 0x000fea0003800000 */
[----:B------:R-:W-:Y:S01]  /*9600*/  ISETP.NE.AND P0, PT, R6, RZ, PT ;  /* 0x000000ff0600720c */ /* 0x000fe20003f05270 */
[----:B------:R-:W-:-:S04]  /*9610*/  IMAD.MOV.U32 R5, RZ, RZ, 0x4100 ;  /* 0x00004100ff057424 */ /* 0x000fc800078e00ff */
[----:B------:R3:W-:Y:S08]  /*9620*/  SYNCS.ARRIVE.TRANS64 RZ, [R16+URZ+0x30818], R5 ;  /* 0x0308180510ff79a7 */ /* 0x0007f0000800003f */
[----:B------:R-:W-:Y:S05]  /*9630*/  @!P0 BRA `(.L_x_1209) ;  /* 0x0000000000048947 */ /* 0x000fea0003800000 */
[----:B------:R-:W-:Y:S01]  /*9640*/  BPT.TRAP 0x1 ;  /* 0x000000040000795c */ /* 0x000fe20000300000 */
.L_x_1209:
        /* <DEDUP_REMOVED lines=9> */
[----:B------:R-:W-:-:S04]  /*96e0*/  UMOV UR18, 0x40 ;  /* 0x0000004000127882 */ /* 0x000fc80000000000 */
[----:B------:R-:W-:-:S04]  /*96f0*/  UIADD3 UR27, UR27, 0x40, URZ ;  /* 0x000000401b1b7890 */ /* 0x000fc8000fffe03f */
[----:B------:R-:W-:Y:S02]  /*9700*/  UIADD3 UR8, UP0, UR27, UR22, URZ ;  /* 0x000000161b087290 */ /* 0x000fe4000ff1e03f */
[----:B------:R-:W-:Y:S02]  /*9710*/  UIADD3 UR24, UR32, 0x1c000, URZ ;  /* 0x0001c00020187890 */ /* 0x000fe4000fffe03f */
[----:B------:R-:W-:Y:S02]  /*9720*/  ULEA.HI.X.SX32 UR7, UR27, UR7, 0x1, UP0 ;  /* 0x000000071b077291 */ /* 0x000fe400080f0e3f */
[----:B---3--:R-:W-:Y:S01]  /*9730*/  IMAD.U32 R5, RZ, RZ, UR8 ;  /* 0x00000008ff057e24 */ /* 0x008fe2000f8e00ff */
[----:B------:R-:W-:Y:S01]  /*9740*/  UIADD3 UR25, UR32, 0x30818, URZ ;  /* 0x0003081820197890 */ /* 0x000fe2000fffe03f */
[----:B------:R-:W-:Y:S01]  /*9750*/  IMAD.U32 R0, RZ, RZ, UR8 ;  /* 0x00000008ff007e24 */ /* 0x000fe2000f8e00ff */
[----:B------:R-:W-:Y:S01]  /*9760*/  R2UR UR8, R2 ;  /* 0x00000000020872ca */ /* 0x000fe200000e0000 */
[----:B------:R-:W-:Y:S01]  /*9770*/  IMAD.U32 R4, RZ, RZ, UR7 ;  /* 0x00000007ff047e24 */ /* 0x000fe2000f8e00ff */
[----:B------:R-:W-:Y:S01]  /*9780*/  LEA R10, P0, R5, R10, 0x2 ;  /* 0x0000000a050a7211 */ /* 0x000fe200078010ff */
[----:B------:R-:W-:-:S02]  /*9790*/  UIADD3 UR16, UR32, 0x1e000, URZ ;  /* 0x0001e00020107890 */ /* 0x000fc4000fffe03f */
[----:B------:R-:W-:Y:S01]  /*97a0*/  UIADD3 UR32, UR32, 0x28100, URZ ;  /* 0x0002810020207890 */ /* 0x000fe2000fffe03f */
[----:B------:R-:W-:Y:S01]  /*97b0*/  LEA.HI.X R9, R0, R9, R4, 0x2, P0 ;  /* 0x0000000900097211 */ /* 0x000fe200000f1404 */
[----:B------:R-:W-:Y:S01]  /*97c0*/  UMOV UR17, UR25 ;  /* 0x0000001900117c82 */ /* 0x000fe20008000000 */
[----:B------:R3:W5:Y:S01]  /*97d0*/  LDL.LU R4, [R1] ;  /* 0x0000000001047983 */ /* 0x0007620000300800 */
[----:B------:R-:W-:Y:S01]  /*97e0*/  R2UR UR34, R10 ;  /* 0x000000000a2272ca */ /* 0x000fe200000e0000 */
[----:B------:R-:W-:Y:S01]  /*97f0*/  UMOV UR19, UR27 ;  /* 0x0000001b00137c82 */ /* 0x000fe20008000000 */
[----:B------:R-:W-:Y:S01]  /*9800*/  R2UR UR35, R9 ;  /* 0x00000000092372ca */ /* 0x000fe200000e0000 */
[----:B------:R-:W-:Y:S01]  /*9810*/  UMOV UR33, UR25 ;  /* 0x0000001900217c82 */ /* 0x000fe20008000000 */
[----:B------:R3:W-:Y:S01]  /*9820*/  UTMALDG.4D [UR24], [UR8], desc[UR30] ;  /* 0x00001e18080075b4 */ /* 0x0007e20008019000 */
[----:B------:R-:W-:Y:S01]  /*9830*/  UMOV UR7, 0x10 ;  /* 0x0000001000077882 */ /* 0x000fe20000000000 */
[----:B------:R3:W-:Y:S09]  /*9840*/  UTMALDG.4D [UR16], [UR8], desc[UR30] ;  /* 0x00001e10080075b4 */ /* 0x0007f20008019000 */
[----:B------:R3:W-:Y:S02]  /*9850*/  UBLKCP.S.G [UR32], [UR34], UR7 ;  /* 0x00000020220073ba */ /* 0x0007e40008000207 */
[----:B---3--:R-:W-:-:S07]  /*9860*/  IMAD.MOV.U32 R19, RZ, RZ, 0x1 ;  /* 0x00000001ff137424 */ /* 0x008fce00078e00ff */
.L_x_1195:
[----:B------:R-:W3:Y:S01]  /*9870*/  S2R R0, SR_TID.X ;  /* 0x0000000000007919 */ /* 0x000ee20000002100 */
[----:B------:R-:W-:Y:S01]  /*9880*/  IMAD R3, R19, 0x8, R16 ;  /* 0x0000000813037824 */ /* 0x000fe200078e0210 */
[----:B---3--:R-:W-:Y:S02]  /*9890*/  LOP3.LUT R2, R0, 0x7f, RZ, 0xc0, !PT ;  /* 0x0000007f00027812 */ /* 0x008fe400078ec0ff */
[----:B------:R-:W-:Y:S02]  /*98a0*/  SHF.L.U32 R0, R11, 0x1f, RZ ;  /* 0x0000001f0b007819 */ /* 0x000fe400000006ff */
[----:B------:R-:W-:Y:S02]  /*98b0*/  ISETP.NE.AND P1, PT, R2, RZ, PT ;  /* 0x000000ff0200720c */ /* 0x000fe40003f25270 */
[----:B------:R-:W3:Y:S02]  /*98c0*/  SYNCS.PHASECHK.TRANS64.TRYWAIT P0, [R3+URZ+0x30840], R0 ;  /* 0x03084000030075a7 */ /* 0x000ee4000800017f */
[----:B---3--:R-:W-:Y:S09]  /*98d0*/  @!P0 BRA `(.L_x_1210) ;  /* 0x0000000800508947 */ /* 0x008ff20003800000 */
.L_x_1229:
[----:B------:R-:W-:Y:S05]  /*98e0*/  @P1 BRA `(.L_x_1211) ;  /* 0x0000000000181947 */ /* 0x000fea0003800000 */
[----:B------:R-:W1:Y:S01]  /*98f0*/  S2R R2, SR_TID.X ;  /* 0x0000000000027919 */ /* 0x000e620000002100 */
[----:B---3--:R-:W-:-:S04]  /*9900*/  IMAD.MOV.U32 R0, RZ, RZ, 0x4100 ;  /* 0x00004100ff007424 */ /* 0x008fc800078e00ff */
[----:B------:R3:W-:Y:S01]  /*9910*/  SYNCS.ARRIVE.TRANS64 RZ, [R3+URZ+0x30830], R0 ;  /* 0x0308300003ff79a7 */ /* 0x0007e2000800003f */
[----:B-1----:R-:W-:-:S13]  /*9920*/  LOP3.LUT P0, RZ, R2, 0x1f, RZ, 0xc0, !PT ;  /* 0x0000001f02ff7812 */ /* 0x002fda000780c0ff */
[----:B---3--:R-:W-:Y:S05]  /*9930*/  @!P0 BRA `(.L_x_1211) ;  /* 0x0000000000048947 */ /* 0x008fea0003800000 */
[----:B------:R-:W-:Y:S01]  /*9940*/  BPT.TRAP 0x1 ;  /* 0x000000040000795c */ /* 0x000fe20000300000 */
.L_x_1211:
[----:B-----5:R-:W-:Y:S01]  /*9950*/  R2UR UR27, R4 ;  /* 0x00000000041b72ca */ /* 0x020fe200000e0000 */
[C-C-:B---3--:R-:W-:Y:S01]  /*9960*/  IMAD R0, R19.reuse, 0x4000, R16.reuse ;  /* 0x0000400013007824 */ /* 0x148fe200078e0210 */
[----:B------:R-:W-:Y:S01]  /*9970*/  R2UR UR9, R14 ;  /* 0x000000000e0972ca */ /* 0x000fe200000e0000 */
[----:B-12-4-:R-:W-:Y:S01]  /*9980*/  IMAD R16, R19, 0x100, R16 ;  /* 0x0000010013107824 */ /* 0x016fe200078e0210 */
[----:B------:R-:W-:Y:S01]  /*9990*/  IADD3 R8, P0, R8, 0x1f0, RZ ;  /* 0x000001f008087810 */ /* 0x000fe20007f1e0ff */
[----:B------:R-:W-:Y:S01]  /*99a0*/  ULDC.64 UR18, c[0x0][0x728] ;  /* 0x0001ca0000127ab9 */ /* 0x000fe20000000a00 */
[----:B------:R-:W-:Y:S01]  /*99b0*/  R2UR UR25, R3 ;  /* 0x00000000031972ca */ /* 0x000fe200000e0000 */
[----:B------:R-:W-:Y:S01]  /*99c0*/  UMOV UR32, 0x0 ;  /* 0x0000000000207882 */ /* 0x000fe20000000000 */
[----:B------:R-:W-:Y:S01]  /*99d0*/  R2UR UR16, R0 ;  /* 0x00000000001072ca */ /* 0x000fe200000e0000 */
[----:B------:R-:W-:Y:S01]  /*99e0*/  IMAD.X R7, RZ, RZ, R7, P0 ;  /* 0x000000ffff077224 */ /* 0x000fe200000e0607 */
[----:B------:R-:W-:Y:S01]  /*99f0*/  R2UR UR7, R16 ;  /* 0x00000000100772ca */ /* 0x000fe200000e0000 */
[----:B------:R-:W-:Y:S01]  /*9a00*/  UMOV UR33, 0x14f00000 ;  /* 0x14f0000000217882 */ /* 0x000fe20000000000 */
[----:B------:R-:W-:Y:S01]  /*9a10*/  R2UR UR30, R8 ;  /* 0x00000000081e72ca */ /* 0x000fe200000e0000 */
[----:B------:R-:W-:Y:S01]  /*9a20*/  USHF.L.U32 UR27, UR27, 0x6, URZ ;  /* 0x000000061b1b7899 */ /* 0x000fe2000800063f */
[----:B------:R-:W-:Y:S01]  /*9a30*/  R2UR UR31, R7 ;  /* 0x00000000071f72ca */ /* 0x000fe200000e0000 */
[----:B------:R-:W-:Y:S01]  /*9a40*/  UMOV UR26, URZ ;  /* 0x0000003f001a7c82 */ /* 0x000fe20008000000 */
[----:B------:R-:W-:Y:S01]  /*9a50*/  UMOV UR28, UR20 ;  /* 0x00000014001c7c82 */ /* 0x000fe20008000000 */
[----:B------:R-:W-:Y:S01]  /*9a60*/  UIADD3 UR10, UP0, UR27, UR14, URZ ;  /* 0x0000000e1b0a7290 */ /* 0x000fe2000ff1e03f */
[----:B------:R-:W-:Y:S01]  /*9a70*/  VIADD R0, R19, 0x1 ;  /* 0x0000000113007836 */ /* 0x000fe20000000000 */
[----:B------:R-:W-:-:S02]  /*9a80*/  UIADD3 UR25, UR25, 0x30830, URZ ;  /* 0x0003083019197890 */ /* 0x000fc4000fffe03f */
[----:B------:R-:W-:Y:S02]  /*9a90*/  ULEA UR8, UP1, UR10, UR18, 0x2 ;  /* 0x000000120a087291 */ /* 0x000fe4000f82103f */
[----:B------:R-:W-:Y:S01]  /*9aa0*/  ULEA.HI.X.SX32 UR9, UR27, UR9, 0x1, UP0 ;  /* 0x000000091b097291 */ /* 0x000fe200080f0e3f */
[C---:B------:R-:W-:Y:S01]  /*9ab0*/  ISETP.NE.AND P0, PT, R0.reuse, 0x2, PT ;  /* 0x000000020000780c */ /* 0x040fe20003f05270 */
[----:B------:R-:W-:Y:S02]  /*9ac0*/  UIADD3 UR24, UR16, 0x20000, URZ ;  /* 0x0002000010187890 */ /* 0x000fe4000fffe03f */
[----:B------:R-:W-:Y:S01]  /*9ad0*/  UIADD3 UR16, UR16, 0x22000, URZ ;  /* 0x0002200010107890 */ /* 0x000fe2000fffe03f */
[----:B------:R-:W-:Y:S01]  /*9ae0*/  SEL R2, RZ, 0x1, P0 ;  /* 0x00000001ff027807 */ /* 0x000fe20000000000 */
[----:B------:R-:W-:Y:S01]  /*9af0*/  ULEA.HI.X UR9, UR10, UR19, UR9, 0x2, UP1 ;  /* 0x000000130a097291 */ /* 0x000fe200088f1409 */
[----:B------:R-:W-:Y:S01]  /*9b00*/  SEL R0, R0, RZ, P0 ;  /* 0x000000ff00007207 */ /* 0x000fe20000000000 */
[----:B------:R-:W-:Y:S01]  /*9b10*/  UIADD3 UR34, UR7, 0x28200, URZ ;  /* 0x0002820007227890 */ /* 0x000fe2000fffe03f */
[----:B------:R-:W-:Y:S01]  /*9b20*/  LOP3.LUT R11, R11, R2, RZ, 0x3c, !PT ;  /* 0x000000020b0b7212 */ /* 0x000fe200078e3cff */
[----:B------:R-:W-:Y:S01]  /*9b30*/  UMOV UR29, UR21 ;  /* 0x00000015001d7c82 */ /* 0x000fe20008000000 */
[----:B------:R-:W-:Y:S01]  /*9b40*/  UMOV UR18, 0x40 ;  /* 0x0000004000127882 */ /* 0x000fe20000000000 */
[----:B------:R-:W-:Y:S01]  /*9b50*/  UMOV UR17, UR25 ;  /* 0x0000001900117c82 */ /* 0x000fe20008000000 */
[----:B------:R-:W-:Y:S01]  /*9b60*/  UMOV UR19, UR27 ;  /* 0x0000001b00137c82 */ /* 0x000fe20008000000 */
[----:B------:R-:W-:Y:S01]  /*9b70*/  UMOV UR35, UR25 ;  /* 0x0000001900237c82 */ /* 0x000fe20008000000 */
[----:B------:R1:W-:Y:S01]  /*9b80*/  UTMALDG.4D [UR24], [UR30], desc[UR32] ;  /* 0x000020181e0075b4 */ /* 0x0003e20008019000 */
[----:B------:R-:W-:Y:S01]  /*9b90*/  UMOV UR7, 0x10 ;  /* 0x0000001000077882 */ /* 0x000fe20000000000 */
[----:B------:R1:W-:Y:S01]  /*9ba0*/  UTMALDG.4D [UR16], [UR30], desc[UR32] ;  /* 0x000020101e0075b4 */ /* 0x0003e20008019000 */
[----:B------:R1:W-:Y:S02]  /*9bb0*/  UBLKCP.S.G [UR34], [UR8], UR7 ;  /* 0x00000022080073ba */ /* 0x0003e40008000207 */
[----:B-1----:R-:W-:Y:S01]  /*9bc0*/  NOP ;  /* 0x0000000000007918 */ /* 0x002fe20000000000 */
.L_x_1192:
[----:B------:R-:W-:Y:S05]  /*9bd0*/  BSYNC B0 ;  /* 0x0000000000007941 */ /* 0x000fea0003800000 */
.L_x_1190:
[----:B------:R-:W-:-:S03]  /*9be0*/  UMOV UR7, 0xffffffff ;  /* 0xffffffff00077882 */ /* 0x000fc60000000000 */
[----:B------:R-:W-:Y:S05]  /*9bf0*/  BRA.DIV UR7, `(.L_x_1212) ;  /* 0x00000006079c7947 */ /* 0x000fea000b800000 */
[----:B------:R-:W-:-:S13]  /*9c00*/  ELECT P6, URZ, PT ;  /* 0x00000000003f782f */ /* 0x000fda00038c0000 */
.L_x_1232:
[----:B------:R-:W-:Y:S05]  /*9c10*/  @!P6 BRA `(.L_x_1109) ;  /* 0x000000000084e947 */ /* 0x000fea0003800000 */
[----:B------:R-:W-:-:S06]  /*9c20*/  ULOP3.LUT UR7, UR38, 0x2, URZ, 0xfc, !UPT ;  /* 0x0000000226077892 */ /* 0x000fcc000f8efc3f */
[----:B------:R-:W-:-:S05]  /*9c30*/  IMAD.U32 R2, RZ, RZ, UR7 ;  /* 0x00000007ff027e24 */ /* 0x000fca000f8e00ff */
[----:B------:R-:W-:-:S13]  /*9c40*/  ISETP.NE.AND P2, PT, R2, 0x3, PT ;  /* 0x000000030200780c */ /* 0x000fda0003f45270 */
[----:B------:R-:W-:Y:S05]  /*9c50*/  @!P2 BRA `(.L_x_1213) ;  /* 0x000000000004a947 */ /* 0x000fea0003800000 */
[----:B------:R-:W-:Y:S01]  /*9c60*/  BPT.TRAP 0x1 ;  /* 0x000000040000795c */ /* 0x000fe20000300000 */
.L_x_1213:
        /* <DEDUP_REMOVED lines=15> */
.L_x_1233:
[----:B------:R-:W2:Y:S02]  /*9d60*/  SYNCS.PHASECHK.TRANS64.TRYWAIT P0, [R3+URZ], R2 ;  /* 0x00000002030075a7 */ /* 0x000ea4000800017f */
[----:B--2---:R-:W-:Y:S05]  /*9d70*/  @!P0 BRA `(.L_x_1215) ;  /* 0x0000000400708947 */ /* 0x004fea0003800000 */
.L_x_1234:
[----:B------:R-:W-:Y:S05]  /*9d80*/  @!P2 BRA `(.L_x_1216) ;  /* 0x000000000004a947 */ /* 0x000fea0003800000 */
[----:B------:R-:W-:Y:S01]  /*9d90*/  BPT.TRAP 0x1 ;  /* 0x000000040000795c */ /* 0x000fe20000300000 */
.L_x_1216:
[----:B--2---:R-:W-:-:S04]  /*9da0*/  VIADD R3, R7, 0x30840 ;  /* 0x0003084007037836 */ /* 0x004fc80000000000 */
[----:B------:R-:W-:-:S04]  /*9db0*/  IMAD R0, R0, 0x8, R3 ;  /* 0x0000000800007824 */ /* 0x000fc800078e0203 */
[----:B------:R-:W2:Y:S02]  /*9dc0*/  SYNCS.PHASECHK.TRANS64.TRYWAIT P0, [R0+URZ], R5 ;  /* 0x00000005000075a7 */ /* 0x000ea4000800017f */
[----:B--2---:R-:W-:Y:S05]  /*9dd0*/  @!P0 BRA `(.L_x_1217) ;  /* 0x00000004006c8947 */ /* 0x004fea0003800000 */
.L_x_1235:
[----:B------:R-:W-:-:S07]  /*9de0*/  IMAD R3, R4, 0x8, R3 ;  /* 0x0000000804037824 */ /* 0x000fce00078e0203 */
.L_x_1218:
[----:B---3--:R3:W4:Y:S02]  /*9df0*/  SYNCS.PHASECHK.TRANS64.TRYWAIT P0, [R3+URZ], R2 ;  /* 0x00000002030075a7 */ /* 0x008724000800017f */
[----:B----4-:R-:W-:Y:S05]  /*9e00*/  @!P0 NANOSLEEP.SYNCS 0x989680 ;  /* 0x009896800000895d */ /* 0x010fea0003900000 */
[----:B------:R-:W4:Y:S02]  /*9e10*/  @!P0 SYNCS.PHASECHK.TRANS64 P0, [R3+URZ], R2 ;  /* 0x00000002030085a7 */ /* 0x000f24000800007f */
[----:B----4-:R-:W-:Y:S05]  /*9e20*/  @!P0 BRA `(.L_x_1218) ;  /* 0xfffffffc00f08947 */ /* 0x010fea000383ffff */
.L_x_1109:
[----:B------:R-:W-:Y:S05]  /*9e30*/  BSYNC B6 ;  /* 0x0000000000067941 */ /* 0x000fea0003800000 */
.L_x_1106:
[----:B------:R-:W-:Y:S05]  /*9e40*/  EXIT ;  /* 0x000000000000794d */ /* 0x000fea0003800000 */
.L_x_1116:
[----:B------:R-:W-:Y:S02]  /*9e50*/  IMAD.MOV.U32 R12, RZ, RZ, RZ ;  /* 0x000000ffff0c7224 */ /* 0x000fe400078e00ff */
[----:B------:R-:W-:Y:S02]  /*9e60*/  IMAD.MOV.U32 R11, RZ, RZ, 0x1f ;  /* 0x0000001fff0b7424 */ /* 0x000fe400078e00ff */
[----:B------:R-:W-:-:S07]  /*9e70*/  IMAD.MOV.U32 R15, RZ, RZ, -0x1 ;  /* 0xffffffffff0f7424 */ /* 0x000fce00078e00ff */
[----:B------:R-:W-:Y:S05]  /*9e80*/  WARPSYNC.COLLECTIVE R15, `(.L_x_1219) ;  /* 0x000000000f087348 */ /* 0x000fea0003c00000 */
[----:B------:R1:W2:Y:S02]  /*9e90*/  SHFL.IDX P6, R14, R13, R12, R11 ;  /* 0x0000000c0d0e7389 */ /* 0x0002a400000c000b */
[----:B-12---:R-:W-:Y:S01]  /*9ea0*/  ENDCOLLECTIVE ;  /* 0x000000000000791b */ /* 0x006fe20003800000 */
.L_x_1219:
[----:B------:R-:W-:Y:S05]  /*9eb0*/  BRA `(.L_x_1220) ;  /* 0xffffff7000cc7947 */ /* 0x000fea000383ffff */
.L_x_1118:
[----:B--2---:R-:W2:Y:S01]  /*9ec0*/  S2R R14, SR_CgaCtaId ;  /* 0x00000000000e7919 */ /* 0x004ea20000008800 */
[----:B------:R-:W-:-:S04]  /*9ed0*/  MOV R12, 0x400 ;  /* 0x00000400000c7802 */ /* 0x000fc80000000f00 */
[----:B--2---:R-:W-:-:S04]  /*9ee0*/  LEA R12, R14, R12, 0x18 ;  /* 0x0000000c0e0c7211 */ /* 0x004fc800078ec0ff */
[----:B------:R2:W3:Y:S03]  /*9ef0*/  SYNCS.PHASECHK.TRANS64.TRYWAIT P0, [R12+URZ+0x30800], R8 ;  /* 0x030800080c0075a7 */ /* 0x0004e6000800017f */
[----:B---3--:R-:W-:Y:S05]  /*9f00*/  @!P0 NANOSLEEP.SYNCS 0x989680 ;  /* 0x009896800000895d */ /* 0x008fea0003900000 */
[----:B------:R-:W3:Y:S02]  /*9f10*/  @!P0 SYNCS.PHASECHK.TRANS64 P0, [R12+URZ+0x30800], R8 ;  /* 0x030800080c0085a7 */ /* 0x000ee4000800007f */
[----:B---3--:R-:W-:Y:S05]  /*9f20*/  @!P0 BRA `(.L_x_1118) ;  /* 0xfffffffc00e48947 */ /* 0x008fea000383ffff */
[----:B------:R-:W-:Y:S05]  /*9f30*/  BRA `(.L_x_1117) ;  /* 0xffffff7400087947 */ /* 0x000fea000383ffff */
.L_x_1122:
[----:B---3--:R3:W4:Y:S02]  /*9f40*/  SYNCS.PHASECHK.TRANS64.TRYWAIT P0, [R0+URZ+0x30810], R191 ;  /* 0x030810bf000075a7 */ /* 0x008724000800017f */
[----:B----4-:R-:W-:Y:S05]  /*9f50*/  @!P0 NANOSLEEP.SYNCS 0x989680 ;  /* 0x009896800000895d */ /* 0x010fea0003900000 */
[----:B------:R-:W4:Y:S02]  /*9f60*/  @!P0 SYNCS.PHASECHK.TRANS64 P0, [R0+URZ+0x30810], R191 ;  /* 0x030810bf000085a7 */ /* 0x000f24000800007f */
[----:B----4-:R-:W-:Y:S05]  /*9f70*/  @!P0 BRA `(.L_x_1122) ;  /* 0xfffffffc00f08947 */ /* 0x010fea000383ffff */
[----:B------:R-:W-:Y:S05]  /*9f80*/  BRA `(.L_x_1121) ;  /* 0xffffff7800c07947 */ /* 0x000fea000383ffff */
.L_x_1126:
[----:B--2---:R2:W1:Y:S02]  /*9f90*/  SYNCS.PHASECHK.TRANS64.TRYWAIT P0, [R0+URZ+0x30830], R191 ;  /* 0x030830bf000075a7 */ /* 0x004464000800017f */
[----:B-1----:R-:W-:Y:S05]  /*9fa0*/  @!P0 NANOSLEEP.SYNCS 0x989680 ;  /* 0x009896800000895d */ /* 0x002fea0003900000 */
[----:B------:R-:W1:Y:S02]  /*9fb0*/  @!P0 SYNCS.PHASECHK.TRANS64 P0, [R0+URZ+0x30830], R191 ;  /* 0x030830bf000085a7 */ /* 0x000e64000800007f */
[----:B-1----:R-:W-:Y:S05]  /*9fc0*/  @!P0 BRA `(.L_x_1126) ;  /* 0xfffffffc00f08947 */ /* 0x002fea000383ffff */
[----:B------:R-:W-:Y:S05]  /*9fd0*/  BRA `(.L_x_1125) ;  /* 0xffffff8000d87947 */ /* 0x000fea000383ffff */
.L_x_1193:
[----:B-1----:R1:W2:Y:S02]  /*9fe0*/  SYNCS.PHASECHK.TRANS64.TRYWAIT P0, [R16+URZ+0x30820], R3 ;  /* 0x03082003100075a7 */ /* 0x0022a4000800017f */
[----:B--2---:R-:W-:Y:S05]  /*9ff0*/  @!P0 NANOSLEEP.SYNCS 0x989680 ;  /* 0x009896800000895d */ /* 0x004fea0003900000 */
[----:B------:R-:W2:Y:S02]  /*a000*/  @!P0 SYNCS.PHASECHK.TRANS64 P0, [R16+URZ+0x30820], R3 ;  /* 0x03082003100085a7 */ /* 0x000ea4000800007f */
[----:B--2---:R-:W-:Y:S05]  /*a010*/  @!P0 BRA `(.L_x_1193) ;  /* 0xfffffffc00f08947 */ /* 0x004fea000383ffff */
[----:B------:R-:W-:Y:S05]  /*a020*/  BRA `(.L_x_1221) ;  /* 0xffffffe000587947 */ /* 0x000fea000383ffff */
.L_x_1197:
[----:B-1----:R1:W3:Y:S02]  /*a030*/  SYNCS.PHASECHK.TRANS64.TRYWAIT P1, [R16+URZ+0x30840], R21 ;  /* 0x03084015100075a7 */ /* 0x0022e4000802017f */
[----:B---3--:R-:W-:Y:S05]  /*a040*/  @!P1 NANOSLEEP.SYNCS 0x989680 ;  /* 0x009896800000995d */ /* 0x008fea0003900000 */
[----:B------:R-:W3:Y:S02]  /*a050*/  @!P1 SYNCS.PHASECHK.TRANS64 P1, [R16+URZ+0x30840], R21 ;  /* 0x03084015100095a7 */ /* 0x000ee4000802007f */
[----:B---3--:R-:W-:Y:S05]  /*a060*/  @!P1 BRA `(.L_x_1197) ;  /* 0xfffffffc00f09947 */ /* 0x008fea000383ffff */
[----:B------:R-:W-:Y:S05]  /*a070*/  BRA `(.L_x_1222) ;  /* 0xffffffe800147947 */ /* 0x000fea000383ffff */
.L_x_1199:
[----:B--2---:R2:W3:Y:S02]  /*a080*/  SYNCS.PHASECHK.TRANS64.TRYWAIT P1, [R16+URZ+0x30828], R21 ;  /* 0x03082815100075a7 */ /* 0x0044e4000802017f */
[----:B---3--:R-:W-:Y:S05]  /*a090*/  @!P1 NANOSLEEP.SYNCS 0x989680 ;  /* 0x009896800000995d */ /* 0x008fea0003900000 */
[----:B------:R-:W3:Y:S02]  /*a0a0*/  @!P1 SYNCS.PHASECHK.TRANS64 P1, [R16+URZ+0x30828], R21 ;  /* 0x03082815100095a7 */ /* 0x000ee4000802007f */
[----:B---3--:R-:W-:Y:S05]  /*a0b0*/  @!P1 BRA `(.L_x_1199) ;  /* 0xfffffffc00f09947 */ /* 0x008fea000383ffff */
[----:B------:R-:W-:Y:S05]  /*a0c0*/  BRA `(.L_x_1223) ;  /* 0xffffffe800a87947 */ /* 0x000fea000383ffff */
.L_x_1201:
[----:B---3--:R3:W4:Y:S02]  /*a0d0*/  SYNCS.PHASECHK.TRANS64.TRYWAIT P1, [R16+URZ+0x30848], R21 ;  /* 0x03084815100075a7 */ /* 0x008724000802017f */
[----:B----4-:R-:W-:Y:S05]  /*a0e0*/  @!P1 NANOSLEEP.SYNCS 0x989680 ;  /* 0x009896800000995d */ /* 0x010fea0003900000 */
[----:B------:R-:W4:Y:S02]  /*a0f0*/  @!P1 SYNCS.PHASECHK.TRANS64 P1, [R16+URZ+0x30848], R21 ;  /* 0x03084815100095a7 */ /* 0x000f24000802007f */
[----:B----4-:R-:W-:Y:S05]  /*a100*/  @!P1 BRA `(.L_x_1201) ;  /* 0xfffffffc00f09947 */ /* 0x010fea000383ffff */
[----:B------:R-:W-:Y:S05]  /*a110*/  BRA `(.L_x_1224) ;  /* 0xffffffec003c7947 */ /* 0x000fea000383ffff */
.L_x_1203:
[----:B------:R-:W-:-:S07]  /*a120*/  SHF.L.U32 R5, R11, 0x1f, RZ ;  /* 0x0000001f0b057819 */ /* 0x000fce00000006ff */
.L_x_1225:
[----:B------:R1:W1:Y:S02]  /*a130*/  SYNCS.PHASECHK.TRANS64.TRYWAIT P1, [R16+URZ+0x30820], R5 ;  /* 0x03082005100075a7 */ /* 0x000264000802017f */
[----:B-1----:R-:W-:Y:S05]  /*a140*/  @!P1 NANOSLEEP.SYNCS 0x989680 ;  /* 0x009896800000995d */ /* 0x002fea0003900000 */
[----:B------:R-:W1:Y:S02]  /*a150*/  @!P1 SYNCS.PHASECHK.TRANS64 P1, [R16+URZ+0x30820], R5 ;  /* 0x03082005100095a7 */ /* 0x000e64000802007f */
[----:B-1----:R-:W-:Y:S05]  /*a160*/  @!P1 BRA `(.L_x_1225) ;  /* 0xfffffffc00f09947 */ /* 0x002fea000383ffff */
[----:B------:R-:W-:Y:S05]  /*a170*/  BRA `(.L_x_1226) ;  /* 0xffffffec00b87947 */ /* 0x000fea000383ffff */
.L_x_1206:
[----:B-1----:R1:W3:Y:S02]  /*a180*/  SYNCS.PHASECHK.TRANS64.TRYWAIT P1, [R16+URZ+0x30840], R13 ;  /* 0x0308400d100075a7 */ /* 0x0022e4000802017f */
[----:B---3--:R-:W-:Y:S05]  /*a190*/  @!P1 NANOSLEEP.SYNCS 0x989680 ;  /* 0x009896800000995d */ /* 0x008fea0003900000 */
[----:B------:R-:W3:Y:S02]  /*a1a0*/  @!P1 SYNCS.PHASECHK.TRANS64 P1, [R16+URZ+0x30840], R13 ;  /* 0x0308400d100095a7 */ /* 0x000ee4000802007f */
[----:B---3--:R-:W-:Y:S05]  /*a1b0*/  @!P1 BRA `(.L_x_1206) ;  /* 0xfffffffc00f09947 */ /* 0x008fea000383ffff */
[----:B------:R-:W-:Y:S05]  /*a1c0*/  BRA `(.L_x_1227) ;  /* 0xfffffff0006c7947 */ /* 0x000fea000383ffff */
.L_x_1208:
[----:B--2---:R2:W3:Y:S02]  /*a1d0*/  SYNCS.PHASECHK.TRANS64.TRYWAIT P1, [R16+URZ+0x30828], R13 ;  /* 0x0308280d100075a7 */ /* 0x0044e4000802017f */
[----:B---3--:R-:W-:Y:S05]  /*a1e0*/  @!P1 NANOSLEEP.SYNCS 0x989680 ;  /* 0x009896800000995d */ /* 0x008fea0003900000 */
[----:B------:R-:W3:Y:S02]  /*a1f0*/  @!P1 SYNCS.PHASECHK.TRANS64 P1, [R16+URZ+0x30828], R13 ;  /* 0x0308280d100095a7 */ /* 0x000ee4000802007f */
[----:B---3--:R-:W-:Y:S05]  /*a200*/  @!P1 BRA `(.L_x_1208) ;  /* 0xfffffffc00f09947 */ /* 0x008fea000383ffff */
[----:B------:R-:W-:Y:S05]  /*a210*/  BRA `(.L_x_1228) ;  /* 0xfffffff000f47947 */ /* 0x000fea000383ffff */
.L_x_1210:
[----:B---3--:R3:W1:Y:S02]  /*a220*/  SYNCS.PHASECHK.TRANS64.TRYWAIT P0, [R3+URZ+0x30840], R0 ;  /* 0x03084000030075a7 */ /* 0x008664000800017f */
[----:B-1----:R-:W-:Y:S05]  /*a230*/  @!P0 NANOSLEEP.SYNCS 0x989680 ;  /* 0x009896800000895d */ /* 0x002fea0003900000 */
[----:B------:R-:W1:Y:S02]  /*a240*/  @!P0 SYNCS.PHASECHK.TRANS64 P0, [R3+URZ+0x30840], R0 ;  /* 0x03084000030085a7 */ /* 0x000e64000800007f */
[----:B-1----:R-:W-:Y:S05]  /*a250*/  @!P0 BRA `(.L_x_1210) ;  /* 0xfffffffc00f08947 */ /* 0x002fea000383ffff */
[----:B------:R-:W-:Y:S05]  /*a260*/  BRA `(.L_x_1229) ;  /* 0xfffffff4009c7947 */ /* 0x000fea000383ffff */
.L_x_1212:
[----:B------:R-:W-:Y:S01]  /*a270*/  BSSY B0, `(.L_x_1230) ;  /* 0x0000006000007945 */ /* 0x000fe20003800000 */
[----:B------:R-:W-:-:S07]  /*a280*/  IMAD.MOV.U32 R15, RZ, RZ, -0x1 ;  /* 0xffffffffff0f7424 */ /* 0x000fce00078e00ff */
[----:B------:R-:W-:Y:S05]  /*a290*/  WARPSYNC.COLLECTIVE R15, `(.L_x_1231) ;  /* 0x000000000f0c7348 */ /* 0x000fea0003c00000 */
[----:B------:R-:W-:Y:S02]  /*a2a0*/  ELECT P6, UR62, PT ;  /* 0x00000000003e782f */ /* 0x000fe400038c0000 */
[----:B------:R-:W-:Y:S01]  /*a2b0*/  MOV R14, UR62 ;  /* 0x0000003e000e7c02 */ /* 0x000fe20008000f00 */
[----:B------:R-:W-:Y:S10]  /*a2c0*/  ENDCOLLECTIVE ;  /* 0x000000000000791b */ /* 0x000ff40003800000 */
.L_x_1231:
[----:B------:R-:W-:Y:S05]  /*a2d0*/  BSYNC B0 ;  /* 0x0000000000007941 */ /* 0x000fea0003800000 */
.L_x_1230:
[----:B------:R-:W-:Y:S05]  /*a2e0*/  BRA `(.L_x_1232) ;  /* 0xfffffff800487947 */ /* 0x000fea000383ffff */
.L_x_1214:
[----:B-1----:R1:W2:Y:S02]  /*a2f0*/  SYNCS.PHASECHK.TRANS64.TRYWAIT P0, [R6+URZ], R5 ;  /* 0x00000005060075a7 */ /* 0x0022a4000800017f */
[----:B--2---:R-:W-:Y:S05]  /*a300*/  @!P0 NANOSLEEP.SYNCS 0x989680 ;  /* 0x009896800000895d */ /* 0x004fea0003900000 */
[----:B------:R-:W2:Y:S02]  /*a310*/  @!P0 SYNCS.PHASECHK.TRANS64 P0, [R6+URZ], R5 ;  /* 0x00000005060085a7 */ /* 0x000ea4000800007f */
[----:B--2---:R-:W-:Y:S05]  /*a320*/  @!P0 BRA `(.L_x_1214) ;  /* 0xfffffffc00f08947 */ /* 0x004fea000383ffff */
[----:B------:R-:W-:Y:S05]  /*a330*/  BRA `(.L_x_1233) ;  /* 0xfffffff800887947 */ /* 0x000fea000383ffff */
.L_x_1215:
[----:B--2---:R2:W3:Y:S02]  /*a340*/  SYNCS.PHASECHK.TRANS64.TRYWAIT P0, [R3+URZ], R2 ;  /* 0x00000002030075a7 */ /* 0x0044e4000800017f */
[----:B---3--:R-:W-:Y:S05]  /*a350*/  @!P0 NANOSLEEP.SYNCS 0x989680 ;  /* 0x009896800000895d */ /* 0x008fea0003900000 */
[----:B------:R-:W3:Y:S02]  /*a360*/  @!P0 SYNCS.PHASECHK.TRANS64 P0, [R3+URZ], R2 ;  /* 0x00000002030085a7 */ /* 0x000ee4000800007f */
[----:B---3--:R-:W-:Y:S05]  /*a370*/  @!P0 BRA `(.L_x_1215) ;  /* 0xfffffffc00f08947 */ /* 0x008fea000383ffff */
[----:B------:R-:W-:Y:S05]  /*a380*/  BRA `(.L_x_1234) ;  /* 0xfffffff8007c7947 */ /* 0x000fea000383ffff */
.L_x_1217:
[----:B--2---:R2:W3:Y:S02]  /*a390*/  SYNCS.PHASECHK.TRANS64.TRYWAIT P0, [R0+URZ], R5 ;  /* 0x00000005000075a7 */ /* 0x0044e4000800017f */
[----:B---3--:R-:W-:Y:S05]  /*a3a0*/  @!P0 NANOSLEEP.SYNCS 0x989680 ;  /* 0x009896800000895d */ /* 0x008fea0003900000 */
[----:B------:R-:W3:Y:S02]  /*a3b0*/  @!P0 SYNCS.PHASECHK.TRANS64 P0, [R0+URZ], R5 ;  /* 0x00000005000085a7 */ /* 0x000ee4000800007f */
[----:B---3--:R-:W-:Y:S05]  /*a3c0*/  @!P0 BRA `(.L_x_1217) ;  /* 0xfffffffc00f08947 */ /* 0x008fea000383ffff */
[----:B------:R-:W-:Y:S05]  /*a3d0*/  BRA `(.L_x_1235) ;  /* 0xfffffff800807947 */ /* 0x000fea000383ffff */
.L_x_1236:
        /* <DEDUP_REMOVED lines=10> */
.L_x_3661:


//--------------------- .text._ZN7cutlass13device_kernelIN5flash11enable_sm90INS1_16FlashAttnBwdSm90INS1_25CollectiveMainloopBwdSm90ILi2ELi2ELi2EN4cute5tupleIJNS5_1CILi1EEES8_S8_EEENS6_IJNS7_ILi64EEENS7_ILi128EEESB_EEENS_10bfloat16_tEfNS_4arch4Sm90ELb0ELb1ELb1ELb0ELb1ELb1ELb0ELb0ELi2ELi1ELi2ELi1ELb0EEENS1_21CollectiveEpilogueBwdISC_SD_SF_Li256ELb0ELb0ELi1EEENS1_19SingleTileSchedulerILb0ELb0ELb0ELi128EEEEEEEEEvNT_6ParamsE --------------------------
	.section	.text._ZN7cutlass13device_kernelIN5flash11enable_sm90INS1_16FlashAttnBwdSm90INS1_25CollectiveMainloopBwdSm90ILi2ELi2ELi2EN4cute5tupleIJNS5_1CILi1EEES8_S8_EEENS6_IJNS7_ILi64EEENS7_ILi128EEESB_EEENS_10bfloat16_tEfNS_4arch4Sm90ELb0ELb1ELb1ELb0ELb1ELb1ELb0ELb0ELi2ELi1ELi2ELi1ELb0EEENS1_21CollectiveEpilogueBwdISC_SD_SF_Li256ELb0ELb0ELi1EEENS1_19SingleTileSchedulerILb0ELb0ELb0ELi128EEEEEEEEEvNT_6ParamsE,"ax",@progbits
	.align	128
.text._ZN7cutlass13device_kernelIN5flash11enable_sm90INS1_16FlashAttnBwdSm90INS1_25CollectiveMainloopBwdSm90ILi2ELi2ELi2EN4cute5tupleIJNS5_1CILi1EEES8_S8_EEENS6_IJNS7_ILi64EEENS7_ILi128EEESB_EEENS_10bfloat16_tEfNS_4arch4Sm90ELb0ELb1ELb1ELb0ELb1ELb1ELb0ELb0ELi2ELi1ELi2ELi1ELb0EEENS1_21CollectiveEpilogueBwdISC_SD_SF_Li256ELb0ELb0ELi1EEENS1_19SingleTileSchedulerILb0ELb0ELb0ELi128EEEEEEEEEvNT_6ParamsE:
        .type           _ZN7cutlass13device_kernelIN5flash11enable_sm90INS1_16FlashAttnBwdSm90INS1_25CollectiveMainloopBwdSm90ILi2ELi2ELi2EN4cute5tupleIJNS5_1CILi1EEES8_S8_EEENS6_IJNS7_ILi64EEENS7_ILi128EEESB_EEENS_10bfloat16_tEfNS_4arch4Sm90ELb0ELb1ELb1ELb0ELb1ELb1ELb0ELb0ELi2ELi1ELi2ELi1ELb0EEENS1_21CollectiveEpilogueBwdISC_SD_SF_Li256ELb0ELb0ELi1EEENS1_19SingleTileSchedulerILb0ELb0ELb0ELi128EEEEEEEEEvNT_6ParamsE,@function
        .size           _ZN7cutlass13device_kernelIN5flash11enable_sm90INS1_16FlashAttnBwdSm90INS1_25CollectiveMainloopBwdSm90ILi2ELi2ELi2EN4cute5tupleIJNS5_1CILi1EEES8_S8_EEENS6_IJNS7_ILi64EEENS7_ILi128EEESB_EEENS_10bfloat16_tEfNS_4arch4Sm90ELb0ELb1ELb1ELb0ELb1ELb1ELb0ELb0ELi2ELi1ELi2ELi1ELb0EEENS1_21CollectiveEpilogueBwdISC_SD_SF_Li256ELb0ELb0ELi1EEENS1_19SingleTileSchedulerILb0ELb0ELb0ELi128EEEEEEEEEvNT_6ParamsE,(.L_x_3662 - _ZN7cutlass13device_kernelIN5flash11enable_sm90INS1_16FlashAttnBwdSm90INS1_25CollectiveMainloopBwdSm90ILi2ELi2ELi2EN4cute5tupleIJNS5_1CILi1EEES8_S8_EEENS6_IJNS7_ILi64EEENS7_ILi128EEESB_EEENS_10bfloat16_tEfNS_4arch4Sm90ELb0ELb1ELb1ELb0ELb1ELb1ELb0ELb0ELi2ELi1ELi2ELi1ELb0EEENS1_21CollectiveEpilogueBwdISC_SD_SF_Li256ELb0ELb0ELi1EEENS1_19SingleTileSchedulerILb0ELb0ELb0ELi128EEEEEEEEEvNT_6ParamsE)
        .other          _ZN7cutlass13device_kernelIN5flash11enable_sm90INS1_16FlashAttnBwdSm90INS1_25CollectiveMainloopBwdSm90ILi2ELi2ELi2EN4cute5tupleIJNS5_1CILi1EEES8_S8_EEENS6_IJNS7_ILi64EEENS7_ILi128EEESB_EEENS_10bfloat16_tEfNS_4arch4Sm90ELb0ELb1ELb1ELb0ELb1ELb1ELb0ELb0ELi2ELi1ELi2ELi1ELb0EEENS1_21CollectiveEpilogueBwdISC_SD_SF_Li256ELb0ELb0ELi1EEENS1_19SingleTileSchedulerILb0ELb0ELb0ELi128EEEEEEEEEvNT_6ParamsE,@"STO_CUDA_ENTRY STV_DEFAULT"
_ZN7cutlass13device_kernelIN5flash11enable_sm90INS1_16FlashAttnBwdSm90INS1_25CollectiveMainloopBwdSm90ILi2ELi2ELi2EN4cute5tupleIJNS5_1CILi1EEES8_S8_EEENS6_IJNS7_ILi64EEENS7_ILi128EEESB_EEENS_10bfloat16_tEfNS_4arch4Sm90ELb0ELb1ELb1ELb0ELb1ELb1ELb0ELb0ELi2ELi1ELi2ELi1ELb0EEENS1_21CollectiveEpilogueBwdISC_SD_SF_Li256ELb0ELb0ELi1EEENS1_19SingleTileSchedulerILb0ELb0ELb0ELi128EEEEEEEEEvNT_6ParamsE:
        /* <DEDUP_REMOVED lines=30> */
.L_x_1238:
[----:B------:R-:W-:Y:S05]  /*01e0*/  BSYNC B0 ;  /* 0x0000000000007941 */ /* 0x000fea0003800000 */
.L_x_1237:
        /* <DEDUP_REMOVED lines=37> */
.L_x_1239:
        /* <DEDUP_REMOVED lines=22> */
.L_x_1240:
[----:B------:R-:W-:Y:S01]  /*05a0*/  PLOP3.LUT P0, PT, PT, PT, UP0, 0x80, 0x0 ;  /* 0x000000000000781c */ /* 0x000fe20003f0f008 */
[----:B------:R-:W-:Y:S01]  /*05b0*/  NOP ;  /* 0x0000000000007918 */ /* 0x000fe20000000000 */
[----:B------:R-:W-:Y:S01]  /*05c0*/  ULDC.64 UR46, c[0x0][0x208] ;  /* 0x00008200002e7ab9 */ /* 0x000fe20000000a00 */
[----:B------:R-:W-:Y:S01]  /*05d0*/  BSSY B6, `(.L_x_1241) ;  /* 0x0000a76000067945 */ /* 0x000fe20003800000 */
[----:B-12-4-:R-:W-:Y:S09]  /*05e0*/  BAR.SYNC.DEFER_BLOCKING 0x0 ;  /* 0x0000000000007b1d */ /* 0x016ff20000010000 */
[----:B------:R-:W-:Y:S05]  /*05f0*/  @!P0 BRA `(.L_x_1242) ;  /* 0x0000006800788947 */ /* 0x000fea0003800000 */
.L_x_1243:
        /* <DEDUP_REMOVED lines=101> */
.L_x_1245:
        /* <DEDUP_REMOVED lines=31> */
.L_x_1248:
        /* <DEDUP_REMOVED lines=15> */
.L_x_1247:
        /* <DEDUP_REMOVED lines=22> */
.L_x_1250:
        /* <DEDUP_REMOVED lines=15> */
.L_x_1249:
        /* <DEDUP_REMOVED lines=8> */
.L_x_1384:
        /* <DEDUP_REMOVED lines=23> */
.L_x_1252:
        /* <DEDUP_REMOVED lines=98> */
.L_x_1264:
[----:B------:R-:W-:Y:S01]  /*1990*/  IMAD.U32 R0, RZ, RZ, UR38 ;  /* 0x00000026ff007e24 */ /* 0x000fe2000f8e00ff */
[----:B------:R-:W-:Y:S05]  /*19a0*/  YIELD ;  /* 0x0000000000007946 */ /* 0x000fea0003800000 */
[----:B------:R-:W-:-:S04]  /*19b0*/  LOP3.LUT R0, R0, 0x1, RZ, 0xfc, !PT ;  /* 0x0000000100007812 */ /* 0x000fc800078efcff */
[----:B------:R-:W-:-:S13]  /*19c0*/  ISETP.NE.AND P6, PT, R0, 0x3, PT ;  /* 0x000000030000780c */ /* 0x000fda0003fc5270 */
[----:B-1----:R-:W-:Y:S05]  /*19d0*/  @!P6 BRA `(.L_x_1254) ;  /* 0x000000000004e947 */ /* 0x002fea0003800000 */
[----:B------:R-:W-:Y:S01]  /*19e0*/  BPT.TRAP 0x1 ;  /* 0x000000040000795c */ /* 0x000fe20000300000 */
.L_x_1254:
        /* <DEDUP_REMOVED lines=8> */
.L_x_1255:
[----:B---3--:R-:W-:Y:S05]  /*1a70*/  @P0 BRA `(.L_x_1256) ;  /* 0x0000000000080947 */ /* 0x008fea0003800000 */
[----:B------:R-:W3:Y:S02]  /*1a80*/  SYNCS.PHASECHK.TRANS64.TRYWAIT P0, [R0+URZ+0x30810], R191 ;  /* 0x030810bf000075a7 */ /* 0x000ee4000800017f */
[----:B---3--:R-:W-:Y:S05]  /*1a90*/  @!P0 BRA `(.L_x_1257) ;  /* 0x0000009000e88947 */ /* 0x008fea0003800000 */
.L_x_1256:
        /* <DEDUP_REMOVED lines=84> */
.L_x_1258:
[----:B------:R1:W1:Y:S01]  /*1fe0*/  SYNCS.PHASECHK.TRANS64.TRYWAIT P0, [R0+URZ+0x30830], R191 ;  /* 0x030830bf000075a7 */ /* 0x000262000800017f */
[----:B------:R-:W-:Y:S05]  /*1ff0*/  @!P6 BRA `(.L_x_1259) ;  /* 0x000000000004e947 */ /* 0x000fea0003800000 */
[----:B------:R-:W-:Y:S01]  /*2000*/  BPT.TRAP 0x1 ;  /* 0x000000040000795c */ /* 0x000fe20000300000 */
.L_x_1259:
        /* <DEDUP_REMOVED lines=52> */
.L_x_1260:
        /* <DEDUP_REMOVED lines=539> */
.L_x_1262:
        /* <DEDUP_REMOVED lines=49> */
.L_x_1263:
        /* <DEDUP_REMOVED lines=78> */
.L_x_1246:
        /* <DEDUP_REMOVED lines=23> */
.L_x_1266:
        /* <DEDUP_REMOVED lines=20> */
.L_x_1267:
        /* <DEDUP_REMOVED lines=18> */
.L_x_1268:
        /* <DEDUP_REMOVED lines=18> */
.L_x_1269:
        /* <DEDUP_REMOVED lines=153> */
.L_x_1271:
[----:B------:R-:W-:Y:S05]  /*5b70*/  BSYNC B0 ;  /* 0x0000000000007941 */ /* 0x000fea0003800000 */
.L_x_1270:
[----:B------:R-:W-:-:S04]  /*5b80*/  DEPBAR.LE SB0, 0x0 ;  /* 0x000080000000791a */ /* 0x000fc80000000000 */
[----:B------:R-:W-:Y:S05]  /*5b90*/  BRA `(.L_x_1244) ;  /* 0x0000005000647947 */ /* 0x000fea0003800000 */
.L_x_1265:
[----:B------:R-:W1:Y:S01]  /*5ba0*/  S2R R0, SR_TID.X ;  /* 0x0000000000007919 */ /* 0x000e620000002100 */
[----:B------:R-:W2:Y:S01]  /*5bb0*/  S2UR UR9, SR_CTAID.Y ;  /* 0x00000000000979c3 */ /* 0x000ea20000002600 */
[----:B------:R-:W-:Y:S01]  /*5bc0*/  BSSY B0, `(.L_x_1272) ;  /* 0x0000033000007945 */ /* 0x000fe20003800000 */
[----:B------:R-:W3:Y:S06]  /*5bd0*/  S2R R11, SR_CTAID.X ;  /* 0x00000000000b7919 */ /* 0x000eec0000002500 */
        /* <DEDUP_REMOVED lines=49> */
.L_x_1273:
[----:B------:R-:W-:Y:S05]  /*5ef0*/  BSYNC B0 ;  /* 0x0000000000007941 */ /* 0x000fea0003800000 */
.L_x_1272:
        /* <DEDUP_REMOVED lines=16> */
.L_x_1275:
[----:B------:R-:W-:Y:S05]  /*6000*/  BSYNC B0 ;  /* 0x0000000000007941 */ /* 0x000fea0003800000 */
.L_x_1274:
        /* <DEDUP_REMOVED lines=16> */
.L_x_1277:
[----:B------:R-:W-:Y:S05]  /*6110*/  BSYNC B0 ;  /* 0x0000000000007941 */ /* 0x000fea0003800000 */
.L_x_1276:
        /* <DEDUP_REMOVED lines=17> */
.L_x_1279:
[----:B------:R-:W-:Y:S05]  /*6230*/  BSYNC B0 ;  /* 0x0000000000007941 */ /* 0x000fea0003800000 */
.L_x_1278:
        /* <DEDUP_REMOVED lines=16> */
.L_x_1281:
[----:B------:R-:W-:Y:S05]  /*6340*/  BSYNC B0 ;  /* 0x0000000000007941 */ /* 0x000fea0003800000 */
.L_x_1280:
        /* <DEDUP_REMOVED lines=18> */
.L_x_1283:
[----:B------:R-:W-:Y:S05]  /*6470*/  BSYNC B0 ;  /* 0x0000000000007941 */ /* 0x000fea0003800000 */
.L_x_1282:
        /* <DEDUP_REMOVED lines=31> */
.L_x_1285:
[----:B------:R-:W-:Y:S05]  /*6670*/  BSYNC B0 ;  /* 0x0000000000007941 */ /* 0x000fea0003800000 */
.L_x_1284:
        /* <DEDUP_REMOVED lines=22> */
.L_x_1287:
[----:B------:R-:W-:Y:S05]  /*67e0*/  BSYNC B0 ;  /* 0x0000000000007941 */ /* 0x000fea0003800000 */
.L_x_1286:
        /* <DEDUP_REMOVED lines=14> */
.L_x_1289:
[----:B------:R-:W-:Y:S05]  /*68d0*/  BSYNC B0 ;  /* 0x0000000000007941 */ /* 0x000fea0003800000 */
.L_x_1288:
        /* <DEDUP_REMOVED lines=16> */
.L_x_1291:
[----:B------:R-:W-:Y:S05]  /*69e0*/  BSYNC B0 ;  /* 0x0000000000007941 */ /* 0x000fea0003800000 */
.L_x_1290:
        /* <DEDUP_REMOVED lines=15> */
.L_x_1293:
[----:B------:R-:W-:Y:S05]  /*6ae0*/  BSYNC B0 ;  /* 0x0000000000007941 */ /* 0x000fea0003800000 */
.L_x_1292:
        /* <DEDUP_REMOVED lines=15> */
.L_x_1295:
[----:B------:R-:W-:Y:S05]  /*6be0*/  BSYNC B0 ;  /* 0x0000000000007941 */ /* 0x000fea0003800000 */
.L_x_1294:
        /* <DEDUP_REMOVED lines=15> */
.L_x_1297:
[----:B------:R-:W-:Y:S05]  /*6ce0*/  BSYNC B0 ;  /* 0x0000000000007941 */ /* 0x000fea0003800000 */
.L_x_1296:
        /* <DEDUP_REMOVED lines=15> */
.L_x_1299:
[----:B------:R-:W-:Y:S05]  /*6de0*/  BSYNC B0 ;  /* 0x0000000000007941 */ /* 0x000fea0003800000 */
.L_x_1298:
        /* <DEDUP_REMOVED lines=15> */
.L_x_1301:
[----:B------:R-:W-:Y:S05]  /*6ee0*/  BSYNC B0 ;  /* 0x0000000000007941 */ /* 0x000fea0003800000 */
.L_x_1300:
        /* <DEDUP_REMOVED lines=15> */
.L_x_1242:
        /* <DEDUP_REMOVED lines=13> */
[----:B------:R-:W-:Y:S02]  /*70b0*/  ULDC UR4, c[0x0][0x280] ;  /* 0x0000a00000047ab9 */ /* 0x000fe40000000800 */
[----:B------:R-:W-:-:S04]  /*70c0*/  UIADD3 UR5, UR4, 0x3f, URZ ;  /* 0x0000003f04057890 */ /* 0x000fc8000fffe03f */
[----:B------:R-:W-:Y:S01]  /*70d0*/  USHF.R.S32.HI UR6, URZ, 0x1f, UR5 ;  /* 0x0000001f3f067899 */ /* 0x000fe20008011405 */
[----:B------:R-:W2:Y:S03]  /*70e0*/  S2UR UR17, SR_CTAID.Y ;  /* 0x00000000001179c3 */ /* 0x000ea60000002600 */
[----:B------:R-:W-:-:S04]  /*70f0*/  ULEA.HI UR5, UR6, UR5, URZ, 0x6 ;  /* 0x0000000506057291 */ /* 0x000fc8000f8f303f */
[----:B------:R-:W-:Y:S01]  /*7100*/  USHF.R.S32.HI UR5, URZ, 0x6, UR5 ;  /* 0x000000063f057899 */ /* 0x000fe20008011405 */
[----:B-1----:R-:W-:Y:S01]  /*7110*/  ISETP.LE.AND P0, PT, RZ, UR23, PT ;  /* 0x00000017ff007c0c */ /* 0x002fe2000bf03270 */
[----:B--2---:R-:W-:-:S12]  /*7120*/  USHF.R.S32.HI UR18, URZ, 0x1f, UR17 ;  /* 0x0000001f3f127899 */ /* 0x004fd80008011411 */
[----:B------:R-:W-:Y:S05]  /*7130*/  @!P0 BRA `(.L_x_1303) ;  /* 0x00000000002c8947 */ /* 0x000fea0003800000 */
        /* <DEDUP_REMOVED lines=9> */
[----:B------:R-:W-:Y:S01]  /*71d0*/  USEL UR11, UR5, UR7, UP0 ;  /* 0x00000007050b7287 */ /* 0x000fe20008000000 */
[----:B------:R-:W-:Y:S11]  /*71e0*/  BRA `(.L_x_1304) ;  /* 0x0000000000047947 */ /* 0x000ff60003800000 */
.L_x_1303:
[----:B------:R-:W-:-:S05]  /*71f0*/  UMOV UR11, UR5 ;  /* 0x00000005000b7c82 */ /* 0x000fca0008000000 */
.L_x_1304:
[----:B------:R-:W-:Y:S01]  /*7200*/  ULEA UR4, UR23, UR4, 0x7 ;  /* 0x0000000417047291 */ /* 0x000fe2000f8e383f */
[----:B------:R-:W-:Y:S01]  /*7210*/  ULDC UR6, c[0x0][0x290] ;  /* 0x0000a40000067ab9 */ /* 0x000fe20000000800 */
[----:B------:R-:W-:Y:S01]  /*7220*/  ULDC UR7, c[0x0][0x74c] ;  /* 0x0001d30000077ab9 */ /* 0x000fe20000000800 */
[----:B------:R-:W-:Y:S01]  /*7230*/  ULDC.64 UR12, c[0x0][0x2e0] ;  /* 0x0000b800000c7ab9 */ /* 0x000fe20000000a00 */
[----:B------:R-:W-:Y:S01]  /*7240*/  UIADD3 UR8, -UR7, UR4, -UR6 ;  /* 0x0000000407087290 */ /* 0x000fe2000fffe906 */
[----:B------:R-:W-:Y:S02]  /*7250*/  ULDC UR15, c[0x0][0x288] ;  /* 0x0000a200000f7ab9 */ /* 0x000fe40000000800 */
[----:B------:R-:W-:Y:S01]  /*7260*/  ULDC.64 UR6, c[0x0][0x2d8] ;  /* 0x0000b60000067ab9 */ /* 0x000fe20000000a00 */
[----:B------:R-:W-:Y:S02]  /*7270*/  USHF.R.S32.HI UR9, URZ, 0x1f, UR8 ;  /* 0x0000001f3f097899 */ /* 0x000fe40008011408 */
[----:B------:R-:W-:-:S02]  /*7280*/  UIMAD UR4, UR18, UR6, URZ ;  /* 0x00000006120472a4 */ /* 0x000fc4000f8e023f */
[----:B------:R-:W-:Y:S02]  /*7290*/  ULEA.HI UR10, UR9, UR8, URZ, 0x6 ;  /* 0x00000008090a7291 */ /* 0x000fe4000f8f303f */
[----:B------:R-:W-:Y:S02]  /*72a0*/  UIMAD.WIDE.U32 UR8, UR17, UR6, URZ ;  /* 0x00000006110872a5 */ /* 0x000fe4000f8e003f */
[----:B------:R-:W-:Y:S02]  /*72b0*/  USHF.R.S32.HI UR10, URZ, 0x6, UR10 ;  /* 0x000000063f0a7899 */ /* 0x000fe4000801140a */
[----:B------:R-:W-:Y:S02]  /*72c0*/  UIMAD UR4, UR17, UR7, UR4 ;  /* 0x00000007110472a4 */ /* 0x000fe4000f8e0204 */
[----:B------:R-:W-:Y:S02]  /*72d0*/  UISETP.LT.AND UP0, UPT, URZ, UR10, UPT ;  /* 0x0000000a3f00728c */ /* 0x000fe4000bf01270 */
[----:B------:R-:W-:-:S02]  /*72e0*/  USHF.R.S32.HI UR7, URZ, 0x1f, UR16 ;  /* 0x0000001f3f077899 */ /* 0x000fc40008011410 */
[----:B------:R-:W-:Y:S02]  /*72f0*/  USEL UR6, URZ, UR10, !UP0 ;  /* 0x0000000a3f067287 */ /* 0x000fe4000c000000 */
[----:B------:R-:W-:Y:S02]  /*7300*/  UIMAD UR7, UR7, UR12, URZ ;  /* 0x0000000c070772a4 */ /* 0x000fe4000f8e023f */
[----:B------:R-:W-:Y:S02]  /*7310*/  UISETP.GT.AND UP0, UPT, UR11, UR6, UPT ;  /* 0x000000060b00728c */ /* 0x000fe4000bf04270 */
[----:B------:R-:W-:Y:S02]  /*7320*/  UIMAD UR10, UR16, UR15, URZ ;  /* 0x0000000f100a72a4 */ /* 0x000fe4000f8e023f */
[----:B------:R-:W-:Y:S02]  /*7330*/  UIMAD UR14, UR16, UR13, UR7 ;  /* 0x0000000d100e72a4 */ /* 0x000fe4000f8e0207 */
[----:B------:R-:W-:Y:S01]  /*7340*/  PLOP3.LUT P1, PT, PT, PT, UP0, 0x80, 0x0 ;  /* 0x000000000000781c */ /* 0x000fe20003f2f008 */
[----:B------:R-:W-:-:S02]  /*7350*/  UIADD3 UR9, UR9, UR4, URZ ;  /* 0x0000000409097290 */ /* 0x000fc4000fffe03f */
[----:B------:R-:W-:Y:S02]  /*7360*/  UIADD3 UR7, UP1, UR10, UR17, URZ ;  /* 0x000000110a077290 */ /* 0x000fe4000ff3e03f */
[----:B------:R-:W-:Y:S01]  /*7370*/  UIMAD.WIDE.U32 UR8, UR16, UR12, UR8 ;  /* 0x0000000c100872a5 */ /* 0x000fe2000f8e0008 */
[----:B------:R-:W-:Y:S01]  /*7380*/  ELECT P0, URZ, PT ;  /* 0x00000000003f782f */ /* 0x000fe20003800000 */
[----:B------:R-:W-:-:S06]  /*7390*/  ULEA.HI.X.SX32 UR10, UR10, UR18, 0x1, UP1 ;  /* 0x000000120a0a7291 */ /* 0x000fcc00088f0e3f */
[----:B------:R-:W-:Y:S06]  /*73a0*/  @!P1 BRA `(.L_x_1305) ;  /* 0x00000010004c9947 */ /* 0x000fec0003800000 */
[----:B------:R-:W1:Y:S01]  /*73b0*/  S2R R0, SR_TID.X ;  /* 0x0000000000007919 */ /* 0x000e620000002100 */
[----:B------:R-:W-:Y:S02]  /*73c0*/  UIADD3 UR4, -UR6, UR11, URZ ;  /* 0x0000000b06047290 */ /* 0x000fe4000fffe13f */
[----:B------:R-:W-:Y:S02]  /*73d0*/  UIADD3 UR14, UR9, UR14, URZ ;  /* 0x0000000e090e7290 */ /* 0x000fe4000fffe03f */
[----:B------:R-:W-:-:S04]  /*73e0*/  ULOP3.LUT UR4, UR4, 0x1, URZ, 0xc0, !UPT ;  /* 0x0000000104047892 */ /* 0x000fc8000f8ec03f */
[----:B------:R-:W-:-:S03]  /*73f0*/  UISETP.NE.U32.AND UP0, UPT, UR4, 0x1, UPT ;  /* 0x000000010400788c */ /* 0x000fc6000bf05070 */
[----:B------:R-:W-:Y:S02]  /*7400*/  ULDC UR4, c[0x0][0x760] ;  /* 0x0001d80000047ab9 */ /* 0x000fe40000000800 */
[----:B------:R-:W-:Y:S01]  /*7410*/  UIMAD UR15, UR15, UR4, URZ ;  /* 0x000000040f0f72a4 */ /* 0x000fe2000f8e023f */
[----:B------:R-:W-:Y:S02]  /*7420*/  PLOP3.LUT P1, PT, PT, PT, UP0, 0x80, 0x0 ;  /* 0x000000000000781c */ /* 0x000fe40003f2f008 */
[----:B-1----:R-:W-:-:S11]  /*7430*/  LOP3.LUT R9, R0, 0x1f, RZ, 0xc0, !PT ;  /* 0x0000001f00097812 */ /* 0x002fd600078ec0ff */
[----:B------:R-:W-:Y:S05]  /*7440*/  @P1 BRA `(.L_x_1306) ;  /* 0x00000004006c1947 */ /* 0x000fea0003800000 */
        /* <DEDUP_REMOVED lines=8> */
[----:B------:R-:W-:-:S04]  /*74d0*/  IMAD.U32 R2, RZ, RZ, UR13 ;  /* 0x0000000dff027e24 */ /* 0x000fc8000f8e00ff */
[----:B------:R-:W-:Y:S01]  /*74e0*/  IMAD.U32 R3, RZ, RZ, UR4 ;  /* 0x00000004ff037e24 */ /* 0x000fe2000f8e00ff */
[----:B------:R-:W-:Y:S06]  /*74f0*/  @P2 BRA `(.L_x_1308) ;  /* 0x0000000000142947 */ /* 0x000fec0003800000 */
.L_x_1309:
[----:B------:R-:W2:Y:S04]  /*7500*/  LDG.E.STRONG.GPU R0, desc[UR46][R2.64] ;  /* 0x0000002e02007981 */ /* 0x000ea8000c1ef900 */
[----:B--2---:R-:W-:Y:S01]  /*7510*/  CCTL.IVALL ;  /* 0x00000000ff00798f */ /* 0x004fe20002000000 */
[----:B------:R-:W-:Y:S05]  /*7520*/  YIELD ;  /* 0x0000000000007946 */ /* 0x000fea0003800000 */
[----:B------:R-:W-:-:S13]  /*7530*/  ISETP.NE.AND P1, PT, R0, UR23, PT ;  /* 0x0000001700007c0c */ /* 0x000fda000bf25270 */
[----:B------:R-:W-:Y:S05]  /*7540*/  @P1 BRA `(.L_x_1309) ;  /* 0xfffffffc00ec1947 */ /* 0x000fea000383ffff */
.L_x_1308:
[----:B------:R-:W-:Y:S05]  /*7550*/  BSYNC B0 ;  /* 0x0000000000007941 */ /* 0x000fea0003800000 */
.L_x_1307:
[----:B------:R-:W-:-:S03]  /*7560*/  UMOV UR4, 0xffffffff ;  /* 0xffffffff00047882 */ /* 0x000fc60000000000 */
[----:B------:R-:W-:Y:S05]  /*7570*/  BRA.DIV UR4, `(.L_x_1310) ;  /* 0x0000003a04587947 */ /* 0x000fea000b800000 */
[----:B------:R-:W-:Y:S01]  /*7580*/  NOP ;  /* 0x0000000000007918 */ /* 0x000fe20000000000 */
.L_x_1387:
        /* <DEDUP_REMOVED lines=22> */
.L_x_1312:
[----:B------:R-:W-:Y:S05]  /*76f0*/  BSYNC B0 ;  /* 0x0000000000007941 */ /* 0x000fea0003800000 */
.L_x_1311:
        /* <DEDUP_REMOVED lines=20> */
.L_x_1314:
[----:B------:R-:W-:Y:S05]  /*7840*/  BSYNC B0 ;  /* 0x0000000000007941 */ /* 0x000fea0003800000 */
.L_x_1313:
[----:B------:R-:W-:Y:S06]  /*7850*/  BAR.ARV 0xa, 0xa0 ;  /* 0x0282800000007b1d */ /* 0x000fec0000002000 */
[----:B------:R-:W-:Y:S04]  /*7860*/  BSSY B0, `(.L_x_1315) ;  /* 0x0000003000007945 */ /* 0x000fe80003800000 */
[----:B------:R-:W-:Y:S05]  /*7870*/  @!P0 BRA `(.L_x_1316) ;  /* 0x0000000000048947 */ /* 0x000fea0003800000 */
[----:B------:R-:W-:-:S04]  /*7880*/  DEPBAR.LE SB0, 0x0 ;  /* 0x000080000000791a */ /* 0x000fc80000000000 */
.L_x_1316:
[----:B------:R-:W-:Y:S05]  /*7890*/  BSYNC B0 ;  /* 0x0000000000007941 */ /* 0x000fea0003800000 */
.L_x_1315:
        /* <DEDUP_REMOVED lines=19> */
.L_x_1318:
[----:B------:R-:W-:Y:S05]  /*79d0*/  BSYNC B0 ;  /* 0x0000000000007941 */ /* 0x000fea0003800000 */
.L_x_1317:
[----:B------:R-:W-:Y:S01]  /*79e0*/  UIADD3 UR18, UR6, 0x1, URZ ;  /* 0x0000000106127890 */ /* 0x000fe2000fffe03f */
[----:B------:R-:W-:Y:S11]  /*79f0*/  BRA `(.L_x_1319) ;  /* 0x0000000000047947 */ /* 0x000ff60003800000 */
.L_x_1306:
[----:B------:R-:W-:-:S05]  /*7a00*/  UMOV UR18, UR6 ;  /* 0x0000000600127c82 */ /* 0x000fca0008000000 */
.L_x_1319:
[----:B------:R-:W-:-:S03]  /*7a10*/  UIADD3 UR4, UR6, 0x1, URZ ;  /* 0x0000000106047890 */ /* 0x000fc6000fffe03f */
[----:B------:R-:W-:Y:S01]  /*7a20*/  UMOV UR6, UR18 ;  /* 0x0000001200067c82 */ /* 0x000fe20008000000 */
[----:B------:R-:W-:-:S06]  /*7a30*/  UISETP.NE.AND UP0, UPT, UR11, UR4, UPT ;  /* 0x000000040b00728c */ /* 0x000fcc000bf05270 */
[----:B------:R-:W-:-:S13]  /*7a40*/  PLOP3.LUT P1, PT, PT, PT, UP0, 0x80, 0x0 ;  /* 0x000000000000781c */ /* 0x000fda0003f2f008 */
[----:B------:R-:W-:Y:S05]  /*7a50*/  @!P1 BRA `(.L_x_1305) ;  /* 0x0000000800a09947 */ /* 0x000fea0003800000 */
[----:B------:R-:W-:Y:S01]  /*7a60*/  ULDC.64 UR20, c[0x0][0x2c0] ;  /* 0x0000b00000147ab9 */ /* 0x000fe20000000a00 */
[----:B------:R-:W-:Y:S01]  /*7a70*/  UMOV UR4, URZ ;  /* 0x0000003f00047c82 */ /* 0x000fe20008000000 */
[----:B------:R-:W-:Y:S01]  /*7a80*/  ULEA UR20, UP0, UR8, UR20, 0x2 ;  /* 0x0000001408147291 */ /* 0x000fe2000f80103f */
[----:B------:R-:W-:-:S03]  /*7a90*/  UMOV UR6, UR18 ;  /* 0x0000001200067c82 */ /* 0x000fc60008000000 */
[----:B------:R-:W-:Y:S02]  /*7aa0*/  ULEA.HI.X UR21, UR8, UR21, UR14, 0x2, UP0 ;  /* 0x0000001508157291 */ /* 0x000fe400080f140e */
[----:B------:R-:W-:-:S04]  /*7ab0*/  UIADD3 UR20, UP0, UR20, 0x4000, URZ ;  /* 0x0000400014147890 */ /* 0x000fc8000ff1e03f */
[----:B------:R-:W-:-:S12]  /*7ac0*/  UIADD3.X UR21, URZ, UR21, URZ, UP0, !UPT ;  /* 0x000000153f157290 */ /* 0x000fd800087fe43f */
.L_x_1344:
        /* <DEDUP_REMOVED lines=11> */
.L_x_1322:
[----:B------:R-:W2:Y:S04]  /*7b80*/  LDG.E.STRONG.GPU R0, desc[UR46][R2.64] ;  /* 0x0000002e02007981 */ /* 0x000ea8000c1ef900 */
[----:B--2---:R-:W-:Y:S01]  /*7b90*/  CCTL.IVALL ;  /* 0x00000000ff00798f */ /* 0x004fe20002000000 */
[----:B------:R-:W-:Y:S05]  /*7ba0*/  YIELD ;  /* 0x0000000000007946 */ /* 0x000fea0003800000 */
[----:B------:R-:W-:-:S13]  /*7bb0*/  ISETP.NE.AND P1, PT, R0, UR23, PT ;  /* 0x0000001700007c0c */ /* 0x000fda000bf25270 */
[----:B------:R-:W-:Y:S05]  /*7bc0*/  @P1 BRA `(.L_x_1322) ;  /* 0xfffffffc00ec1947 */ /* 0x000fea000383ffff */
.L_x_1321:
[----:B------:R-:W-:Y:S05]  /*7bd0*/  BSYNC B0 ;  /* 0x0000000000007941 */ /* 0x000fea0003800000 */
.L_x_1320:
[----:B------:R-:W-:-:S03]  /*7be0*/  UMOV UR16, 0xffffffff ;  /* 0xffffffff00107882 */ /* 0x000fc60000000000 */
[----:B------:R-:W-:Y:S05]  /*7bf0*/  BRA.DIV UR16, `(.L_x_1323) ;  /* 0x0000003210d47947 */ /* 0x000fea000b800000 */
[----:B------:R-:W-:Y:S01]  /*7c00*/  NOP ;  /* 0x0000000000007918 */ /* 0x000fe20000000000 */
.L_x_1390:
        /* <DEDUP_REMOVED lines=17> */
[----:B------:R1:W-:Y:S02]  /*7d20*/  UBLKRED.G.S.ADD.F32.RN [UR16], [UR22], UR24, desc[UR26] ;  /* 0x00001a10160073bb */ /* 0x0003e400080a1418 */
[----:B-1----:R0:W-:Y:S02]  /*7d30*/  UTMACMDFLUSH ;  /* 0x00000000000079b7 */ /* 0x0021e40000000000 */
.L_x_1325:
[----:B------:R-:W-:Y:S05]  /*7d40*/  BSYNC B0 ;  /* 0x0000000000007941 */ /* 0x000fea0003800000 */
.L_x_1324:
[----:B------:R-:W-:Y:S01]  /*7d50*/  ULEA UR16, UR18, UR4, 0xd ;  /* 0x0000000412107291 */ /* 0x000fe2000f8e683f */
[----:B------:R-:W-:Y:S03]  /*7d60*/  BAR.SYNC.DEFER_BLOCKING 0xe, 0xa0 ;  /* 0x0382800000007b1d */ /* 0x000fe60000010000 */
[----:B------:R-:W-:-:S03]  /*7d70*/  UIMAD.WIDE UR16, UR16, 0x4, UR20 ;  /* 0x00000004101078a5 */ /* 0x000fc6000f8e0214 */
        /* <DEDUP_REMOVED lines=12> */
.L_x_1327:
[----:B------:R-:W-:Y:S05]  /*7e40*/  BSYNC B0 ;  /* 0x0000000000007941 */ /* 0x000fea0003800000 */
.L_x_1326:
[----:B------:R-:W-:Y:S06]  /*7e50*/  BAR.ARV 0xa, 0xa0 ;  /* 0x0282800000007b1d */ /* 0x000fec0000002000 */
[----:B------:R-:W-:Y:S04]  /*7e60*/  BSSY B0, `(.L_x_1328) ;  /* 0x0000003000007945 */ /* 0x000fe80003800000 */
[----:B------:R-:W-:Y:S05]  /*7e70*/  @!P0 BRA `(.L_x_1329) ;  /* 0x0000000000048947 */ /* 0x000fea0003800000 */
[----:B------:R-:W-:-:S04]  /*7e80*/  DEPBAR.LE SB0, 0x0 ;  /* 0x000080000000791a */ /* 0x000fc80000000000 */
.L_x_1329:
[----:B------:R-:W-:Y:S05]  /*7e90*/  BSYNC B0 ;  /* 0x0000000000007941 */ /* 0x000fea0003800000 */
.L_x_1328:
        /* <DEDUP_REMOVED lines=19> */
.L_x_1331:
[----:B------:R-:W-:Y:S05]  /*7fd0*/  BSYNC B0 ;  /* 0x0000000000007941 */ /* 0x000fea0003800000 */
.L_x_1330:
        /* <DEDUP_REMOVED lines=9> */
.L_x_1334:
[----:B------:R-:W2:Y:S04]  /*8070*/  LDG.E.STRONG.GPU R0, desc[UR46][R2.64] ;  /* 0x0000002e02007981 */ /* 0x000ea8000c1ef900 */
[----:B--2---:R-:W-:Y:S01]  /*8080*/  CCTL.IVALL ;  /* 0x00000000ff00798f */ /* 0x004fe20002000000 */
[----:B------:R-:W-:Y:S05]  /*8090*/  YIELD ;  /* 0x0000000000007946 */ /* 0x000fea0003800000 */
[----:B------:R-:W-:-:S13]  /*80a0*/  ISETP.NE.AND P1, PT, R0, UR23, PT ;  /* 0x0000001700007c0c */ /* 0x000fda000bf25270 */
[----:B------:R-:W-:Y:S05]  /*80b0*/  @P1 BRA `(.L_x_1334) ;  /* 0xfffffffc00ec1947 */ /* 0x000fea000383ffff */
.L_x_1333:
[----:B------:R-:W-:Y:S05]  /*80c0*/  BSYNC B0 ;  /* 0x0000000000007941 */ /* 0x000fea0003800000 */
.L_x_1332:
[----:B------:R-:W-:-:S03]  /*80d0*/  UMOV UR12, 0xffffffff ;  /* 0xffffffff000c7882 */ /* 0x000fc60000000000 */
[----:B------:R-:W-:Y:S05]  /*80e0*/  BRA.DIV UR12, `(.L_x_1335) ;  /* 0x0000002e0cb47947 */ /* 0x000fea000b800000 */
[----:B------:R-:W-:Y:S01]  /*80f0*/  NOP ;  /* 0x0000000000007918 */ /* 0x000fe20000000000 */
.L_x_1393:
[----:B------:R-:W-:Y:S05]  /*8100*/  WARPSYNC.ALL ;  /* 0x0000000000007948 */ /* 0x000fea0003800000 */
[----:B------:R-:W-:Y:S06]  /*8110*/  BAR.SYNC.DEFER_BLOCKING 0xd, 0xa0 ;  /* 0x0342800000007b1d */ /* 0x000fec0000010000 */
[----:B------:R-:W-:Y:S04]  /*8120*/  BSSY B0, `(.L_x_1336) ;  /* 0x000000d000007945 */ /* 0x000fe80003800000 */
[----:B------:R-:W-:Y:S05]  /*8130*/  @!P0 BRA `(.L_x_1337) ;  /* 0x00000000002c8947 */ /* 0x000fea0003800000 */
[----:B------:R-:W1:Y:S01]  /*8140*/  S2UR UR13, SR_CgaCtaId ;  /* 0x00000000000d79c3 */ /* 0x000e620000008800 */
[----:B------:R-:W-:Y:S01]  /*8150*/  UMOV UR12, 0x400 ;  /* 0x00000400000c7882 */ /* 0x000fe20000000000 */
[----:B------:R-:W-:Y:S01]  /*8160*/  UIADD3 UR24, UP0, UR16, 0x4000, URZ ;  /* 0x0000400010187890 */ /* 0x000fe2000ff1e03f */
[----:B------:R-:W-:Y:S01]  /*8170*/  UMOV UR26, 0x0 ;  /* 0x00000000001a7882 */ /* 0x000fe20000000000 */
[----:B------:R-:W-:Y:S02]  /*8180*/  UMOV UR27, 0x14f00000 ;  /* 0x14f00000001b7882 */ /* 0x000fe40000000000 */
[----:B------:R-:W-:Y:S02]  /*8190*/  UIADD3.X UR25, URZ, UR17, URZ, UP0, !UPT ;  /* 0x000000113f197290 */ /* 0x000fe400087fe43f */
[----:B-1----:R-:W-:-:S03]  /*81a0*/  ULEA UR12, UR13, UR12, 0x18 ;  /* 0x0000000c0d0c7291 */ /* 0x002fc6000f8ec03f */
[----:B------:R-:W-:Y:S01]  /*81b0*/  UMOV UR13, 0x400 ;  /* 0x00000400000d7882 */ /* 0x000fe20000000000 */
[----:B------:R-:W-:-:S09]  /*81c0*/  UIADD3 UR12, UR12, 0x10000, URZ ;  /* 0x000100000c0c7890 */ /* 0x000fd2000fffe03f */
[----:B------:R1:W-:Y:S02]  /*81d0*/  UBLKRED.G.S.ADD.F32.RN [UR24], [UR12], UR13, desc[UR26] ;  /* 0x00001a180c0073bb */ /* 0x0003e400080a140d */
[----:B-1----:R0:W-:Y:S02]  /*81e0*/  UTMACMDFLUSH ;  /* 0x00000000000079b7 */ /* 0x0021e40000000000 */
.L_x_1337:
[----:B------:R-:W-:Y:S05]  /*81f0*/  BSYNC B0 ;  /* 0x0000000000007941 */ /* 0x000fea0003800000 */
.L_x_1336:
        /* <DEDUP_REMOVED lines=12> */
[----:B------:R1:W-:Y:S01]  /*82c0*/  UBLKRED.G.S.ADD.F32.RN [UR24], [UR12], UR13, desc[UR26] ;  /* 0x00001a180c0073bb */ /* 0x0003e200080a140d */
[----:B------:R0:W-:Y:S01]  /*82d0*/  UTMACMDFLUSH ;  /* 0x00000000000079b7 */ /* 0x0001e20000000000 */
[----:B-1----:R-:W-:-:S04]  /*82e0*/  DEPBAR.LE SB0, 0x1 ;  /* 0x000080400000791a */ /* 0x002fc80000000000 */
.L_x_1339:
[----:B------:R-:W-:Y:S05]  /*82f0*/  BSYNC B0 ;  /* 0x0000000000007941 */ /* 0x000fea0003800000 */
.L_x_1338:
[----:B------:R-:W-:Y:S06]  /*8300*/  BAR.ARV 0xa, 0xa0 ;  /* 0x0282800000007b1d */ /* 0x000fec0000002000 */
[----:B------:R-:W-:Y:S04]  /*8310*/  BSSY B0, `(.L_x_1340) ;  /* 0x0000003000007945 */ /* 0x000fe80003800000 */
[----:B------:R-:W-:Y:S05]  /*8320*/  @!P0 BRA `(.L_x_1341) ;  /* 0x0000000000048947 */ /* 0x000fea0003800000 */
[----:B------:R-:W-:-:S04]  /*8330*/  DEPBAR.LE SB0, 0x0 ;  /* 0x000080000000791a */ /* 0x000fc80000000000 */
.L_x_1341:
[----:B------:R-:W-:Y:S05]  /*8340*/  BSYNC B0 ;  /* 0x0000000000007941 */ /* 0x000fea0003800000 */
.L_x_1340:
        /* <DEDUP_REMOVED lines=19> */
.L_x_1343:
[----:B------:R-:W-:Y:S05]  /*8480*/  BSYNC B0 ;  /* 0x0000000000007941 */ /* 0x000fea0003800000 */
.L_x_1342:
[----:B------:R-:W-:Y:S02]  /*8490*/  UIADD3 UR6, UR6, 0x2, URZ ;  /* 0x0000000206067890 */ /* 0x000fe4000fffe03f */
[----:B------:R-:W-:Y:S02]  /*84a0*/  UIADD3 UR4, UR4, 0x4000, URZ ;  /* 0x0000400004047890 */ /* 0x000fe4000fffe03f */
[----:B------:R-:W-:-:S06]  /*84b0*/  UISETP.GE.AND UP0, UPT, UR6, UR11, UPT ;  /* 0x0000000b0600728c */ /* 0x000fcc000bf06270 */
[----:B------:R-:W-:-:S13]  /*84c0*/  PLOP3.LUT P1, PT, PT, PT, UP0, 0x80, 0x0 ;  /* 0x000000000000781c */ /* 0x000fda0003f2f008 */
[----:B------:R-:W-:Y:S05]  /*84d0*/  @!P1 BRA `(.L_x_1344) ;  /* 0xfffffff4007c9947 */ /* 0x000fea000383ffff */
.L_x_1305:
[----:B------:R-:W-:-:S06]  /*84e0*/  UISETP.GT.AND UP0, UPT, UR5, UR6, UPT ;  /* 0x000000060500728c */ /* 0x000fcc000bf04270 */
[----:B------:R-:W-:-:S13]  /*84f0*/  PLOP3.LUT P0, PT, PT, PT, UP0, 0x80, 0x0 ;  /* 0x000000000000781c */ /* 0x000fda0003f0f008 */
[----:B------:R-:W-:Y:S05]  /*8500*/  @!P0 BRA `(.L_x_1244) ;  /* 0x0000002800088947 */ /* 0x000fea0003800000 */
[----:B------:R-:W2:Y:S01]  /*8510*/  S2R R0, SR_TID.X ;  /* 0x0000000000007919 */ /* 0x000ea20000002100 */
[----:B------:R-:W-:Y:S01]  /*8520*/  UIADD3 UR4, UR5, -UR6, URZ ;  /* 0x8000000605047290 */ /* 0x000fe2000fffe03f */
[----:B------:R-:W-:Y:S01]  /*8530*/  ULDC UR16, c[0x0][0x288] ;  /* 0x0000a20000107ab9 */ /* 0x000fe20000000800 */
[----:B------:R-:W-:Y:S02]  /*8540*/  ULDC UR17, c[0x0][0x760] ;  /* 0x0001d80000117ab9 */ /* 0x000fe40000000800 */
[----:B------:R-:W-:Y:S02]  /*8550*/  ULOP3.LUT UR4, UR4, 0x1, URZ, 0xc0, !UPT ;  /* 0x0000000104047892 */ /* 0x000fe4000f8ec03f */
[----:B------:R-:W-:Y:S02]  /*8560*/  UIMAD UR18, UR16, UR17, URZ ;  /* 0x00000011101272a4 */ /* 0x000fe4000f8e023f */
[----:B------:R-:W-:-:S06]  /*8570*/  UISETP.NE.U32.AND UP0, UPT, UR4, 0x1, UPT ;  /* 0x000000010400788c */ /* 0x000fcc000bf05070 */
[----:B------:R-:W-:Y:S02]  /*8580*/  PLOP3.LUT P0, PT, PT, PT, UP0, 0x80, 0x0 ;  /* 0x000000000000781c */ /* 0x000fe40003f0f008 */
[----:B--2---:R-:W-:-:S11]  /*8590*/  LOP3.LUT R0, R0, 0x1f, RZ, 0xc0, !PT ;  /* 0x0000001f00007812 */ /* 0x004fd600078ec0ff */
[----:B------:R-:W-:Y:S05]  /*85a0*/  @P0 BRA `(.L_x_1345) ;  /* 0x0000000000780947 */ /* 0x000fea0003800000 */
[----:B------:R-:W-:Y:S01]  /*85b0*/  UIMAD UR4, UR18, UR6, URZ ;  /* 0x00000006120472a4 */ /* 0x000fe2000f8e023f */
[----:B------:R-:W-:Y:S01]  /*85c0*/  ISETP.NE.AND P0, PT, R0, RZ, PT ;  /* 0x000000ff0000720c */ /* 0x000fe20003f05270 */
[----:B------:R-:W-:Y:S01]  /*85d0*/  ULDC.64 UR12, c[0x0][0x768] ;  /* 0x0001da00000c7ab9 */ /* 0x000fe20000000a00 */
[----:B------:R-:W-:Y:S01]  /*85e0*/  BSSY B0, `(.L_x_1346) ;  /* 0x0000019000007945 */ /* 0x000fe20003800000 */
[----:B------:R-:W-:-:S04]  /*85f0*/  UIADD3 UR8, UP0, UR4, UR7, URZ ;  /* 0x0000000704087290 */ /* 0x000fc8000ff1e03f */
[----:B------:R-:W-:Y:S02]  /*8600*/  ULEA.HI.X.SX32 UR9, UR4, UR10, 0x1, UP0 ;  /* 0x0000000a04097291 */ /* 0x000fe400080f0e3f */
[----:B------:R-:W-:Y:S02]  /*8610*/  ULEA UR11, UP0, UR8, UR12, 0x2 ;  /* 0x0000000c080b7291 */ /* 0x000fe4000f80103f */
[----:B------:R-:W-:Y:S02]  /*8620*/  UIADD3 UR4, UR6, 0x1, URZ ;  /* 0x0000000106047890 */ /* 0x000fe4000fffe03f */
[----:B------:R-:W-:Y:S01]  /*8630*/  ULEA.HI.X UR9, UR8, UR13, UR9, 0x2, UP0 ;  /* 0x0000000d08097291 */ /* 0x000fe200080f1409 */
[----:B------:R-:W-:Y:S01]  /*8640*/  NOP ;  /* 0x0000000000007918 */ /* 0x000fe20000000000 */
[----:B------:R-:W-:Y:S10]  /*8650*/  @P0 BRA `(.L_x_1347) ;  /* 0x0000000000440947 */ /* 0x000ff40003800000 */
        /* <DEDUP_REMOVED lines=9> */
[----:B-1----:R-:W1:Y:S01]  /*86f0*/  S2R R2, SR_LANEID ;  /* 0x0000000000027919 */ /* 0x002e620000000000 */
[----:B------:R-:W-:Y:S01]  /*8700*/  VOTEU.ANY UR8, UPT, PT ;  /* 0x0000000000087886 */ /* 0x000fe200038e0100 */
[----:B------:R-:W-:Y:S01]  /*8710*/  IMAD.U32 R3, RZ, RZ, UR9 ;  /* 0x00000009ff037e24 */ /* 0x000fe2000f8e00ff */
[----:B------:R-:W-:-:S02]  /*8720*/  UFLO.U32 UR12, UR8 ;  /* 0x00000008000c72bd */ /* 0x000fc400080e0000 */
[----:B------:R-:W2:Y:S04]  /*8730*/  POPC R5, UR8 ;  /* 0x0000000800057d09 */ /* 0x000ea80008000000 */
[----:B-1----:R-:W-:Y:S01]  /*8740*/  ISETP.EQ.U32.AND P0, PT, R2, UR12, PT ;  /* 0x0000000c02007c0c */ /* 0x002fe2000bf02070 */
[----:B------:R-:W-:-:S12]  /*8750*/  IMAD.U32 R2, RZ, RZ, UR11 ;  /* 0x0000000bff027e24 */ /* 0x000fd8000f8e00ff */
[----:B--2---:R2:W-:Y:S02]  /*8760*/  @P0 REDG.E.ADD.S32.STRONG.GPU desc[UR46][R2.64], R5 ;  /* 0x000000050200098e */ /* 0x0045e4000c10e3ae */
.L_x_1347:
[----:B------:R-:W-:Y:S05]  /*8770*/  BSYNC B0 ;  /* 0x0000000000007941 */ /* 0x000fea0003800000 */
.L_x_1346:
[----:B------:R-:W-:Y:S05]  /*8780*/  BRA `(.L_x_1348) ;  /* 0x0000000000047947 */ /* 0x000fea0003800000 */
.L_x_1345:
[----:B------:R-:W-:-:S05]  /*8790*/  UMOV UR4, UR6 ;  /* 0x0000000600047c82 */ /* 0x000fca0008000000 */
.L_x_1348:
[----:B------:R-:W-:-:S04]  /*87a0*/  UIADD3 UR8, UR6, 0x1, URZ ;  /* 0x0000000106087890 */ /* 0x000fc8000fffe03f */
[----:B------:R-:W-:-:S06]  /*87b0*/  UISETP.NE.AND UP0, UPT, UR5, UR8, UPT ;  /* 0x000000080500728c */ /* 0x000fcc000bf05270 */
[----:B------:R-:W-:-:S13]  /*87c0*/  PLOP3.LUT P0, PT, PT, PT, UP0, 0x80, 0x0 ;  /* 0x000000000000781c */ /* 0x000fda0003f0f008 */
[----:B------:R-:W-:Y:S05]  /*87d0*/  @!P0 BRA `(.L_x_1244) ;  /* 0x0000002400548947 */ /* 0x000fea0003800000 */
[----:B------:R-:W-:Y:S01]  /*87e0*/  UIADD3 UR8, UR4, 0x1, URZ ;  /* 0x0000000104087890 */ /* 0x000fe2000fffe03f */
[----:B------:R-:W-:Y:S01]  /*87f0*/  ISETP.NE.AND P1, PT, R0, RZ, PT ;  /* 0x000000ff0000720c */ /* 0x000fe20003f25270 */
[----:B------:R-:W-:Y:S02]  /*8800*/  UIMAD UR9, UR4, UR16, URZ ;  /* 0x00000010040972a4 */ /* 0x000fe4000f8e023f */
[----:B------:R-:W-:Y:S02]  /*8810*/  UIADD3 UR11, -UR5, UR4, URZ ;  /* 0x00000004050b7290 */ /* 0x000fe4000fffe13f */
[----:B------:R-:W-:Y:S02]  /*8820*/  UIMAD UR8, UR18, UR8, URZ ;  /* 0x00000008120872a4 */ /* 0x000fe4000f8e023f */
[----:B------:R-:W-:Y:S01]  /*8830*/  UIMAD UR9, UR9, UR17, URZ ;  /* 0x00000011090972a4 */ /* 0x000fe2000f8e023f */
[----:B------:R-:W-:-:S11]  /*8840*/  ULDC.64 UR20, c[0x0][0x768] ;  /* 0x0001da0000147ab9 */ /* 0x000fd60000000a00 */
.L_x_1353:
[----:B------:R-:W-:Y:S01]  /*8850*/  UIADD3 UR12, UP0, UR9, UR7, URZ ;  /* 0x00000007090c7290 */ /* 0x000fe2000ff1e03f */
[----:B------:R-:W-:-:S03]  /*8860*/  NOP ;  /* 0x0000000000007918 */ /* 0x000fc60000000000 */
[----:B------:R-:W-:Y:S01]  /*8870*/  ULEA.HI.X.SX32 UR13, UR9, UR10, 0x1, UP0 ;  /* 0x0000000a090d7291 */ /* 0x000fe200080f0e3f */
[----:B------:R-:W-:Y:S01]  /*8880*/  BSSY B0, `(.L_x_1349) ;  /* 0x0000015000007945 */ /* 0x000fe20003800000 */
[----:B------:R-:W-:-:S04]  /*8890*/  ULEA UR15, UP0, UR12, UR20, 0x2 ;  /* 0x000000140c0f7291 */ /* 0x000fc8000f80103f */
[----:B------:R-:W-:Y:S01]  /*88a0*/  ULEA.HI.X UR13, UR12, UR21, UR13, 0x2, UP0 ;  /* 0x000000150c0d7291 */ /* 0x000fe200080f140d */
[----:B---34-:R-:W-:Y:S11]  /*88b0*/  @P1 BRA `(.L_x_1350) ;  /* 0x0000000000441947 */ /* 0x018ff60003800000 */
[----:B------:R-:W-:Y:S01]  /*88c0*/  @!PT LDS RZ, [RZ] ;  /* 0x00000000fffff984 */ /* 0x000fe20000000800 */
[----:B------:R-:W-:Y:S01]  /*88d0*/  @!PT LDS RZ, [RZ] ;  /* 0x00000000fffff984 */ /* 0x000fe20000000800 */
[----:B------:R-:W-:Y:S01]  /*88e0*/  @!PT LDS RZ, [RZ] ;  /* 0x00000000fffff984 */ /* 0x000fe20000000800 */
[----:B------:R-:W-:Y:S01]  /*88f0*/  @!PT LDS RZ, [RZ] ;  /* 0x00000000fffff984 */ /* 0x000fe20000000800 */
[----:B------:R3:W-:Y:S06]  /*8900*/  MEMBAR.ALL.CTA ;  /* 0x0000000000007992 */ /* 0x0007ec0000008000 */
[----:B---3--:R-:W-:Y:S06]  /*8910*/  MEMBAR.ALL.GPU ;  /* 0x0000000000007992 */ /* 0x008fec000000a000 */
[----:B------:R-:W-:-:S00]  /*8920*/  ERRBAR ;  /* 0x00000000000079ab */ /* 0x000fc00000000000 */
[----:B------:R-:W-:Y:S06]  /*8930*/  CGAERRBAR ;  /* 0x00000000000075ab */ /* 0x000fec0000000000 */
[----:B012345:R-:W-:Y:S01]  /*8940*/  CCTL.IVALL ;  /* 0x00000000ff00798f */ /* 0x03ffe20002000000 */
[----:B------:R-:W3:Y:S01]  /*8950*/  S2R R0, SR_LANEID ;  /* 0x0000000000007919 */ /* 0x000ee20000000000 */
[----:B------:R-:W-:Y:S01]  /*8960*/  VOTEU.ANY UR12, UPT, PT ;  /* 0x00000000000c7886 */ /* 0x000fe200038e0100 */
[----:B-12---:R-:W-:Y:S01]  /*8970*/  IMAD.U32 R2, RZ, RZ, UR15 ;  /* 0x0000000fff027e24 */ /* 0x006fe2000f8e00ff */
[----:B------:R-:W-:-:S02]  /*8980*/  UFLO.U32 UR14, UR12 ;  /* 0x0000000c000e72bd */ /* 0x000fc400080e0000 */
[----:B------:R-:W1:Y:S01]  /*8990*/  POPC R5, UR12 ;  /* 0x0000000c00057d09 */ /* 0x000e620008000000 */
[----:B------:R-:W-:-:S03]  /*89a0*/  IMAD.U32 R3, RZ, RZ, UR13 ;  /* 0x0000000dff037e24 */ /* 0x000fc6000f8e00ff */
[----:B---3--:R-:W-:-:S13]  /*89b0*/  ISETP.EQ.U32.AND P0, PT, R0, UR14, PT ;  /* 0x0000000e00007c0c */ /* 0x008fda000bf02070 */
[----:B-1----:R3:W-:Y:S02]  /*89c0*/  @P0 REDG.E.ADD.S32.STRONG.GPU desc[UR46][R2.64], R5 ;  /* 0x000000050200098e */ /* 0x0027e4000c10e3ae */
.L_x_1350:
[----:B------:R-:W-:Y:S05]  /*89d0*/  BSYNC B0 ;  /* 0x0000000000007941 */ /* 0x000fea0003800000 */
.L_x_1349:
[----:B------:R-:W-:Y:S01]  /*89e0*/  UIADD3 UR12, UP0, UR8, UR7, URZ ;  /* 0x00000007080c7290 */ /* 0x000fe2000ff1e03f */
[----:B------:R-:W-:-:S03]  /*89f0*/  NOP ;  /* 0x0000000000007918 */ /* 0x000fc60000000000 */
[----:B------:R-:W-:Y:S01]  /*8a00*/  ULEA.HI.X.SX32 UR13, UR8, UR10, 0x1, UP0 ;  /* 0x0000000a080d7291 */ /* 0x000fe200080f0e3f */
[----:B------:R-:W-:Y:S01]  /*8a10*/  BSSY B0, `(.L_x_1351) ;  /* 0x0000015000007945 */ /* 0x000fe20003800000 */
[----:B------:R-:W-:-:S04]  /*8a20*/  ULEA UR15, UP0, UR12, UR20, 0x2 ;  /* 0x000000140c0f7291 */ /* 0x000fc8000f80103f */
[----:B------:R-:W-:Y:S01]  /*8a30*/  ULEA.HI.X UR13, UR12, UR21, UR13, 0x2, UP0 ;  /* 0x000000150c0d7291 */ /* 0x000fe200080f140d */
[----:B------:R-:W-:Y:S11]  /*8a40*/  @P1 BRA `(.L_x_1352) ;  /* 0x0000000000441947 */ /* 0x000ff60003800000 */
[----:B------:R-:W-:Y:S01]  /*8a50*/  @!PT LDS RZ, [RZ] ;  /* 0x00000000fffff984 */ /* 0x000fe20000000800 */
[----:B------:R-:W-:Y:S01]  /*8a60*/  @!PT LDS RZ, [RZ] ;  /* 0x00000000fffff984 */ /* 0x000fe20000000800 */
[----:B------:R-:W-:Y:S01]  /*8a70*/  @!PT LDS RZ, [RZ] ;  /* 0x00000000fffff984 */ /* 0x000fe20000000800 */
[----:B------:R-:W-:Y:S01]  /*8a80*/  @!PT LDS RZ, [RZ] ;  /* 0x00000000fffff984 */ /* 0x000fe20000000800 */
[----:B------:R4:W-:Y:S06]  /*8a90*/  MEMBAR.ALL.CTA ;  /* 0x0000000000007992 */ /* 0x0009ec0000008000 */
[----:B----4-:R-:W-:Y:S06]  /*8aa0*/  MEMBAR.ALL.GPU ;  /* 0x0000000000007992 */ /* 0x010fec000000a000 */
[----:B------:R-:W-:-:S00]  /*8ab0*/  ERRBAR ;  /* 0x00000000000079ab */ /* 0x000fc00000000000 */
[----:B------:R-:W-:Y:S06]  /*8ac0*/  CGAERRBAR ;  /* 0x00000000000075ab */ /* 0x000fec0000000000 */
[----:B012345:R-:W-:Y:S01]  /*8ad0*/  CCTL.IVALL ;  /* 0x00000000ff00798f */ /* 0x03ffe20002000000 */
[----:B------:R-:W4:Y:S01]  /*8ae0*/  S2R R0, SR_LANEID ;  /* 0x0000000000007919 */ /* 0x000f220000000000 */
[----:B------:R-:W-:Y:S01]  /*8af0*/  VOTEU.ANY UR12, UPT, PT ;  /* 0x00000000000c7886 */ /* 0x000fe200038e0100 */
[----:B-123--:R-:W-:Y:S01]  /*8b00*/  IMAD.U32 R2, RZ, RZ, UR15 ;  /* 0x0000000fff027e24 */ /* 0x00efe2000f8e00ff */
[----:B------:R-:W-:-:S02]  /*8b10*/  UFLO.U32 UR14, UR12 ;  /* 0x0000000c000e72bd */ /* 0x000fc400080e0000 */
[----:B------:R-:W1:Y:S01]  /*8b20*/  POPC R5, UR12 ;  /* 0x0000000c00057d09 */ /* 0x000e620008000000 */
[----:B------:R-:W-:-:S03]  /*8b30*/  IMAD.U32 R3, RZ, RZ, UR13 ;  /* 0x0000000dff037e24 */ /* 0x000fc6000f8e00ff */
[----:B----4-:R-:W-:-:S13]  /*8b40*/  ISETP.EQ.U32.AND P0, PT, R0, UR14, PT ;  /* 0x0000000e00007c0c */ /* 0x010fda000bf02070 */
[----:B-1----:R4:W-:Y:S02]  /*8b50*/  @P0 REDG.E.ADD.S32.STRONG.GPU desc[UR46][R2.64], R5 ;  /* 0x000000050200098e */ /* 0x0029e4000c10e3ae */
.L_x_1352:
[----:B------:R-:W-:Y:S05]  /*8b60*/  BSYNC B0 ;  /* 0x0000000000007941 */ /* 0x000fea0003800000 */
.L_x_1351:
[----:B------:R-:W-:Y:S02]  /*8b70*/  UIADD3 UR11, UR11, 0x2, URZ ;  /* 0x000000020b0b7890 */ /* 0x000fe4000fffe03f */
[----:B------:R-:W-:Y:S02]  /*8b80*/  ULEA UR8, UR18, UR8, 0x1 ;  /* 0x0000000812087291 */ /* 0x000fe4000f8e083f */
[----:B------:R-:W-:Y:S02]  /*8b90*/  ULEA UR9, UR18, UR9, 0x1 ;  /* 0x0000000912097291 */ /* 0x000fe4000f8e083f */
[----:B------:R-:W-:-:S13]  /*8ba0*/  ISETP.NE.AND P0, PT, RZ, UR11, PT ;  /* 0x0000000bff007c0c */ /* 0x000fda000bf05270 */
[----:B------:R-:W-:Y:S05]  /*8bb0*/  @!P0 BRA `(.L_x_1244) ;  /* 0x00000020005c8947 */ /* 0x000fea0003800000 */
[----:B------:R-:W-:Y:S05]  /*8bc0*/  BRA `(.L_x_1353) ;  /* 0xfffffffc00207947 */ /* 0x000fea000383ffff */
.L_x_1302:
        /* <DEDUP_REMOVED lines=33> */
.L_x_1355:
        /* <DEDUP_REMOVED lines=43> */
.L_x_1394:
        /* <DEDUP_REMOVED lines=15> */
.L_x_1358:
        /* <DEDUP_REMOVED lines=98> */
.L_x_1369:
[----:B--234-:R-:W-:-:S04]  /*97a0*/  SHF.L.U32 R21, R11, 0x1f, RZ ;  /* 0x0000001f0b157819 */ /* 0x01cfc800000006ff */
[----:B------:R-:W1:Y:S02]  /*97b0*/  SYNCS.PHASECHK.TRANS64.TRYWAIT P1, [R16+URZ+0x30840], R21 ;  /* 0x03084015100075a7 */ /* 0x000e64000802017f */
[----:B-1----:R-:W-:Y:S05]  /*97c0*/  @!P1 BRA `(.L_x_1361) ;  /* 0x00000018002c9947 */ /* 0x002fea0003800000 */
.L_x_1395:
[----:B------:R-:W-:Y:S05]  /*97d0*/  @P0 BRA `(.L_x_1362) ;  /* 0x0000000000140947 */ /* 0x000fea0003800000 */
[----:B------:R-:W-:Y:S01]  /*97e0*/  ISETP.NE.AND P1, PT, R6, RZ, PT ;  /* 0x000000ff0600720c */ /* 0x000fe20003f25270 */
[----:B------:R-:W-:-:S04]  /*97f0*/  IMAD.MOV.U32 R3, RZ, RZ, 0x4100 ;  /* 0x00004100ff037424 */ /* 0x000fc800078e00ff */
[----:B------:R3:W-:Y:S08]  /*9800*/  SYNCS.ARRIVE.TRANS64 RZ, [R16+URZ+0x30830], R3 ;  /* 0x0308300310ff79a7 */ /* 0x0007f0000800003f */
[----:B------:R-:W-:Y:S05]  /*9810*/  @!P1 BRA `(.L_x_1362) ;  /* 0x0000000000049947 */ /* 0x000fea0003800000 */
[----:B------:R-:W-:Y:S01]  /*9820*/  BPT.TRAP 0x1 ;  /* 0x000000040000795c */ /* 0x000fe20000300000 */
.L_x_1362:
        /* <DEDUP_REMOVED lines=36> */
.L_x_1396:
[----:B------:R-:W-:Y:S05]  /*9a70*/  @P0 BRA `(.L_x_1364) ;  /* 0x0000000000140947 */ /* 0x000fea0003800000 */
[----:B------:R-:W-:Y:S01]  /*9a80*/  ISETP.NE.AND P1, PT, R6, RZ, PT ;  /* 0x000000ff0600720c */ /* 0x000fe20003f25270 */
[----:B------:R-:W-:-:S04]  /*9a90*/  IMAD.MOV.U32 R2, RZ, RZ, 0x4100 ;  /* 0x00004100ff027424 */ /* 0x000fc800078e00ff */
[----:B------:R3:W-:Y:S08]  /*9aa0*/  SYNCS.ARRIVE.TRANS64 RZ, [R16+URZ+0x30818], R2 ;  /* 0x0308180210ff79a7 */ /* 0x0007f0000800003f */
[----:B------:R-:W-:Y:S05]  /*9ab0*/  @!P1 BRA `(.L_x_1364) ;  /* 0x0000000000049947 */ /* 0x000fea0003800000 */
[----:B------:R-:W-:Y:S01]  /*9ac0*/  BPT.TRAP 0x1 ;  /* 0x000000040000795c */ /* 0x000fe20000300000 */
.L_x_1364:
        /* <DEDUP_REMOVED lines=36> */
.L_x_1397:
[----:B------:R-:W-:Y:S05]  /*9d10*/  @P0 BRA `(.L_x_1366) ;  /* 0x0000000000140947 */ /* 0x000fea0003800000 */
[----:B------:R-:W-:Y:S01]  /*9d20*/  ISETP.NE.AND P1, PT, R6, RZ, PT ;  /* 0x000000ff0600720c */ /* 0x000fe20003f25270 */
[----:B-123--:R-:W-:-:S04]  /*9d30*/  IMAD.MOV.U32 R21, RZ, RZ, 0x4100 ;  /* 0x00004100ff157424 */ /* 0x00efc800078e00ff */
[----:B------:R4:W-:Y:S08]  /*9d40*/  SYNCS.ARRIVE.TRANS64 RZ, [R16+URZ+0x30838], R21 ;  /* 0x0308381510ff79a7 */ /* 0x0009f0000800003f */
[----:B------:R-:W-:Y:S05]  /*9d50*/  @!P1 BRA `(.L_x_1366) ;  /* 0x0000000000049947 */ /* 0x000fea0003800000 */
[----:B------:R-:W-:Y:S01]  /*9d60*/  BPT.TRAP 0x1 ;  /* 0x000000040000795c */ /* 0x000fe20000300000 */
.L_x_1366:
        /* <DEDUP_REMOVED lines=31> */
.L_x_1399:
[----:B------:R-:W-:Y:S05]  /*9f60*/  @P0 BRA `(.L_x_1368) ;  /* 0x0000000000140947 */ /* 0x000fea0003800000 */
[----:B------:R-:W-:Y:S01]  /*9f70*/  ISETP.NE.AND P1, PT, R6, RZ, PT ;  /* 0x000000ff0600720c */ /* 0x000fe20003f25270 */
[----:B------:R-:W-:-:S04]  /*9f80*/  IMAD.MOV.U32 R5, RZ, RZ, 0x4100 ;  /* 0x00004100ff057424 */ /* 0x000fc800078e00ff */
[----:B------:R1:W-:Y:S08]  /*9f90*/  SYNCS.ARRIVE.TRANS64 RZ, [R16+URZ+0x30810], R5 ;  /* 0x0308100510ff79a7 */ /* 0x0003f0000800003f */
[----:B------:R-:W-:Y:S05]  /*9fa0*/  @!P1 BRA `(.L_x_1368) ;  /* 0x0000000000049947 */ /* 0x000fea0003800000 */
[----:B------:R-:W-:Y:S01]  /*9fb0*/  BPT.TRAP 0x1 ;  /* 0x000000040000795c */ /* 0x000fe20000300000 */
.L_x_1368:
        /* <DEDUP_REMOVED lines=37> */
.L_x_1360:
[----:B------:R-:W3:Y:S02]  /*a210*/  LDL.LU R4, [R1+0x4] ;  /* 0x0000040001047983 */ /* 0x000ee40000300800 */
[----:B---3--:R-:W-:Y:S02]  /*a220*/  ISETP.NE.AND P1, PT, R4, RZ, PT ;  /* 0x000000ff0400720c */ /* 0x008fe40003f25270 */
[----:B------:R1:W5:Y:S11]  /*a230*/  LDL R4, [R1] ;  /* 0x0000000001047983 */ /* 0x0003760000100800 */
[----:B-1----:R-:W-:Y:S05]  /*a240*/  @!P1 BRA `(.L_x_1359) ;  /* 0x0000000400489947 */ /* 0x002fea0003800000 */
[----:B------:R-:W-:-:S04]  /*a250*/  SHF.L.U32 R13, R11, 0x1f, RZ ;  /* 0x0000001f0b0d7819 */ /* 0x000fc800000006ff */
[----:B------:R-:W1:Y:S02]  /*a260*/  SYNCS.PHASECHK.TRANS64.TRYWAIT P1, [R16+URZ+0x30840], R13 ;  /* 0x0308400d100075a7 */ /* 0x000e64000802017f */
[----:B-1----:R-:W-:Y:S05]  /*a270*/  @!P1 BRA `(.L_x_1370) ;  /* 0x0000000c00d49947 */ /* 0x002fea0003800000 */
.L_x_1400:
[----:B------:R-:W-:Y:S05]  /*a280*/  @P0 BRA `(.L_x_1371) ;  /* 0x0000000000140947 */ /* 0x000fea0003800000 */
[----:B------:R-:W-:Y:S01]  /*a290*/  ISETP.NE.AND P1, PT, R6, RZ, PT ;  /* 0x000000ff0600720c */ /* 0x000fe20003f25270 */
[----:B--2---:R-:W-:-:S04]  /*a2a0*/  IMAD.MOV.U32 R5, RZ, RZ, 0x4100 ;  /* 0x00004100ff057424 */ /* 0x004fc800078e00ff */
[----:B------:R3:W-:Y:S08]  /*a2b0*/  SYNCS.ARRIVE.TRANS64 RZ, [R16+URZ+0x30830], R5 ;  /* 0x0308300510ff79a7 */ /* 0x0007f0000800003f */
[----:B------:R-:W-:Y:S05]  /*a2c0*/  @!P1 BRA `(.L_x_1371) ;  /* 0x0000000000049947 */ /* 0x000fea0003800000 */
[----:B------:R-:W-:Y:S01]  /*a2d0*/  BPT.TRAP 0x1 ;  /* 0x000000040000795c */ /* 0x000fe20000300000 */
.L_x_1371:
        /* <DEDUP_REMOVED lines=33> */
.L_x_1401:
[----:B------:R-:W-:Y:S05]  /*a4f0*/  @P0 BRA `(.L_x_1373) ;  /* 0x0000000000140947 */ /* 0x000fea0003800000 */
[----:B------:R-:W-:Y:S01]  /*a500*/  ISETP.NE.AND P0, PT, R6, RZ, PT ;  /* 0x000000ff0600720c */ /* 0x000fe20003f05270 */
[----:B------:R-:W-:-:S04]  /*a510*/  IMAD.MOV.U32 R5, RZ, RZ, 0x4100 ;  /* 0x00004100ff057424 */ /* 0x000fc800078e00ff */
[----:B------:R3:W-:Y:S08]  /*a520*/  SYNCS.ARRIVE.TRANS64 RZ, [R16+URZ+0x30818], R5 ;  /* 0x0308180510ff79a7 */ /* 0x0007f0000800003f */
[----:B------:R-:W-:Y:S05]  /*a530*/  @!P0 BRA `(.L_x_1373) ;  /* 0x0000000000048947 */ /* 0x000fea0003800000 */
[----:B------:R-:W-:Y:S01]  /*a540*/  BPT.TRAP 0x1 ;  /* 0x000000040000795c */ /* 0x000fe20000300000 */
.L_x_1373:
        /* <DEDUP_REMOVED lines=34> */
.L_x_1359:
[----:B------:R-:W3:Y:S01]  /*a770*/  S2R R0, SR_TID.X ;  /* 0x0000000000007919 */ /* 0x000ee20000002100 */
[----:B------:R-:W-:Y:S01]  /*a780*/  IMAD R3, R19, 0x8, R16 ;  /* 0x0000000813037824 */ /* 0x000fe200078e0210 */
[----:B---3--:R-:W-:Y:S02]  /*a790*/  LOP3.LUT R2, R0, 0x7f, RZ, 0xc0, !PT ;  /* 0x0000007f00027812 */ /* 0x008fe400078ec0ff */
[----:B------:R-:W-:Y:S02]  /*a7a0*/  SHF.L.U32 R0, R11, 0x1f, RZ ;  /* 0x0000001f0b007819 */ /* 0x000fe400000006ff */
[----:B------:R-:W-:Y:S02]  /*a7b0*/  ISETP.NE.AND P1, PT, R2, RZ, PT ;  /* 0x000000ff0200720c */ /* 0x000fe40003f25270 */
[----:B------:R-:W3:Y:S02]  /*a7c0*/  SYNCS.PHASECHK.TRANS64.TRYWAIT P0, [R3+URZ+0x30840], R0 ;  /* 0x03084000030075a7 */ /* 0x000ee4000800017f */
[----:B---3--:R-:W-:Y:S09]  /*a7d0*/  @!P0 BRA `(.L_x_1374) ;  /* 0x0000000800a48947 */ /* 0x008ff20003800000 */
.L_x_1402:
[----:B------:R-:W-:Y:S05]  /*a7e0*/  @P1 BRA `(.L_x_1375) ;  /* 0x0000000000181947 */ /* 0x000fea0003800000 */
[----:B------:R-:W1:Y:S01]  /*a7f0*/  S2R R2, SR_TID.X ;  /* 0x0000000000027919 */ /* 0x000e620000002100 */
[----:B---3--:R-:W-:-:S04]  /*a800*/  IMAD.MOV.U32 R0, RZ, RZ, 0x4100 ;  /* 0x00004100ff007424 */ /* 0x008fc800078e00ff */
[----:B------:R3:W-:Y:S01]  /*a810*/  SYNCS.ARRIVE.TRANS64 RZ, [R3+URZ+0x30830], R0 ;  /* 0x0308300003ff79a7 */ /* 0x0007e2000800003f */
[----:B-1----:R-:W-:-:S13]  /*a820*/  LOP3.LUT P0, RZ, R2, 0x1f, RZ, 0xc0, !PT ;  /* 0x0000001f02ff7812 */ /* 0x002fda000780c0ff */
[----:B---3--:R-:W-:Y:S05]  /*a830*/  @!P0 BRA `(.L_x_1375) ;  /* 0x0000000000048947 */ /* 0x008fea0003800000 */
[----:B------:R-:W-:Y:S01]  /*a840*/  BPT.TRAP 0x1 ;  /* 0x000000040000795c */ /* 0x000fe20000300000 */
.L_x_1375:
        /* <DEDUP_REMOVED lines=40> */
.L_x_1356:
[----:B------:R-:W-:Y:S05]  /*aad0*/  BSYNC B0 ;  /* 0x0000000000007941 */ /* 0x000fea0003800000 */
.L_x_1354:
[----:B------:R-:W-:-:S03]  /*aae0*/  UMOV UR7, 0xffffffff ;  /* 0xffffffff00077882 */ /* 0x000fc60000000000 */
[----:B------:R-:W-:Y:S05]  /*aaf0*/  BRA.DIV UR7, `(.L_x_1376) ;  /* 0x0000000607f07947 */ /* 0x000fea000b800000 */
[----:B------:R-:W-:-:S13]  /*ab00*/  ELECT P6, URZ, PT ;  /* 0x00000000003f782f */ /* 0x000fda00038c0000 */
.L_x_1405:
[----:B------:R-:W-:Y:S05]  /*ab10*/  @!P6 BRA `(.L_x_1244) ;  /* 0x000000000084e947 */ /* 0x000fea0003800000 */
[----:B------:R-:W-:-:S06]  /*ab20*/  ULOP3.LUT UR7, UR38, 0x2, URZ, 0xfc, !UPT ;  /* 0x0000000226077892 */ /* 0x000fcc000f8efc3f */
[----:B------:R-:W-:-:S05]  /*ab30*/  IMAD.U32 R2, RZ, RZ, UR7 ;  /* 0x00000007ff027e24 */ /* 0x000fca000f8e00ff */
[----:B------:R-:W-:-:S13]  /*ab40*/  ISETP.NE.AND P2, PT, R2, 0x3, PT ;  /* 0x000000030200780c */ /* 0x000fda0003f45270 */
[----:B------:R-:W-:Y:S05]  /*ab50*/  @!P2 BRA `(.L_x_1377) ;  /* 0x000000000004a947 */ /* 0x000fea0003800000 */
[----:B------:R-:W-:Y:S01]  /*ab60*/  BPT.TRAP 0x1 ;  /* 0x000000040000795c */ /* 0x000fe20000300000 */
.L_x_1377:
        /* <DEDUP_REMOVED lines=15> */
.L_x_1406:
[----:B------:R-:W2:Y:S02]  /*ac60*/  SYNCS.PHASECHK.TRANS64.TRYWAIT P0, [R3+URZ], R2 ;  /* 0x00000002030075a7 */ /* 0x000ea4000800017f */
[----:B--2---:R-:W-:Y:S05]  /*ac70*/  @!P0 BRA `(.L_x_1379) ;  /* 0x0000000400c48947 */ /* 0x004fea0003800000 */
.L_x_1407:
[----:B------:R-:W-:Y:S05]  /*ac80*/  @!P2 BRA `(.L_x_1380) ;  /* 0x000000000004a947 */ /* 0x000fea0003800000 */
[----:B------:R-:W-:Y:S01]  /*ac90*/  BPT.TRAP 0x1 ;  /* 0x000000040000795c */ /* 0x000fe20000300000 */
.L_x_1380:
[----:B--2---:R-:W-:-:S04]  /*aca0*/  VIADD R3, R7, 0x30840 ;  /* 0x0003084007037836 */ /* 0x004fc80000000000 */
[----:B------:R-:W-:-:S04]  /*acb0*/  IMAD R0, R0, 0x8, R3 ;  /* 0x0000000800007824 */ /* 0x000fc800078e0203 */
[----:B------:R-:W2:Y:S02]  /*acc0*/  SYNCS.PHASECHK.TRANS64.TRYWAIT P0, [R0+URZ], R5 ;  /* 0x00000005000075a7 */ /* 0x000ea4000800017f */
[----:B--2---:R-:W-:Y:S05]  /*acd0*/  @!P0 BRA `(.L_x_1381) ;  /* 0x0000000400c08947 */ /* 0x004fea0003800000 */
.L_x_1408:
[----:B------:R-:W-:-:S07]  /*ace0*/  IMAD R3, R4, 0x8, R3 ;  /* 0x0000000804037824 */ /* 0x000fce00078e0203 */
.L_x_1382:
[----:B---3--:R3:W4:Y:S02]  /*acf0*/  SYNCS.PHASECHK.TRANS64.TRYWAIT P0, [R3+URZ], R2 ;  /* 0x00000002030075a7 */ /* 0x008724000800017f */
[----:B----4-:R-:W-:Y:S05]  /*ad00*/  @!P0 NANOSLEEP.SYNCS 0x989680 ;  /* 0x009896800000895d */ /* 0x010fea0003900000 */
[----:B------:R-:W4:Y:S02]  /*ad10*/  @!P0 SYNCS.PHASECHK.TRANS64 P0, [R3+URZ], R2 ;  /* 0x00000002030085a7 */ /* 0x000f24000800007f */
[----:B----4-:R-:W-:Y:S05]  /*ad20*/  @!P0 BRA `(.L_x_1382) ;  /* 0xfffffffc00f08947 */ /* 0x010fea000383ffff */
.L_x_1244:
[----:B------:R-:W-:Y:S05]  /*ad30*/  BSYNC B6 ;  /* 0x0000000000067941 */ /* 0x000fea0003800000 */
.L_x_1241:
[----:B------:R-:W-:Y:S05]  /*ad40*/  EXIT ;  /* 0x000000000000794d */ /* 0x000fea0003800000 */
.L_x_1251:
[----:B------:R-:W-:Y:S02]  /*ad50*/  IMAD.MOV.U32 R12, RZ, RZ, RZ ;  /* 0x000000ffff0c7224 */ /* 0x000fe400078e00ff */
[----:B------:R-:W-:Y:S02]  /*ad60*/  IMAD.MOV.U32 R11, RZ, RZ, 0x1f ;  /* 0x0000001fff0b7424 */ /* 0x000fe400078e00ff */
[----:B------:R-:W-:-:S07]  /*ad70*/  IMAD.MOV.U32 R15, RZ, RZ, -0x1 ;  /* 0xffffffffff0f7424 */ /* 0x000fce00078e00ff */
[----:B------:R-:W-:Y:S05]  /*ad80*/  WARPSYNC.COLLECTIVE R15, `(.L_x_1383) ;  /* 0x000000000f087348 */ /* 0x000fea0003c00000 */
[----:B------:R1:W2:Y:S02]  /*ad90*/  SHFL.IDX P6, R14, R13, R12, R11 ;  /* 0x0000000c0d0e7389 */ /* 0x0002a400000c000b */
[----:B-12---:R-:W-:Y:S01]  /*ada0*/  ENDCOLLECTIVE ;  /* 0x000000000000791b */ /* 0x006fe20003800000 */
.L_x_1383:
[----:B------:R-:W-:Y:S05]  /*adb0*/  BRA `(.L_x_1384) ;  /* 0xffffff6400107947 */ /* 0x000fea000383ffff */
.L_x_1253:
        /* <DEDUP_REMOVED lines=8> */
.L_x_1257:
[----:B---3--:R3:W4:Y:S02]  /*ae40*/  SYNCS.PHASECHK.TRANS64.TRYWAIT P0, [R0+URZ+0x30810], R191 ;  /* 0x030810bf000075a7 */ /* 0x008724000800017f */
[----:B----4-:R-:W-:Y:S05]  /*ae50*/  @!P0 NANOSLEEP.SYNCS 0x989680 ;  /* 0x009896800000895d */ /* 0x010fea0003900000 */
[----:B------:R-:W4:Y:S02]  /*ae60*/  @!P0 SYNCS.PHASECHK.TRANS64 P0, [R0+URZ+0x30810], R191 ;  /* 0x030810bf000085a7 */ /* 0x000f24000800007f */
[----:B----4-:R-:W-:Y:S05]  /*ae70*/  @!P0 BRA `(.L_x_1257) ;  /* 0xfffffffc00f08947 */ /* 0x010fea000383ffff */
[----:B------:R-:W-:Y:S05]  /*ae80*/  BRA `(.L_x_1256) ;  /* 0xffffff6c00047947 */ /* 0x000fea000383ffff */
.L_x_1261:
[----:B--2---:R2:W1:Y:S02]  /*ae90*/  SYNCS.PHASECHK.TRANS64.TRYWAIT P0, [R0+URZ+0x30830], R191 ;  /* 0x030830bf000075a7 */ /* 0x004464000800017f */
[----:B-1----:R-:W-:Y:S05]  /*aea0*/  @!P0 NANOSLEEP.SYNCS 0x989680 ;  /* 0x009896800000895d */ /* 0x002fea0003900000 */
[----:B------:R-:W1:Y:S02]  /*aeb0*/  @!P0 SYNCS.PHASECHK.TRANS64 P0, [R0+URZ+0x30830], R191 ;  /* 0x030830bf000085a7 */ /* 0x000e64000800007f */
[----:B-1----:R-:W-:Y:S05]  /*aec0*/  @!P0 BRA `(.L_x_1261) ;  /* 0xfffffffc00f08947 */ /* 0x002fea000383ffff */
[----:B------:R-:W-:Y:S05]  /*aed0*/  BRA `(.L_x_1260) ;  /* 0xffffff74001c7947 */ /* 0x000fea000383ffff */
.L_x_1310:
[----:B------:R-:W-:Y:S01]  /*aee0*/  BSSY B0, `(.L_x_1385) ;  /* 0x0000005000007945 */ /* 0x000fe20003800000 */
[----:B------:R-:W-:-:S07]  /*aef0*/  IMAD.MOV.U32 R15, RZ, RZ, -0x1 ;  /* 0xffffffffff0f7424 */ /* 0x000fce00078e00ff */
[----:B------:R-:W-:Y:S05]  /*af00*/  WARPSYNC.COLLECTIVE R15, `(.L_x_1386) ;  /* 0x000000000f087348 */ /* 0x000fea0003c00000 */
[----:B------:R-:W-:Y:S01]  /*af10*/  NOP ;  /* 0x0000000000007918 */ /* 0x000fe20000000000 */
[----:B------:R-:W-:Y:S01]  /*af20*/  ENDCOLLECTIVE ;  /* 0x000000000000791b */ /* 0x000fe20003800000 */
.L_x_1386:
[----:B------:R-:W-:Y:S05]  /*af30*/  BSYNC B0 ;  /* 0x0000000000007941 */ /* 0x000fea0003800000 */
.L_x_1385:
[----:B------:R-:W-:Y:S05]  /*af40*/  BRA `(.L_x_1387) ;  /* 0xffffffc400907947 */ /* 0x000fea000383ffff */
.L_x_1323:
[----:B------:R-:W-:Y:S01]  /*af50*/  BSSY B0, `(.L_x_1388) ;  /* 0x0000005000007945 */ /* 0x000fe20003800000 */
[----:B------:R-:W-:-:S07]  /*af60*/  IMAD.MOV.U32 R15, RZ, RZ, -0x1 ;  /* 0xffffffffff0f7424 */ /* 0x000fce00078e00ff */
[----:B------:R-:W-:Y:S05]  /*af70*/  WARPSYNC.COLLECTIVE R15, `(.L_x_1389) ;  /* 0x000000000f087348 */ /* 0x000fea0003c00000 */
[----:B------:R-:W-:Y:S01]  /*af80*/  NOP ;  /* 0x0000000000007918 */ /* 0x000fe20000000000 */
[----:B------:R-:W-:Y:S01]  /*af90*/  ENDCOLLECTIVE ;  /* 0x000000000000791b */ /* 0x000fe20003800000 */
.L_x_1389:
[----:B------:R-:W-:Y:S05]  /*afa0*/  BSYNC B0 ;  /* 0x0000000000007941 */ /* 0x000fea0003800000 */
.L_x_1388:
[----:B------:R-:W-:Y:S05]  /*afb0*/  BRA `(.L_x_1390) ;  /* 0xffffffcc00147947 */ /* 0x000fea000383ffff */
.L_x_1335:
[----:B------:R-:W-:Y:S01]  /*afc0*/  BSSY B0, `(.L_x_1391) ;  /* 0x0000005000007945 */ /* 0x000fe20003800000 */
[----:B------:R-:W-:-:S07]  /*afd0*/  IMAD.MOV.U32 R15, RZ, RZ, -0x1 ;  /* 0xffffffffff0f7424 */ /* 0x000fce00078e00ff */
[----:B------:R-:W-:Y:S05]  /*afe0*/  WARPSYNC.COLLECTIVE R15, `(.L_x_1392) ;  /* 0x000000000f087348 */ /* 0x000fea0003c00000 */
[----:B------:R-:W-:Y:S01]  /*aff0*/  NOP ;  /* 0x0000000000007918 */ /* 0x000fe20000000000 */
[----:B------:R-:W-:Y:S01]  /*b000*/  ENDCOLLECTIVE ;  /* 0x000000000000791b */ /* 0x000fe20003800000 */
.L_x_1392:
[----:B------:R-:W-:Y:S05]  /*b010*/  BSYNC B0 ;  /* 0x0000000000007941 */ /* 0x000fea0003800000 */
.L_x_1391:
[----:B------:R-:W-:Y:S05]  /*b020*/  BRA `(.L_x_1393) ;  /* 0xffffffd000347947 */ /* 0x000fea000383ffff */
.L_x_1357:
[----:B-1----:R1:W2:Y:S02]  /*b030*/  SYNCS.PHASECHK.TRANS64.TRYWAIT P0, [R16+URZ+0x30820], R3 ;  /* 0x03082003100075a7 */ /* 0x0022a4000800017f */
[----:B--2---:R-:W-:Y:S05]  /*b040*/  @!P0 NANOSLEEP.SYNCS 0x989680 ;  /* 0x009896800000895d */ /* 0x004fea0003900000 */
[----:B------:R-:W2:Y:S02]  /*b050*/  @!P0 SYNCS.PHASECHK.TRANS64 P0, [R16+URZ+0x30820], R3 ;  /* 0x03082003100085a7 */ /* 0x000ea4000800007f */
[----:B--2---:R-:W-:Y:S05]  /*b060*/  @!P0 BRA `(.L_x_1357) ;  /* 0xfffffffc00f08947 */ /* 0x004fea000383ffff */
[----:B------:R-:W-:Y:S05]  /*b070*/  BRA `(.L_x_1394) ;  /* 0xffffffe000047947 */ /* 0x000fea000383ffff */
.L_x_1361:
[----:B-1----:R1:W3:Y:S02]  /*b080*/  SYNCS.PHASECHK.TRANS64.TRYWAIT P1, [R16+URZ+0x30840], R21 ;  /* 0x03084015100075a7 */ /* 0x0022e4000802017f */
[----:B---3--:R-:W-:Y:S05]  /*b090*/  @!P1 NANOSLEEP.SYNCS 0x989680 ;  /* 0x009896800000995d */ /* 0x008fea0003900000 */
[----:B------:R-:W3:Y:S02]  /*b0a0*/  @!P1 SYNCS.PHASECHK.TRANS64 P1, [R16+URZ+0x30840], R21 ;  /* 0x03084015100095a7 */ /* 0x000ee4000802007f */
[----:B---3--:R-:W-:Y:S05]  /*b0b0*/  @!P1 BRA `(.L_x_1361) ;  /* 0xfffffffc00f09947 */ /* 0x008fea000383ffff */
[----:B------:R-:W-:Y:S05]  /*b0c0*/  BRA `(.L_x_1395) ;  /* 0xffffffe400c07947 */ /* 0x000fea000383ffff */
.L_x_1363:
[----:B--2---:R2:W3:Y:S02]  /*b0d0*/  SYNCS.PHASECHK.TRANS64.TRYWAIT P1, [R16+URZ+0x30828], R21 ;  /* 0x03082815100075a7 */ /* 0x0044e4000802017f */
[----:B---3--:R-:W-:Y:S05]  /*b0e0*/  @!P1 NANOSLEEP.SYNCS 0x989680 ;  /* 0x009896800000995d */ /* 0x008fea0003900000 */
[----:B------:R-:W3:Y:S02]  /*b0f0*/  @!P1 SYNCS.PHASECHK.TRANS64 P1, [R16+URZ+0x30828], R21 ;  /* 0x03082815100095a7 */ /* 0x000ee4000802007f */
[----:B---3--:R-:W-:Y:S05]  /*b100*/  @!P1 BRA `(.L_x_1363) ;  /* 0xfffffffc00f09947 */ /* 0x008fea000383ffff */
[----:B------:R-:W-:Y:S05]  /*b110*/  BRA `(.L_x_1396) ;  /* 0xffffffe800547947 */ /* 0x000fea000383ffff */
.L_x_1365:
[----:B---3--:R3:W4:Y:S02]  /*b120*/  SYNCS.PHASECHK.TRANS64.TRYWAIT P1, [R16+URZ+0x30848], R21 ;  /* 0x03084815100075a7 */ /* 0x008724000802017f */
[----:B----4-:R-:W-:Y:S05]  /*b130*/  @!P1 NANOSLEEP.SYNCS 0x989680 ;  /* 0x009896800000995d */ /* 0x010fea0003900000 */
[----:B------:R-:W4:Y:S02]  /*b140*/  @!P1 SYNCS.PHASECHK.TRANS64 P1, [R16+URZ+0x30848], R21 ;  /* 0x03084815100095a7 */ /* 0x000f24000802007f */
[----:B----4-:R-:W-:Y:S05]  /*b150*/  @!P1 BRA `(.L_x_1365) ;  /* 0xfffffffc00f09947 */ /* 0x010fea000383ffff */
[----:B------:R-:W-:Y:S05]  /*b160*/  BRA `(.L_x_1397) ;  /* 0xffffffe800e87947 */ /* 0x000fea000383ffff */
.L_x_1367:
[----:B------:R-:W-:-:S07]  /*b170*/  SHF.L.U32 R5, R11, 0x1f, RZ ;  /* 0x0000001f0b057819 */ /* 0x000fce00000006ff */
.L_x_1398:
[----:B------:R1:W1:Y:S02]  /*b180*/  SYNCS.PHASECHK.TRANS64.TRYWAIT P1, [R16+URZ+0x30820], R5 ;  /* 0x03082005100075a7 */ /* 0x000264000802017f */
[----:B-1----:R-:W-:Y:S05]  /*b190*/  @!P1 NANOSLEEP.SYNCS 0x989680 ;  /* 0x009896800000995d */ /* 0x002fea0003900000 */
[----:B------:R-:W1:Y:S02]  /*b1a0*/  @!P1 SYNCS.PHASECHK.TRANS64 P1, [R16+URZ+0x30820], R5 ;  /* 0x03082005100095a7 */ /* 0x000e64000802007f */
[----:B-1----:R-:W-:Y:S05]  /*b1b0*/  @!P1 BRA `(.L_x_1398) ;  /* 0xfffffffc00f09947 */ /* 0x002fea000383ffff */
[----:B------:R-:W-:Y:S05]  /*b1c0*/  BRA `(.L_x_1399) ;  /* 0xffffffec00647947 */ /* 0x000fea000383ffff */
.L_x_1370:
[----:B-1----:R1:W3:Y:S02]  /*b1d0*/  SYNCS.PHASECHK.TRANS64.TRYWAIT P1, [R16+URZ+0x30840], R13 ;  /* 0x0308400d100075a7 */ /* 0x0022e4000802017f */
[----:B---3--:R-:W-:Y:S05]  /*b1e0*/  @!P1 NANOSLEEP.SYNCS 0x989680 ;  /* 0x009896800000995d */ /* 0x008fea0003900000 */
[----:B------:R-:W3:Y:S02]  /*b1f0*/  @!P1 SYNCS.PHASECHK.TRANS64 P1, [R16+URZ+0x30840], R13 ;  /* 0x0308400d100095a7 */ /* 0x000ee4000802007f */
[----:B---3--:R-:W-:Y:S05]  /*b200*/  @!P1 BRA `(.L_x_1370) ;  /* 0xfffffffc00f09947 */ /* 0x008fea000383ffff */
[----:B------:R-:W-:Y:S05]  /*b210*/  BRA `(.L_x_1400) ;  /* 0xfffffff000187947 */ /* 0x000fea000383ffff */
.L_x_1372:
[----:B--2---:R2:W3:Y:S02]  /*b220*/  SYNCS.PHASECHK.TRANS64.TRYWAIT P1, [R16+URZ+0x30828], R13 ;  /* 0x0308280d100075a7 */ /* 0x0044e4000802017f */
[----:B---3--:R-:W-:Y:S05]  /*b230*/  @!P1 NANOSLEEP.SYNCS 0x989680 ;  /* 0x009896800000995d */ /* 0x008fea0003900000 */
[----:B------:R-:W3:Y:S02]  /*b240*/  @!P1 SYNCS.PHASECHK.TRANS64 P1, [R16+URZ+0x30828], R13 ;  /* 0x0308280d100095a7 */ /* 0x000ee4000802007f */
[----:B---3--:R-:W-:Y:S05]  /*b250*/  @!P1 BRA `(.L_x_1372) ;  /* 0xfffffffc00f09947 */ /* 0x008fea000383ffff */
[----:B------:R-:W-:Y:S05]  /*b260*/  BRA `(.L_x_1401) ;  /* 0xfffffff000a07947 */ /* 0x000fea000383ffff */
.L_x_1374:
[----:B---3--:R3:W1:Y:S02]  /*b270*/  SYNCS.PHASECHK.TRANS64.TRYWAIT P0, [R3+URZ+0x30840], R0 ;  /* 0x03084000030075a7 */ /* 0x008664000800017f */
[----:B-1----:R-:W-:Y:S05]  /*b280*/  @!P0 NANOSLEEP.SYNCS 0x989680 ;  /* 0x009896800000895d */ /* 0x002fea0003900000 */
[----:B------:R-:W1:Y:S02]  /*b290*/  @!P0 SYNCS.PHASECHK.TRANS64 P0, [R3+URZ+0x30840], R0 ;  /* 0x03084000030085a7 */ /* 0x000e64000800007f */
[----:B-1----:R-:W-:Y:S05]  /*b2a0*/  @!P0 BRA `(.L_x_1374) ;  /* 0xfffffffc00f08947 */ /* 0x002fea000383ffff */
[----:B------:R-:W-:Y:S05]  /*b2b0*/  BRA `(.L_x_1402) ;  /* 0xfffffff400487947 */ /* 0x000fea000383ffff */
.L_x_1376:
[----:B------:R-:W-:Y:S01]  /*b2c0*/  BSSY B0, `(.L_x_1403) ;  /* 0x0000006000007945 */ /* 0x000fe20003800000 */
[----:B------:R-:W-:-:S07]  /*b2d0*/  IMAD.MOV.U32 R15, RZ, RZ, -0x1 ;  /* 0xffffffffff0f7424 */ /* 0x000fce00078e00ff */
[----:B------:R-:W-:Y:S05]  /*b2e0*/  WARPSYNC.COLLECTIVE R15, `(.L_x_1404) ;  /* 0x000000000f0c7348 */ /* 0x000fea0003c00000 */
[----:B------:R-:W-:Y:S02]  /*b2f0*/  ELECT P6, UR62, PT ;  /* 0x00000000003e782f */ /* 0x000fe400038c0000 */
[----:B------:R-:W-:Y:S01]  /*b300*/  MOV R14, UR62 ;  /* 0x0000003e000e7c02 */ /* 0x000fe20008000f00 */
[----:B------:R-:W-:Y:S10]  /*b310*/  ENDCOLLECTIVE ;  /* 0x000000000000791b */ /* 0x000ff40003800000 */
.L_x_1404:
[----:B------:R-:W-:Y:S05]  /*b320*/  BSYNC B0 ;  /* 0x0000000000007941 */ /* 0x000fea0003800000 */
.L_x_1403:
[----:B------:R-:W-:Y:S05]  /*b330*/  BRA `(.L_x_1405) ;  /* 0xfffffff400f47947 */ /* 0x000fea000383ffff */
.L_x_1378:
[----:B-1----:R1:W2:Y:S02]  /*b340*/  SYNCS.PHASECHK.TRANS64.TRYWAIT P0, [R6+URZ], R5 ;  /* 0x00000005060075a7 */ /* 0x0022a4000800017f */
[----:B--2---:R-:W-:Y:S05]  /*b350*/  @!P0 NANOSLEEP.SYNCS 0x989680 ;  /* 0x009896800000895d */ /* 0x004fea0003900000 */
[----:B------:R-:W2:Y:S02]  /*b360*/  @!P0 SYNCS.PHASECHK.TRANS64 P0, [R6+URZ], R5 ;  /* 0x00000005060085a7 */ /* 0x000ea4000800007f */
[----:B--2---:R-:W-:Y:S05]  /*b370*/  @!P0 BRA `(.L_x_1378) ;  /* 0xfffffffc00f08947 */ /* 0x004fea000383ffff */
[----:B------:R-:W-:Y:S05]  /*b380*/  BRA `(.L_x_1406) ;  /* 0xfffffff800347947 */ /* 0x000fea000383ffff */
.L_x_1379:
[----:B--2---:R2:W3:Y:S02]  /*b390*/  SYNCS.PHASECHK.TRANS64.TRYWAIT P0, [R3+URZ], R2 ;  /* 0x00000002030075a7 */ /* 0x0044e4000800017f */
[----:B---3--:R-:W-:Y:S05]  /*b3a0*/  @!P0 NANOSLEEP.SYNCS 0x989680 ;  /* 0x009896800000895d */ /* 0x008fea0003900000 */
[----:B------:R-:W3:Y:S02]  /*b3b0*/  @!P0 SYNCS.PHASECHK.TRANS64 P0, [R3+URZ], R2 ;  /* 0x00000002030085a7 */ /* 0x000ee4000800007f */
[----:B---3--:R-:W-:Y:S05]  /*b3c0*/  @!P0 BRA `(.L_x_1379) ;  /* 0xfffffffc00f08947 */ /* 0x008fea000383ffff */
[----:B------:R-:W-:Y:S05]  /*b3d0*/  BRA `(.L_x_1407) ;  /* 0xfffffff800287947 */ /* 0x000fea000383ffff */
.L_x_1381:
[----:B--2---:R2:W3:Y:S02]  /*b3e0*/  SYNCS.PHASECHK.TRANS64.TRYWAIT P0, [R0+URZ], R5 ;  /* 0x00000005000075a7 */ /* 0x0044e4000800017f */
[----:B---3--:R-:W-:Y:S05]  /*b3f0*/  @!P0 NANOSLEEP.SYNCS 0x989680 ;  /* 0x009896800000895d */ /* 0x008fea0003900000 */
[----:B------:R-:W3:Y:S02]  /*b400*/  @!P0 SYNCS.PHASECHK.TRANS64 P0, [R0+URZ], R5 ;  /* 0x00000005000085a7 */ /* 0x000ee4000800007f */
[----:B---3--:R-:W-:Y:S05]  /*b410*/  @!P0 BRA `(.L_x_1381) ;  /* 0xfffffffc00f08947 */ /* 0x008fea000383ffff */
[----:B------:R-:W-:Y:S05]  /*b420*/  BRA `(.L_x_1408) ;  /* 0xfffffff8002c7947 */ /* 0x000fea000383ffff */
.L_x_1409:
        /* <DEDUP_REMOVED lines=13> */
.L_x_3662:


//--------------------- .text._ZN7cutlass13device_kernelIN5flash11enable_sm90INS1_16FlashAttnBwdSm90INS1_25CollectiveMainloopBwdSm90ILi2ELi2ELi2EN4cute5tupleIJNS5_1CILi1EEES8_S8_EEENS6_IJNS7_ILi64EEENS7_ILi128EEESB_EEENS_10bfloat16_tEfNS_4arch4Sm90ELb0ELb1ELb1ELb0ELb0ELb1ELb0ELb0ELi2ELi1ELi2ELi1ELb0EEENS1_24CollectiveEpilogueBwdGQAISC_fSF_Li256ELb0ELb0EEENS1_19SingleTileSchedulerILb0ELb0ELb0ELi128EEEEEEEEEvNT_6ParamsE --------------------------
	.section	.text._ZN7cutlass13device_kernelIN5flash11enable_sm90INS1_16FlashAttnBwdSm90INS1_25CollectiveMainloopBwdSm90ILi2ELi2ELi2EN4cute5tupleIJNS5_1CILi1EEES8_S8_EEENS6_IJNS7_ILi64EEENS7_ILi128EEESB_EEENS_10bfloat16_tEfNS_4arch4Sm90ELb0ELb1ELb1ELb0ELb0ELb1ELb0ELb0ELi2ELi1ELi2ELi1ELb0EEENS1_24CollectiveEpilogueBwdGQAISC_fSF_Li256ELb0ELb0EEENS1_19SingleTileSchedulerILb0ELb0ELb0ELi128EEEEEEEEEvNT_6ParamsE,"ax",@progbits
	.align	128
.text._ZN7cutlass13device_kernelIN5flash11enable_sm90INS1_16FlashAttnBwdSm90INS1_25CollectiveMainloopBwdSm90ILi2ELi2ELi2EN4cute5tupleIJNS5_1CILi1EEES8_S8_EEENS6_IJNS7_ILi64EEENS7_ILi128EEESB_EEENS_10bfloat16_tEfNS_4arch4Sm90ELb0ELb1ELb1ELb0ELb0ELb1ELb0ELb0ELi2ELi1ELi2ELi1ELb0EEENS1_24CollectiveEpilogueBwdGQAISC_fSF_Li256ELb0ELb0EEENS1_19SingleTileSchedulerILb0ELb0ELb0ELi128EEEEEEEEEvNT_6ParamsE:
        .type           _ZN7cutlass13device_kernelIN5flash11enable_sm90INS1_16FlashAttnBwdSm90INS1_25CollectiveMainloopBwdSm90ILi2ELi2ELi2EN4cute5tupleIJNS5_1CILi1EEES8_S8_EEENS6_IJNS7_ILi64EEENS7_ILi128EEESB_EEENS_10bfloat16_tEfNS_4arch4Sm90ELb0ELb1ELb1ELb0ELb0ELb1ELb0ELb0ELi2ELi1ELi2ELi1ELb0EEENS1_24CollectiveEpilogueBwdGQAISC_fSF_Li256ELb0ELb0EEENS1_19SingleTileSchedulerILb0ELb0ELb0ELi128EEEEEEEEEvNT_6ParamsE,@function
        .size           _ZN7cutlass13device_kernelIN5flash11enable_sm90INS1_16FlashAttnBwdSm90INS1_25CollectiveMainloopBwdSm90ILi2ELi2ELi2EN4cute5tupleIJNS5_1CILi1EEES8_S8_EEENS6_IJNS7_ILi64EEENS7_ILi128EEESB_EEENS_10bfloat16_tEfNS_4arch4Sm90ELb0ELb1ELb1ELb0ELb0ELb1ELb0ELb0ELi2ELi1ELi2ELi1ELb0EEENS1_24CollectiveEpilogueBwdGQAISC_fSF_Li256ELb0ELb0EEENS1_19SingleTileSchedulerILb0ELb0ELb0ELi128EEEEEEEEEvNT_6ParamsE,(.L_x_3663 - _ZN7cutlass13device_kernelIN5flash11enable_sm90INS1_16FlashAttnBwdSm90INS1_25CollectiveMainloopBwdSm90ILi2ELi2ELi2EN4cute5tupleIJNS5_1CILi1EEES8_S8_EEENS6_IJNS7_ILi64EEENS7_ILi128EEESB_EEENS_10bfloat16_tEfNS_4arch4Sm90ELb0ELb1ELb1ELb0ELb0ELb1ELb0ELb0ELi2ELi1ELi2ELi1ELb0EEENS1_24CollectiveEpilogueBwdGQAISC_fSF_Li256ELb0ELb0EEENS1_19SingleTileSchedulerILb0ELb0ELb0ELi128EEEEEEEEEvNT_6ParamsE)
        .other          _ZN7cutlass13device_kernelIN5flash11enable_sm90INS1_16FlashAttnBwdSm90INS1_25CollectiveMainloopBwdSm90ILi2ELi2ELi2EN4cute5tupleIJNS5_1CILi1EEES8_S8_EEENS6_IJNS7_ILi64EEENS7_ILi128EEESB_EEENS_10bfloat16_tEfNS_4arch4Sm90ELb0ELb1ELb1ELb0ELb0ELb1ELb0ELb0ELi2ELi1ELi2ELi1ELb0EEENS1_24CollectiveEpilogueBwdGQAISC_fSF_Li256ELb0ELb0EEENS1_19SingleTileSchedulerILb0ELb0ELb0ELi128EEEEEEEEEvNT_6ParamsE,@"STO_CUDA_ENTRY STV_DEFAULT"
_ZN7cutlass13device_kernelIN5flash11enable_sm90INS1_16FlashAttnBwdSm90INS1_25CollectiveMainloopBwdSm90ILi2ELi2ELi2EN4cute5tupleIJNS5_1CILi1EEES8_S8_EEENS6_IJNS7_ILi64EEENS7_ILi128EEESB_EEENS_10bfloat16_tEfNS_4arch4Sm90ELb0ELb1ELb1ELb0ELb0ELb1ELb0ELb0ELi2ELi1ELi2ELi1ELb0EEENS1_24CollectiveEpilogueBwdGQAISC_fSF_Li256ELb0ELb0EEENS1_19SingleTileSchedulerILb0ELb0ELb0ELi128EEEEEEEEEvNT_6ParamsE:
        /* <DEDUP_REMOVED lines=24> */
.L_x_1411:
[----:B------:R-:W-:Y:S05]  /*0180*/  BSYNC B0 ;  /* 0x0000000000007941 */ /* 0x000fea0003800000 */
.L_x_1410:
        /* <DEDUP_REMOVED lines=37> */
.L_x_1412:
        /* <DEDUP_REMOVED lines=22> */
.L_x_1413:
[----:B------:R-:W-:Y:S01]  /*0540*/  PLOP3.LUT P0, PT, PT, PT, UP0, 0x80, 0x0 ;  /* 0x000000000000781c */ /* 0x000fe20003f0f008 */
[----:B------:R-:W-:Y:S01]  /*0550*/  NOP ;  /* 0x0000000000007918 */ /* 0x000fe20000000000 */
[----:B------:R-:W-:Y:S01]  /*0560*/  BSSY B6, `(.L_x_1414) ;  /* 0x00007db000067945 */ /* 0x000fe20003800000 */
[----:B-12-4-:R-:W-:Y:S10]  /*0570*/  BAR.SYNC.DEFER_BLOCKING 0x0 ;  /* 0x0000000000007b1d */ /* 0x016ff40000010000 */
[----:B------:R-:W-:Y:S05]  /*0580*/  @!P0 BRA `(.L_x_1415) ;  /* 0x0000004c00cc8947 */ /* 0x000fea0003800000 */
.L_x_1416:
        /* <DEDUP_REMOVED lines=101> */
.L_x_1418:
        /* <DEDUP_REMOVED lines=31> */
.L_x_1421:
        /* <DEDUP_REMOVED lines=15> */
.L_x_1420:
        /* <DEDUP_REMOVED lines=22> */
.L_x_1423:
        /* <DEDUP_REMOVED lines=15> */
.L_x_1422:
        /* <DEDUP_REMOVED lines=8> */
.L_x_1495:
        /* <DEDUP_REMOVED lines=23> */
.L_x_1425:
        /* <DEDUP_REMOVED lines=98> */
.L_x_1437:
[----:B------:R-:W-:-:S05]  /*1920*/  IMAD.U32 R0, RZ, RZ, UR38 ;  /* 0x00000026ff007e24 */ /* 0x000fca000f8e00ff */
[----:B------:R-:W-:-:S04]  /*1930*/  LOP3.LUT R0, R0, 0x1, RZ, 0xfc, !PT ;  /* 0x0000000100007812 */ /* 0x000fc800078efcff */
[----:B------:R-:W-:-:S13]  /*1940*/  ISETP.NE.AND P6, PT, R0, 0x3, PT ;  /* 0x000000030000780c */ /* 0x000fda0003fc5270 */
[----:B-1----:R-:W-:Y:S05]  /*1950*/  @!P6 BRA `(.L_x_1427) ;  /* 0x000000000004e947 */ /* 0x002fea0003800000 */
[----:B------:R-:W-:Y:S01]  /*1960*/  BPT.TRAP 0x1 ;  /* 0x000000040000795c */ /* 0x000fe20000300000 */
.L_x_1427:
        /* <DEDUP_REMOVED lines=8> */
.L_x_1428:
[----:B---3--:R-:W-:Y:S05]  /*19f0*/  @P0 BRA `(.L_x_1429) ;  /* 0x0000000000080947 */ /* 0x008fea0003800000 */
[----:B------:R-:W3:Y:S02]  /*1a00*/  SYNCS.PHASECHK.TRANS64.TRYWAIT P0, [R0+URZ+0x30810], R191 ;  /* 0x030810bf000075a7 */ /* 0x000ee4000800017f */
[----:B---3--:R-:W-:Y:S05]  /*1a10*/  @!P0 BRA `(.L_x_1430) ;  /* 0x0000006800808947 */ /* 0x008fea0003800000 */
.L_x_1429:
        /* <DEDUP_REMOVED lines=84> */
.L_x_1431:
[----:B------:R1:W1:Y:S01]  /*1f60*/  SYNCS.PHASECHK.TRANS64.TRYWAIT P0, [R0+URZ+0x30830], R191 ;  /* 0x030830bf000075a7 */ /* 0x000262000800017f */
[----:B------:R-:W-:Y:S05]  /*1f70*/  @!P6 BRA `(.L_x_1432) ;  /* 0x000000000004e947 */ /* 0x000fea0003800000 */
[----:B------:R-:W-:Y:S01]  /*1f80*/  BPT.TRAP 0x1 ;  /* 0x000000040000795c */ /* 0x000fe20000300000 */
.L_x_1432:
        /* <DEDUP_REMOVED lines=52> */
.L_x_1433:
        /* <DEDUP_REMOVED lines=539> */
.L_x_1435:
        /* <DEDUP_REMOVED lines=49> */
.L_x_1436:
        /* <DEDUP_REMOVED lines=78> */
.L_x_1419:
[----:B------:R-:W-:Y:S05]  /*4c70*/  @P0 BRA `(.L_x_1417) ;  /* 0x0000003400a40947 */ /* 0x000fea0003800000 */
[----:B------:R-:W2:Y:S01]  /*4c80*/  S2R R4, SR_TID.X ;  /* 0x0000000000047919 */ /* 0x000ea20000002100 */
[----:B------:R-:W3:Y:S01]  /*4c90*/  S2UR UR6, SR_CgaCtaId ;  /* 0x00000000000679c3 */ /* 0x000ee20000008800 */
[----:B------:R-:W-:Y:S01]  /*4ca0*/  ULDC UR7, c[0x0][0x850] ;  /* 0x0002140000077ab9 */ /* 0x000fe20000000800 */
[----:B------:R-:W-:Y:S01]  /*4cb0*/  UMOV UR4, 0x400 ;  /* 0x0000040000047882 */ /* 0x000fe20000000000 */
[----:B------:R-:W-:Y:S01]  /*4cc0*/  UISETP.NE.AND UP0, UPT, UR7, 0x1, UPT ;  /* 0x000000010700788c */ /* 0x000fe2000bf05270 */
[----:B------:R-:W-:Y:S01]  /*4cd0*/  BSSY B0, `(.L_x_1438) ;  /* 0x0000056000007945 */ /* 0x000fe20003800000 */
[----:B------:R-:W-:Y:S01]  /*4ce0*/  ULDC.64 UR12, c[0x0][0x818] ;  /* 0x00020600000c7ab9 */ /* 0x000fe20000000a00 */
[----:B------:R-:W-:Y:S01]  /*4cf0*/  ULDC.64 UR14, c[0x0][0x820] ;  /* 0x00020800000e7ab9 */ /* 0x000fe20000000a00 */
[----:B------:R-:W-:Y:S01]  /*4d00*/  ULDC.64 UR16, c[0x0][0x848] ;  /* 0x0002120000107ab9 */ /* 0x000fe20000000a00 */
[----:B------:R-:W4:Y:S06]  /*4d10*/  S2UR UR5, SR_CTAID.Y ;  /* 0x00000000000579c3 */ /* 0x000f2c0000002600 */
[----:B------:R-:W-:-:S02]  /*4d20*/  @UP0 ULDC UR9, c[0x0][0x858] ;  /* 0x0002160000090ab9 */ /* 0x000fc40000000800 */
[----:B------:R-:W5:Y:S01]  /*4d30*/  S2UR UR8, SR_CTAID.X ;  /* 0x00000000000879c3 */ /* 0x000f620000002500 */
[----:B---3--:R-:W-:-:S07]  /*4d40*/  ULEA UR4, UR6, UR4, 0x18 ;  /* 0x0000000406047291 */ /* 0x008fce000f8ec03f */
[----:B------:R-:W3:Y:S01]  /*4d50*/  S2UR UR18, SR_CTAID.Z ;  /* 0x00000000001279c3 */ /* 0x000ee20000002700 */
[----:B------:R-:W-:Y:S01]  /*4d60*/  @UP0 ULDC UR6, c[0x0][0x854] ;  /* 0x0002150000060ab9 */ /* 0x000fe20000000800 */
[----:B--2---:R-:W-:Y:S01]  /*4d70*/  VIADD R5, R4, 0xffffff80 ;  /* 0xffffff8004057836 */ /* 0x004fe20000000000 */
[----:B----4-:R-:W-:-:S04]  /*4d80*/  UIMAD.WIDE.U32 UR6, UR5, UR6, URZ ;  /* 0x00000006050672a5 */ /* 0x010fc8000f8e003f */
[----:B------:R-:W-:Y:S01]  /*4d90*/  SHF.R.S32.HI R0, RZ, 0x1f, R5 ;  /* 0x0000001fff007819 */ /* 0x000fe20000011405 */
[----:B------:R-:W-:Y:S01]  /*4da0*/  @UP0 USHF.R.U32.HI UR5, URZ, UR9, UR7 ;  /* 0x000000093f050299 */ /* 0x000fe20008011607 */
[----:B------:R-:W-:Y:S01]  /*4db0*/  BAR.SYNC.DEFER_BLOCKING 0x1, 0x100 ;  /* 0x0044000000007b1d */ /* 0x000fe20000010000 */
[----:B------:R-:W-:Y:S01]  /*4dc0*/  ISETP.NE.AND P0, PT, R5, RZ, PT ;  /* 0x000000ff0500720c */ /* 0x000fe20003f05270 */
[----:B-----5:R-:W-:Y:S01]  /*4dd0*/  USHF.L.U32 UR8, UR8, 0xe, URZ ;  /* 0x0000000e08087899 */ /* 0x020fe2000800063f */
[----:B------:R-:W-:Y:S01]  /*4de0*/  LEA.HI R2, R0, R5, RZ, 0x7 ;  /* 0x0000000500027211 */ /* 0x000fe200078f38ff */
[----:B------:R-:W-:Y:S02]  /*4df0*/  USHF.R.S32.HI UR10, URZ, 0x1f, UR5 ;  /* 0x0000001f3f0a7899 */ /* 0x000fe40008011405 */
[----:B------:R-:W-:Y:S01]  /*4e00*/  USHF.R.S32.HI UR9, URZ, 0x1f, UR8 ;  /* 0x0000001f3f097899 */ /* 0x000fe20008011408 */
[C---:B------:R-:W-:Y:S01]  /*4e10*/  LOP3.LUT R0, R2.reuse, 0xfffff80, RZ, 0xc0, !PT ;  /* 0x0fffff8002007812 */ /* 0x040fe200078ec0ff */
[----:B------:R-:W-:Y:S01]  /*4e20*/  IMAD.SHL.U32 R2, R2, 0x40, RZ ;  /* 0x0000004002027824 */ /* 0x000fe200078e00ff */
[----:B------:R-:W-:-:S02]  /*4e30*/  UIMAD UR11, UR10, UR12, URZ ;  /* 0x0000000c0a0b72a4 */ /* 0x000fc4000f8e023f */
[----:B------:R-:W-:Y:S01]  /*4e40*/  UIMAD.WIDE.U32 UR6, UR5, UR12, UR8 ;  /* 0x0000000c050672a5 */ /* 0x000fe2000f8e0008 */
[----:B------:R-:W-:Y:S01]  /*4e50*/  IMAD.IADD R0, R5, 0x1, -R0 ;  /* 0x0000000105007824 */ /* 0x000fe200078e0a00 */
[----:B-1----:R-:W-:Y:S01]  /*4e60*/  LOP3.LUT R3, R2, 0x3fffe000, RZ, 0xc0, !PT ;  /* 0x3fffe00002037812 */ /* 0x002fe200078ec0ff */
[----:B------:R-:W-:-:S03]  /*4e70*/  UIMAD UR11, UR5, UR13, UR11 ;  /* 0x0000000d050b72a4 */ /* 0x000fc6000f8e020b */
[----:B------:R-:W-:Y:S01]  /*4e80*/  ULDC.64 UR12, c[0x0][0x840] ;  /* 0x00021000000c7ab9 */ /* 0x000fe20000000a00 */
[----:B------:R-:W-:Y:S01]  /*4e90*/  IMAD R0, R0, 0x4, R3 ;  /* 0x0000000400007824 */ /* 0x000fe200078e0203 */
[----:B------:R-:W-:Y:S02]  /*4ea0*/  UIMAD UR10, UR10, UR12, URZ ;  /* 0x0000000c0a0a72a4 */ /* 0x000fe4000f8e023f */
[----:B------:R-:W-:Y:S02]  /*4eb0*/  UIMAD.WIDE.U32 UR8, UR5, UR12, UR8 ;  /* 0x0000000c050872a5 */ /* 0x000fe4000f8e0008 */
[----:B------:R-:W-:Y:S01]  /*4ec0*/  LEA R0, R0, UR4, 0x2 ;  /* 0x0000000400007c11 */ /* 0x000fe2000f8e10ff */
[----:B------:R-:W-:Y:S02]  /*4ed0*/  UIMAD UR12, UR5, UR13, UR10 ;  /* 0x0000000d050c72a4 */ /* 0x000fe4000f8e020a */
[----:B---3--:R-:W-:Y:S02]  /*4ee0*/  USHF.R.S32.HI UR5, URZ, 0x1f, UR18 ;  /* 0x0000001f3f057899 */ /* 0x008fe40008011412 */
[----:B------:R1:W-:Y:S01]  /*4ef0*/  STS.128 [R0], R24 ;  /* 0x0000001800007388 */ /* 0x0003e20000000c00 */
[----:B------:R-:W-:-:S02]  /*4f00*/  UIADD3 UR7, UR7, UR11, URZ ;  /* 0x0000000b07077290 */ /* 0x000fc4000fffe03f */
[----:B------:R-:W-:Y:S01]  /*4f10*/  UIMAD UR10, UR5, UR14, URZ ;  /* 0x0000000e050a72a4 */ /* 0x000fe2000f8e023f */
[----:B------:R1:W-:Y:S01]  /*4f20*/  STS.128 [R0+0x800], R28 ;  /* 0x0008001c00007388 */ /* 0x0003e20000000c00 */
[----:B------:R-:W-:Y:S02]  /*4f30*/  UIMAD UR5, UR5, UR16, URZ ;  /* 0x00000010050572a4 */ /* 0x000fe4000f8e023f */
[----:B------:R-:W-:Y:S01]  /*4f40*/  UIADD3 UR9, UR9, UR12, URZ ;  /* 0x0000000c09097290 */ /* 0x000fe2000fffe03f */
[----:B------:R1:W-:Y:S01]  /*4f50*/  STS.128 [R0+0x1000], R32 ;  /* 0x0010002000007388 */ /* 0x0003e20000000c00 */
[----:B------:R-:W-:Y:S02]  /*4f60*/  UIMAD UR10, UR18, UR15, UR10 ;  /* 0x0000000f120a72a4 */ /* 0x000fe4000f8e020a */
[----:B------:R-:W-:Y:S01]  /*4f70*/  UIMAD.WIDE.U32 UR6, UR18, UR14, UR6 ;  /* 0x0000000e120672a5 */ /* 0x000fe2000f8e0006 */
[----:B------:R1:W-:Y:S01]  /*4f80*/  STS.128 [R0+0x1800], R36 ;  /* 0x0018002400007388 */ /* 0x0003e20000000c00 */
[----:B------:R-:W-:-:S02]  /*4f90*/  UIMAD UR5, UR18, UR17, UR5 ;  /* 0x00000011120572a4 */ /* 0x000fc4000f8e0205 */
[----:B------:R-:W-:Y:S01]  /*4fa0*/  UIMAD.WIDE.U32 UR8, UR18, UR16, UR8 ;  /* 0x00000010120872a5 */ /* 0x000fe2000f8e0008 */
[----:B------:R1:W-:Y:S01]  /*4fb0*/  STS.128 [R0+0x2000], R40 ;  /* 0x0020002800007388 */ /* 0x0003e20000000c00 */
[----:B------:R-:W-:Y:S01]  /*4fc0*/  ULDC.64 UR12, c[0x0][0x800] ;  /* 0x00020000000c7ab9 */ /* 0x000fe20000000a00 */
[----:B------:R-:W-:Y:S01]  /*4fd0*/  ULDC.64 UR14, c[0x0][0x828] ;  /* 0x00020a00000e7ab9 */ /* 0x000fe20000000a00 */
[----:B------:R-:W-:Y:S01]  /*4fe0*/  UIADD3 UR7, UR7, UR10, URZ ;  /* 0x0000000a07077290 */ /* 0x000fe2000fffe03f */
[----:B------:R1:W-:Y:S01]  /*4ff0*/  STS.128 [R0+0x2800], R44 ;  /* 0x0028002c00007388 */ /* 0x0003e20000000c00 */
[----:B------:R-:W-:Y:S02]  /*5000*/  ULEA UR12, UP0, UR6, UR12, 0x2 ;  /* 0x0000000c060c7291 */ /* 0x000fe4000f80103f */
[----:B------:R-:W-:Y:S01]  /*5010*/  UIADD3 UR5, UR9, UR5, URZ ;  /* 0x0000000509057290 */ /* 0x000fe2000fffe03f */
[----:B------:R1:W-:Y:S01]  /*5020*/  STS.128 [R0+0x3000], R48 ;  /* 0x0030003000007388 */ /* 0x0003e20000000c00 */
[----:B------:R-:W-:-:S02]  /*5030*/  ULEA UR14, UP1, UR8, UR14, 0x2 ;  /* 0x0000000e080e7291 */ /* 0x000fc4000f82103f */
[----:B------:R-:W-:Y:S01]  /*5040*/  ULEA.HI.X UR13, UR6, UR13, UR7, 0x2, UP0 ;  /* 0x0000000d060d7291 */ /* 0x000fe200080f1407 */
[----:B------:R1:W-:Y:S01]  /*5050*/  STS.128 [R0+0x3800], R52 ;  /* 0x0038003400007388 */ /* 0x0003e20000000c00 */
[----:B------:R-:W-:-:S03]  /*5060*/  ULEA.HI.X UR7, UR8, UR15, UR5, 0x2, UP1 ;  /* 0x0000000f08077291 */ /* 0x000fc600088f1405 */
        /* <DEDUP_REMOVED lines=14> */
[----:B--2---:R-:W-:Y:S06]  /*5150*/  BAR.SYNC.DEFER_BLOCKING 0x1, 0x100 ;  /* 0x0044000000007b1d */ /* 0x004fec0000010000 */
[----:B------:R-:W-:Y:S05]  /*5160*/  @P0 BRA `(.L_x_1439) ;  /* 0x0000000000300947 */ /* 0x000fea0003800000 */
[----:B------:R-:W-:Y:S01]  /*5170*/  PLOP3.LUT P0, PT, PT, PT, PT, 0x80, 0x0 ;  /* 0x000000000000781c */ /* 0x000fe20003f0f070 */
[----:B------:R-:W-:Y:S01]  /*5180*/  UMOV UR5, 0x1000 ;  /* 0x0000100000057882 */ /* 0x000fe20000000000 */
[----:B------:R-:W-:Y:S01]  /*5190*/  UMOV UR8, 0x0 ;  /* 0x0000000000087882 */ /* 0x000fe20000000000 */
[----:B------:R-:W-:Y:S01]  /*51a0*/  UMOV UR9, 0x14f00000 ;  /* 0x14f0000000097882 */ /* 0x000fe20000000000 */
[----:B------:R-:W-:-:S09]  /*51b0*/  UMOV UR6, UR14 ;  /* 0x0000000e00067c82 */ /* 0x000fd20008000000 */
.L_x_1440:
[----:B------:R-:W-:Y:S01]  /*51c0*/  @P0 ELECT P1, URZ, PT ;  /* 0x00000000003f082f */ /* 0x000fe20003820000 */
[----:B------:R2:W-:-:S12]  /*51d0*/  UBLKRED.G.S.ADD.F32.RN [UR6], [UR4], UR5, desc[UR8] ;  /* 0x00000806040073bb */ /* 0x0005d800080a1405 */
[----:B------:R-:W-:Y:S02]  /*51e0*/  @P1 PLOP3.LUT P0, PT, P1, PT, PT, 0x8, 0x0 ;  /* 0x000000000000181c */ /* 0x000fe40000f0e170 */
[----:B------:R-:W-:-:S11]  /*51f0*/  PLOP3.LUT P1, PT, PT, PT, PT, 0x8, 0x0 ;  /* 0x000000000000781c */ /* 0x000fd60003f2e170 */
[----:B--2---:R-:W-:Y:S05]  /*5200*/  @P0 BRA.U.ANY `(.L_x_1440) ;  /* 0xfffffffd00ec0947 */ /* 0x004fea000393ffff */
[----:B------:R0:W-:Y:S01]  /*5210*/  UTMACMDFLUSH ;  /* 0x00000000000079b7 */ /* 0x0001e20000000000 */
[----:B------:R-:W-:-:S04]  /*5220*/  DEPBAR.LE SB0, 0x0 ;  /* 0x000080000000791a */ /* 0x000fc80000000000 */
.L_x_1439:
[----:B------:R-:W-:Y:S05]  /*5230*/  BSYNC B0 ;  /* 0x0000000000007941 */ /* 0x000fea0003800000 */
.L_x_1438:
        /* <DEDUP_REMOVED lines=23> */
[----:B---3--:R-:W3:Y:S02]  /*53b0*/  FENCE.VIEW.ASYNC.S ;  /* 0x00000000000073c6 */ /* 0x008ee40000000000 */
[----:B---3--:R-:W-:Y:S06]  /*53c0*/  BAR.SYNC.DEFER_BLOCKING 0x1, 0x100 ;  /* 0x0044000000007b1d */ /* 0x008fec0000010000 */
[----:B------:R-:W-:Y:S05]  /*53d0*/  @P0 BRA `(.L_x_1417) ;  /* 0x0000002c00cc0947 */ /* 0x000fea0003800000 */
[----:B------:R-:W-:Y:S01]  /*53e0*/  PLOP3.LUT P0, PT, PT, PT, PT, 0x80, 0x0 ;  /* 0x000000000000781c */ /* 0x000fe20003f0f070 */
[----:B------:R-:W-:Y:S01]  /*53f0*/  UMOV UR5, 0x1000 ;  /* 0x0000100000057882 */ /* 0x000fe20000000000 */
[----:B------:R-:W-:Y:S01]  /*5400*/  UMOV UR8, 0x0 ;  /* 0x0000000000087882 */ /* 0x000fe20000000000 */
[----:B------:R-:W-:Y:S01]  /*5410*/  UMOV UR9, 0x14f00000 ;  /* 0x14f0000000097882 */ /* 0x000fe20000000000 */
[----:B------:R-:W-:Y:S01]  /*5420*/  UMOV UR6, UR12 ;  /* 0x0000000c00067c82 */ /* 0x000fe20008000000 */
[----:B------:R-:W-:-:S08]  /*5430*/  UMOV UR7, UR13 ;  /* 0x0000000d00077c82 */ /* 0x000fd00008000000 */
.L_x_1441:
[----:B------:R-:W-:Y:S01]  /*5440*/  @P0 ELECT P1, URZ, PT ;  /* 0x00000000003f082f */ /* 0x000fe20003820000 */
[----:B------:R3:W-:-:S12]  /*5450*/  UBLKRED.G.S.ADD.F32.RN [UR6], [UR4], UR5, desc[UR8] ;  /* 0x00000806040073bb */ /* 0x0007d800080a1405 */
[----:B------:R-:W-:Y:S02]  /*5460*/  @P1 PLOP3.LUT P0, PT, P1, PT, PT, 0x8, 0x0 ;  /* 0x000000000000181c */ /* 0x000fe40000f0e170 */
[----:B------:R-:W-:-:S11]  /*5470*/  PLOP3.LUT P1, PT, PT, PT, PT, 0x8, 0x0 ;  /* 0x000000000000781c */ /* 0x000fd60003f2e170 */
[----:B---3--:R-:W-:Y:S05]  /*5480*/  @P0 BRA.U.ANY `(.L_x_1441) ;  /* 0xfffffffd00ec0947 */ /* 0x008fea000393ffff */
[----:B------:R0:W-:Y:S01]  /*5490*/  UTMACMDFLUSH ;  /* 0x00000000000079b7 */ /* 0x0001e20000000000 */
[----:B------:R-:W-:-:S04]  /*54a0*/  DEPBAR.LE SB0, 0x0 ;  /* 0x000080000000791a */ /* 0x000fc80000000000 */
[----:B------:R-:W-:Y:S05]  /*54b0*/  BRA `(.L_x_1417) ;  /* 0x0000002c00947947 */ /* 0x000fea0003800000 */
.L_x_1415:
        /* <DEDUP_REMOVED lines=40> */
.L_x_1443:
[----:B------:R-:W-:Y:S02]  /*5740*/  UISETP.GT.AND UP0, UPT, UR8, UR5, UPT ;  /* 0x000000050800728c */ /* 0x000fe4000bf04270 */
[----:B------:R-:W-:Y:S02]  /*5750*/  USHF.R.S32.HI UR14, URZ, 0x1f, UR12 ;  /* 0x0000001f3f0e7899 */ /* 0x000fe4000801140c */
[----:B------:R-:W-:Y:S02]  /*5760*/  USHF.R.S32.HI UR4, URZ, 0x1f, UR13 ;  /* 0x0000001f3f047899 */ /* 0x000fe4000801140d */
[----:B------:R-:W-:-:S13]  /*5770*/  PLOP3.LUT P0, PT, PT, PT, UP0, 0x80, 0x0 ;  /* 0x000000000000781c */ /* 0x000fda0003f0f008 */
[----:B------:R-:W-:Y:S05]  /*5780*/  @!P0 BRA `(.L_x_1417) ;  /* 0x0000002800e08947 */ /* 0x000fea0003800000 */
[----:B------:R-:W-:Y:S01]  /*5790*/  ULDC.64 UR10, c[0x0][0x2d8] ;  /* 0x0000b600000a7ab9 */ /* 0x000fe20000000a00 */
[----:B------:R-:W-:Y:S01]  /*57a0*/  ELECT P0, URZ, PT ;  /* 0x00000000003f782f */ /* 0x000fe20003800000 */
[----:B------:R-:W-:Y:S02]  /*57b0*/  UIMAD UR9, UR4, UR10, URZ ;  /* 0x0000000a040972a4 */ /* 0x000fe4000f8e023f */
[----:B------:R-:W-:Y:S02]  /*57c0*/  UIADD3 UR4, -UR5, UR8, URZ ;  /* 0x0000000805047290 */ /* 0x000fe4000fffe13f */
[----:B------:R-:W-:Y:S02]  /*57d0*/  UIMAD.WIDE.U32 UR6, UR13, UR10, URZ ;  /* 0x0000000a0d0672a5 */ /* 0x000fe4000f8e003f */
[----:B------:R-:W-:Y:S02]  /*57e0*/  ULOP3.LUT UR4, UR4, 0x1, URZ, 0xc0, !UPT ;  /* 0x0000000104047892 */ /* 0x000fe4000f8ec03f */
[----:B------:R-:W-:-:S02]  /*57f0*/  UIMAD UR9, UR13, UR11, UR9 ;  /* 0x0000000b0d0972a4 */ /* 0x000fc4000f8e0209 */
[----:B------:R-:W-:Y:S01]  /*5800*/  UISETP.NE.U32.AND UP0, UPT, UR4, 0x1, UPT ;  /* 0x000000010400788c */ /* 0x000fe2000bf05070 */
[----:B------:R-:W-:Y:S01]  /*5810*/  ULDC.64 UR10, c[0x0][0x2e0] ;  /* 0x0000b800000a7ab9 */ /* 0x000fe20000000a00 */
[----:B------:R-:W-:Y:S02]  /*5820*/  UIADD3 UR7, UR7, UR9, URZ ;  /* 0x0000000907077290 */ /* 0x000fe4000fffe03f */
[----:B------:R-:W-:Y:S02]  /*5830*/  UIMAD UR9, UR14, UR10, URZ ;  /* 0x0000000a0e0972a4 */ /* 0x000fe4000f8e023f */
[----:B------:R-:W-:Y:S01]  /*5840*/  PLOP3.LUT P1, PT, PT, PT, UP0, 0x80, 0x0 ;  /* 0x000000000000781c */ /* 0x000fe20003f2f008 */
[----:B------:R-:W-:Y:S02]  /*5850*/  UIMAD.WIDE.U32 UR6, UR12, UR10, UR6 ;  /* 0x0000000a0c0672a5 */ /* 0x000fe4000f8e0006 */
[----:B------:R-:W-:-:S04]  /*5860*/  UIMAD UR9, UR12, UR11, UR9 ;  /* 0x0000000b0c0972a4 */ /* 0x000fc8000f8e0209 */
[----:B------:R-:W-:-:S06]  /*5870*/  UIADD3 UR9, UR7, UR9, URZ ;  /* 0x0000000907097290 */ /* 0x000fcc000fffe03f */
[----:B------:R-:W-:Y:S06]  /*5880*/  @P1 BRA `(.L_x_1444) ;  /* 0x0000000000bc1947 */ /* 0x000fec0003800000 */
        /* <DEDUP_REMOVED lines=18> */
.L_x_1446:
[----:B------:R-:W-:Y:S05]  /*59b0*/  BSYNC B0 ;  /* 0x0000000000007941 */ /* 0x000fea0003800000 */
.L_x_1445:
        /* <DEDUP_REMOVED lines=19> */
.L_x_1448:
[----:B------:R-:W-:Y:S05]  /*5af0*/  BSYNC B0 ;  /* 0x0000000000007941 */ /* 0x000fea0003800000 */
.L_x_1447:
[----:B------:R-:W-:Y:S06]  /*5b00*/  BAR.ARV 0xa, 0xa0 ;  /* 0x0282800000007b1d */ /* 0x000fec0000002000 */
[----:B------:R-:W-:Y:S04]  /*5b10*/  BSSY B0, `(.L_x_1449) ;  /* 0x0000003000007945 */ /* 0x000fe80003800000 */
[----:B------:R-:W-:Y:S05]  /*5b20*/  @!P0 BRA `(.L_x_1450) ;  /* 0x0000000000048947 */ /* 0x000fea0003800000 */
[----:B------:R-:W-:-:S04]  /*5b30*/  DEPBAR.LE SB0, 0x0 ;  /* 0x000080000000791a */ /* 0x000fc80000000000 */
.L_x_1450:
[----:B------:R-:W-:Y:S05]  /*5b40*/  BSYNC B0 ;  /* 0x0000000000007941 */ /* 0x000fea0003800000 */
.L_x_1449:
[----:B------:R-:W-:Y:S06]  /*5b50*/  BAR.ARV 0xb, 0xa0 ;  /* 0x02c2800000007b1d */ /* 0x000fec0000002000 */
[----:B------:R-:W-:Y:S01]  /*5b60*/  UIADD3 UR12, UR5, 0x1, URZ ;  /* 0x00000001050c7890 */ /* 0x000fe2000fffe03f */
[----:B------:R-:W-:Y:S11]  /*5b70*/  BRA `(.L_x_1451) ;  /* 0x0000000000047947 */ /* 0x000ff60003800000 */
.L_x_1444:
[----:B------:R-:W-:-:S05]  /*5b80*/  UMOV UR12, UR5 ;  /* 0x00000005000c7c82 */ /* 0x000fca0008000000 */
.L_x_1451:
        /* <DEDUP_REMOVED lines=17> */
.L_x_1464:
        /* <DEDUP_REMOVED lines=20> */
.L_x_1453:
[----:B------:R-:W-:Y:S05]  /*5de0*/  BSYNC B0 ;  /* 0x0000000000007941 */ /* 0x000fea0003800000 */
.L_x_1452:
        /* <DEDUP_REMOVED lines=13> */
.L_x_1455:
[----:B------:R-:W-:Y:S05]  /*5ec0*/  BSYNC B0 ;  /* 0x0000000000007941 */ /* 0x000fea0003800000 */
.L_x_1454:
[----:B------:R-:W-:Y:S06]  /*5ed0*/  BAR.ARV 0xa, 0xa0 ;  /* 0x0282800000007b1d */ /* 0x000fec0000002000 */
[----:B------:R-:W-:Y:S04]  /*5ee0*/  BSSY B0, `(.L_x_1456) ;  /* 0x0000003000007945 */ /* 0x000fe80003800000 */
[----:B------:R-:W-:Y:S05]  /*5ef0*/  @!P0 BRA `(.L_x_1457) ;  /* 0x0000000000048947 */ /* 0x000fea0003800000 */
[----:B------:R-:W-:-:S04]  /*5f00*/  DEPBAR.LE SB0, 0x0 ;  /* 0x000080000000791a */ /* 0x000fc80000000000 */
.L_x_1457:
[----:B------:R-:W-:Y:S05]  /*5f10*/  BSYNC B0 ;  /* 0x0000000000007941 */ /* 0x000fea0003800000 */
.L_x_1456:
        /* <DEDUP_REMOVED lines=13> */
.L_x_1459:
[----:B------:R-:W-:Y:S05]  /*5ff0*/  BSYNC B0 ;  /* 0x0000000000007941 */ /* 0x000fea0003800000 */
.L_x_1458:
        /* <DEDUP_REMOVED lines=13> */
.L_x_1461:
[----:B------:R-:W-:Y:S05]  /*60d0*/  BSYNC B0 ;  /* 0x0000000000007941 */ /* 0x000fea0003800000 */
.L_x_1460:
[----:B------:R-:W-:Y:S01]  /*60e0*/  UIADD3 UR12, UR12, 0x2, URZ ;  /* 0x000000020c0c7890 */ /* 0x000fe2000fffe03f */
[----:B------:R-:W-:Y:S06]  /*60f0*/  BAR.ARV 0xa, 0xa0 ;  /* 0x0282800000007b1d */ /* 0x000fec0000002000 */
[----:B------:R-:W-:Y:S01]  /*6100*/  UISETP.GE.AND UP0, UPT, UR12, UR8, UPT ;  /* 0x000000080c00728c */ /* 0x000fe2000bf06270 */
[----:B------:R-:W-:Y:S04]  /*6110*/  BSSY B0, `(.L_x_1462) ;  /* 0x0000003000007945 */ /* 0x000fe80003800000 */
[----:B------:R-:W-:Y:S06]  /*6120*/  @!P0 BRA `(.L_x_1463) ;  /* 0x0000000000048947 */ /* 0x000fec0003800000 */
[----:B------:R-:W-:-:S04]  /*6130*/  DEPBAR.LE SB0, 0x0 ;  /* 0x000080000000791a */ /* 0x000fc80000000000 */
.L_x_1463:
[----:B------:R-:W-:Y:S05]  /*6140*/  BSYNC B0 ;  /* 0x0000000000007941 */ /* 0x000fea0003800000 */
.L_x_1462:
[----:B------:R-:W-:Y:S06]  /*6150*/  BAR.ARV 0xb, 0xa0 ;  /* 0x02c2800000007b1d */ /* 0x000fec0000002000 */
[----:B------:R-:W-:Y:S01]  /*6160*/  PLOP3.LUT P1, PT, PT, PT, UP0, 0x80, 0x0 ;  /* 0x000000000000781c */ /* 0x000fe20003f2f008 */
[----:B------:R-:W-:Y:S02]  /*6170*/  UIADD3 UR20, UR20, 0x4000, URZ ;  /* 0x0000400014147890 */ /* 0x000fe4000fffe03f */
[----:B------:R-:W-:-:S10]  /*6180*/  UIADD3 UR4, UR4, 0x4000, URZ ;  /* 0x0000400004047890 */ /* 0x000fd4000fffe03f */
[----:B------:R-:W-:Y:S05]  /*6190*/  @!P1 BRA `(.L_x_1464) ;  /* 0xfffffff800c09947 */ /* 0x000fea000383ffff */
[----:B------:R-:W-:Y:S05]  /*61a0*/  BRA `(.L_x_1417) ;  /* 0x0000002000587947 */ /* 0x000fea0003800000 */
.L_x_1442:
        /* <DEDUP_REMOVED lines=33> */
.L_x_1466:
        /* <DEDUP_REMOVED lines=43> */
.L_x_1496:
        /* <DEDUP_REMOVED lines=15> */
.L_x_1469:
        /* <DEDUP_REMOVED lines=98> */
.L_x_1480:
[----:B--234-:R-:W-:-:S04]  /*6d80*/  SHF.L.U32 R21, R11, 0x1f, RZ ;  /* 0x0000001f0b157819 */ /* 0x01cfc800000006ff */
[----:B------:R-:W1:Y:S02]  /*6d90*/  SYNCS.PHASECHK.TRANS64.TRYWAIT P1, [R16+URZ+0x30840], R21 ;  /* 0x03084015100075a7 */ /* 0x000e64000802017f */
[----:B-1----:R-:W-:Y:S05]  /*6da0*/  @!P1 BRA `(.L_x_1472) ;  /* 0x0000001400d89947 */ /* 0x002fea0003800000 */
.L_x_1497:
[----:B------:R-:W-:Y:S05]  /*6db0*/  @P0 BRA `(.L_x_1473) ;  /* 0x0000000000140947 */ /* 0x000fea0003800000 */
[----:B------:R-:W-:Y:S01]  /*6dc0*/  ISETP.NE.AND P1, PT, R6, RZ, PT ;  /* 0x000000ff0600720c */ /* 0x000fe20003f25270 */
[----:B------:R-:W-:-:S04]  /*6dd0*/  IMAD.MOV.U32 R3, RZ, RZ, 0x4100 ;  /* 0x00004100ff037424 */ /* 0x000fc800078e00ff */
[----:B------:R3:W-:Y:S08]  /*6de0*/  SYNCS.ARRIVE.TRANS64 RZ, [R16+URZ+0x30830], R3 ;  /* 0x0308300310ff79a7 */ /* 0x0007f0000800003f */
[----:B------:R-:W-:Y:S05]  /*6df0*/  @!P1 BRA `(.L_x_1473) ;  /* 0x0000000000049947 */ /* 0x000fea0003800000 */
[----:B------:R-:W-:Y:S01]  /*6e00*/  BPT.TRAP 0x1 ;  /* 0x000000040000795c */ /* 0x000fe20000300000 */
.L_x_1473:
        /* <DEDUP_REMOVED lines=36> */
.L_x_1498:
[----:B------:R-:W-:Y:S05]  /*7050*/  @P0 BRA `(.L_x_1475) ;  /* 0x0000000000140947 */ /* 0x000fea0003800000 */
[----:B------:R-:W-:Y:S01]  /*7060*/  ISETP.NE.AND P1, PT, R6, RZ, PT ;  /* 0x000000ff0600720c */ /* 0x000fe20003f25270 */
[----:B------:R-:W-:-:S04]  /*7070*/  IMAD.MOV.U32 R2, RZ, RZ, 0x4100 ;  /* 0x00004100ff027424 */ /* 0x000fc800078e00ff */
[----:B------:R3:W-:Y:S08]  /*7080*/  SYNCS.ARRIVE.TRANS64 RZ, [R16+URZ+0x30818], R2 ;  /* 0x0308180210ff79a7 */ /* 0x0007f0000800003f */
[----:B------:R-:W-:Y:S05]  /*7090*/  @!P1 BRA `(.L_x_1475) ;  /* 0x0000000000049947 */ /* 0x000fea0003800000 */
[----:B------:R-:W-:Y:S01]  /*70a0*/  BPT.TRAP 0x1 ;  /* 0x000000040000795c */ /* 0x000fe20000300000 */
.L_x_1475:
        /* <DEDUP_REMOVED lines=36> */
.L_x_1499:
[----:B------:R-:W-:Y:S05]  /*72f0*/  @P0 BRA `(.L_x_1477) ;  /* 0x0000000000140947 */ /* 0x000fea0003800000 */
[----:B------:R-:W-:Y:S01]  /*7300*/  ISETP.NE.AND P1, PT, R6, RZ, PT ;  /* 0x000000ff0600720c */ /* 0x000fe20003f25270 */
[----:B-123--:R-:W-:-:S04]  /*7310*/  IMAD.MOV.U32 R21, RZ, RZ, 0x4100 ;  /* 0x00004100ff157424 */ /* 0x00efc800078e00ff */
[----:B------:R4:W-:Y:S08]  /*7320*/  SYNCS.ARRIVE.TRANS64 RZ, [R16+URZ+0x30838], R21 ;  /* 0x0308381510ff79a7 */ /* 0x0009f0000800003f */
[----:B------:R-:W-:Y:S05]  /*7330*/  @!P1 BRA `(.L_x_1477) ;  /* 0x0000000000049947 */ /* 0x000fea0003800000 */
[----:B------:R-:W-:Y:S01]  /*7340*/  BPT.TRAP 0x1 ;  /* 0x000000040000795c */ /* 0x000fe20000300000 */
.L_x_1477:
        /* <DEDUP_REMOVED lines=31> */
.L_x_1501:
[----:B------:R-:W-:Y:S05]  /*7540*/  @P0 BRA `(.L_x_1479) ;  /* 0x0000000000140947 */ /* 0x000fea0003800000 */
[----:B------:R-:W-:Y:S01]  /*7550*/  ISETP.NE.AND P1, PT, R6, RZ, PT ;  /* 0x000000ff0600720c */ /* 0x000fe20003f25270 */
[----:B------:R-:W-:-:S04]  /*7560*/  IMAD.MOV.U32 R5, RZ, RZ, 0x4100 ;  /* 0x00004100ff057424 */ /* 0x000fc800078e00ff */
[----:B------:R1:W-:Y:S08]  /*7570*/  SYNCS.ARRIVE.TRANS64 RZ, [R16+URZ+0x30810], R5 ;  /* 0x0308100510ff79a7 */ /* 0x0003f0000800003f */
[----:B------:R-:W-:Y:S05]  /*7580*/  @!P1 BRA `(.L_x_1479) ;  /* 0x0000000000049947 */ /* 0x000fea0003800000 */
[----:B------:R-:W-:Y:S01]  /*7590*/  BPT.TRAP 0x1 ;  /* 0x000000040000795c */ /* 0x000fe20000300000 */
.L_x_1479:
        /* <DEDUP_REMOVED lines=37> */
.L_x_1471:
[----:B------:R-:W3:Y:S02]  /*77f0*/  LDL.LU R4, [R1+0x4] ;  /* 0x0000040001047983 */ /* 0x000ee40000300800 */
[----:B---3--:R-:W-:Y:S02]  /*7800*/  ISETP.NE.AND P1, PT, R4, RZ, PT ;  /* 0x000000ff0400720c */ /* 0x008fe40003f25270 */
[----:B------:R1:W5:Y:S11]  /*7810*/  LDL R4, [R1] ;  /* 0x0000000001047983 */ /* 0x0003760000100800 */
[----:B-1----:R-:W-:Y:S05]  /*7820*/  @!P1 BRA `(.L_x_1470) ;  /* 0x0000000400489947 */ /* 0x002fea0003800000 */
[----:B------:R-:W-:-:S04]  /*7830*/  SHF.L.U32 R13, R11, 0x1f, RZ ;  /* 0x0000001f0b0d7819 */ /* 0x000fc800000006ff */
[----:B------:R-:W1:Y:S02]  /*7840*/  SYNCS.PHASECHK.TRANS64.TRYWAIT P1, [R16+URZ+0x30840], R13 ;  /* 0x0308400d100075a7 */ /* 0x000e64000802017f */
[----:B-1----:R-:W-:Y:S05]  /*7850*/  @!P1 BRA `(.L_x_1481) ;  /* 0x0000000c00809947 */ /* 0x002fea0003800000 */
.L_x_1502:
[----:B------:R-:W-:Y:S05]  /*7860*/  @P0 BRA `(.L_x_1482) ;  /* 0x0000000000140947 */ /* 0x000fea0003800000 */
[----:B------:R-:W-:Y:S01]  /*7870*/  ISETP.NE.AND P1, PT, R6, RZ, PT ;  /* 0x000000ff0600720c */ /* 0x000fe20003f25270 */
[----:B--2---:R-:W-:-:S04]  /*7880*/  IMAD.MOV.U32 R5, RZ, RZ, 0x4100 ;  /* 0x00004100ff057424 */ /* 0x004fc800078e00ff */
[----:B------:R3:W-:Y:S08]  /*7890*/  SYNCS.ARRIVE.TRANS64 RZ, [R16+URZ+0x30830], R5 ;  /* 0x0308300510ff79a7 */ /* 0x0007f0000800003f */
[----:B------:R-:W-:Y:S05]  /*78a0*/  @!P1 BRA `(.L_x_1482) ;  /* 0x0000000000049947 */ /* 0x000fea0003800000 */
[----:B------:R-:W-:Y:S01]  /*78b0*/  BPT.TRAP 0x1 ;  /* 0x000000040000795c */ /* 0x000fe20000300000 */
.L_x_1482:
        /* <DEDUP_REMOVED lines=33> */
.L_x_1503:
[----:B------:R-:W-:Y:S05]  /*7ad0*/  @P0 BRA `(.L_x_1484) ;  /* 0x0000000000140947 */ /* 0x000fea0003800000 */
[----:B------:R-:W-:Y:S01]  /*7ae0*/  ISETP.NE.AND P0, PT, R6, RZ, PT ;  /* 0x000000ff0600720c */ /* 0x000fe20003f05270 */
[----:B------:R-:W-:-:S04]  /*7af0*/  IMAD.MOV.U32 R5, RZ, RZ, 0x4100 ;  /* 0x00004100ff057424 */ /* 0x000fc800078e00ff */
[----:B------:R3:W-:Y:S08]  /*7b00*/  SYNCS.ARRIVE.TRANS64 RZ, [R16+URZ+0x30818], R5 ;  /* 0x0308180510ff79a7 */ /* 0x0007f0000800003f */
[----:B------:R-:W-:Y:S05]  /*7b10*/  @!P0 BRA `(.L_x_1484) ;  /* 0x0000000000048947 */ /* 0x000fea0003800000 */
[----:B------:R-:W-:Y:S01]  /*7b20*/  BPT.TRAP 0x1 ;  /* 0x000000040000795c */ /* 0x000fe20000300000 */
.L_x_1484:
        /* <DEDUP_REMOVED lines=34> */
.L_x_1470:
[----:B------:R-:W3:Y:S01]  /*7d50*/  S2R R0, SR_TID.X ;  /* 0x0000000000007919 */ /* 0x000ee20000002100 */
[----:B------:R-:W-:Y:S01]  /*7d60*/  IMAD R3, R19, 0x8, R16 ;  /* 0x0000000813037824 */ /* 0x000fe200078e0210 */
[----:B---3--:R-:W-:Y:S02]  /*7d70*/  LOP3.LUT R2, R0, 0x7f, RZ, 0xc0, !PT ;  /* 0x0000007f00027812 */ /* 0x008fe400078ec0ff */
[----:B------:R-:W-:Y:S02]  /*7d80*/  SHF.L.U32 R0, R11, 0x1f, RZ ;  /* 0x0000001f0b007819 */ /* 0x000fe400000006ff */
[----:B------:R-:W-:Y:S02]  /*7d90*/  ISETP.NE.AND P1, PT, R2, RZ, PT ;  /* 0x000000ff0200720c */ /* 0x000fe40003f25270 */
[----:B------:R-:W3:Y:S02]  /*7da0*/  SYNCS.PHASECHK.TRANS64.TRYWAIT P0, [R3+URZ+0x30840], R0 ;  /* 0x03084000030075a7 */ /* 0x000ee4000800017f */
[----:B---3--:R-:W-:Y:S09]  /*7db0*/  @!P0 BRA `(.L_x_1485) ;  /* 0x0000000800508947 */ /* 0x008ff20003800000 */
.L_x_1504:
[----:B------:R-:W-:Y:S05]  /*7dc0*/  @P1 BRA `(.L_x_1486) ;  /* 0x0000000000181947 */ /* 0x000fea0003800000 */
[----:B------:R-:W1:Y:S01]  /*7dd0*/  S2R R2, SR_TID.X ;  /* 0x0000000000027919 */ /* 0x000e620000002100 */
[----:B---3--:R-:W-:-:S04]  /*7de0*/  IMAD.MOV.U32 R0, RZ, RZ, 0x4100 ;  /* 0x00004100ff007424 */ /* 0x008fc800078e00ff */
[----:B------:R3:W-:Y:S01]  /*7df0*/  SYNCS.ARRIVE.TRANS64 RZ, [R3+URZ+0x30830], R0 ;  /* 0x0308300003ff79a7 */ /* 0x0007e2000800003f */
[----:B-1----:R-:W-:-:S13]  /*7e00*/  LOP3.LUT P0, RZ, R2, 0x1f, RZ, 0xc0, !PT ;  /* 0x0000001f02ff7812 */ /* 0x002fda000780c0ff */
[----:B---3--:R-:W-:Y:S05]  /*7e10*/  @!P0 BRA `(.L_x_1486) ;  /* 0x0000000000048947 */ /* 0x008fea0003800000 */
[----:B------:R-:W-:Y:S01]  /*7e20*/  BPT.TRAP 0x1 ;  /* 0x000000040000795c */ /* 0x000fe20000300000 */
.L_x_1486:
        /* <DEDUP_REMOVED lines=40> */
.L_x_1467:
[----:B------:R-:W-:Y:S05]  /*80b0*/  BSYNC B0 ;  /* 0x0000000000007941 */ /* 0x000fea0003800000 */
.L_x_1465:
[----:B------:R-:W-:-:S03]  /*80c0*/  UMOV UR7, 0xffffffff ;  /* 0xffffffff00077882 */ /* 0x000fc60000000000 */
[----:B------:R-:W-:Y:S05]  /*80d0*/  BRA.DIV UR7, `(.L_x_1487) ;  /* 0x00000006079c7947 */ /* 0x000fea000b800000 */
[----:B------:R-:W-:-:S13]  /*80e0*/  ELECT P6, URZ, PT ;  /* 0x00000000003f782f */ /* 0x000fda00038c0000 */
.L_x_1507:
[----:B------:R-:W-:Y:S05]  /*80f0*/  @!P6 BRA `(.L_x_1417) ;  /* 0x000000000084e947 */ /* 0x000fea0003800000 */
[----:B------:R-:W-:-:S06]  /*8100*/  ULOP3.LUT UR7, UR38, 0x2, URZ, 0xfc, !UPT ;  /* 0x0000000226077892 */ /* 0x000fcc000f8efc3f */
[----:B------:R-:W-:-:S05]  /*8110*/  IMAD.U32 R2, RZ, RZ, UR7 ;  /* 0x00000007ff027e24 */ /* 0x000fca000f8e00ff */
[----:B------:R-:W-:-:S13]  /*8120*/  ISETP.NE.AND P2, PT, R2, 0x3, PT ;  /* 0x000000030200780c */ /* 0x000fda0003f45270 */
[----:B------:R-:W-:Y:S05]  /*8130*/  @!P2 BRA `(.L_x_1488) ;  /* 0x000000000004a947 */ /* 0x000fea0003800000 */
[----:B------:R-:W-:Y:S01]  /*8140*/  BPT.TRAP 0x1 ;  /* 0x000000040000795c */ /* 0x000fe20000300000 */
.L_x_1488:
        /* <DEDUP_REMOVED lines=15> */
.L_x_1508:
[----:B------:R-:W2:Y:S02]  /*8240*/  SYNCS.PHASECHK.TRANS64.TRYWAIT P0, [R3+URZ], R2 ;  /* 0x00000002030075a7 */ /* 0x000ea4000800017f */
[----:B--2---:R-:W-:Y:S05]  /*8250*/  @!P0 BRA `(.L_x_1490) ;  /* 0x0000000400708947 */ /* 0x004fea0003800000 */
.L_x_1509:
[----:B------:R-:W-:Y:S05]  /*8260*/  @!P2 BRA `(.L_x_1491) ;  /* 0x000000000004a947 */ /* 0x000fea0003800000 */
[----:B------:R-:W-:Y:S01]  /*8270*/  BPT.TRAP 0x1 ;  /* 0x000000040000795c */ /* 0x000fe20000300000 */
.L_x_1491:
[----:B--2---:R-:W-:-:S04]  /*8280*/  VIADD R3, R7, 0x30840 ;  /* 0x0003084007037836 */ /* 0x004fc80000000000 */
[----:B------:R-:W-:-:S04]  /*8290*/  IMAD R0, R0, 0x8, R3 ;  /* 0x0000000800007824 */ /* 0x000fc800078e0203 */
[----:B------:R-:W2:Y:S02]  /*82a0*/  SYNCS.PHASECHK.TRANS64.TRYWAIT P0, [R0+URZ], R5 ;  /* 0x00000005000075a7 */ /* 0x000ea4000800017f */
[----:B--2---:R-:W-:Y:S05]  /*82b0*/  @!P0 BRA `(.L_x_1492) ;  /* 0x00000004006c8947 */ /* 0x004fea0003800000 */
.L_x_1510:
[----:B------:R-:W-:-:S07]  /*82c0*/  IMAD R3, R4, 0x8, R3 ;  /* 0x0000000804037824 */ /* 0x000fce00078e0203 */
.L_x_1493:
[----:B---3--:R3:W4:Y:S02]  /*82d0*/  SYNCS.PHASECHK.TRANS64.TRYWAIT P0, [R3+URZ], R2 ;  /* 0x00000002030075a7 */ /* 0x008724000800017f */
[----:B----4-:R-:W-:Y:S05]  /*82e0*/  @!P0 NANOSLEEP.SYNCS 0x989680 ;  /* 0x009896800000895d */ /* 0x010fea0003900000 */
[----:B------:R-:W4:Y:S02]  /*82f0*/  @!P0 SYNCS.PHASECHK.TRANS64 P0, [R3+URZ], R2 ;  /* 0x00000002030085a7 */ /* 0x000f24000800007f */
[----:B----4-:R-:W-:Y:S05]  /*8300*/  @!P0 BRA `(.L_x_1493) ;  /* 0xfffffffc00f08947 */ /* 0x010fea000383ffff */
.L_x_1417:
[----:B------:R-:W-:Y:S05]  /*8310*/  BSYNC B6 ;  /* 0x0000000000067941 */ /* 0x000fea0003800000 */
.L_x_1414:
[----:B------:R-:W-:Y:S05]  /*8320*/  EXIT ;  /* 0x000000000000794d */ /* 0x000fea0003800000 */
.L_x_1424:
[----:B------:R-:W-:Y:S02]  /*8330*/  IMAD.MOV.U32 R12, RZ, RZ, RZ ;  /* 0x000000ffff0c7224 */ /* 0x000fe400078e00ff */
[----:B------:R-:W-:Y:S02]  /*8340*/  IMAD.MOV.U32 R11, RZ, RZ, 0x1f ;  /* 0x0000001fff0b7424 */ /* 0x000fe400078e00ff */
[----:B------:R-:W-:-:S07]  /*8350*/  IMAD.MOV.U32 R15, RZ, RZ, -0x1 ;  /* 0xffffffffff0f7424 */ /* 0x000fce00078e00ff */
[----:B------:R-:W-:Y:S05]  /*8360*/  WARPSYNC.COLLECTIVE R15, `(.L_x_1494) ;  /* 0x000000000f087348 */ /* 0x000fea0003c00000 */
[----:B------:R1:W2:Y:S02]  /*8370*/  SHFL.IDX P6, R14, R13, R12, R11 ;  /* 0x0000000c0d0e7389 */ /* 0x0002a400000c000b */
[----:B-12---:R-:W-:Y:S01]  /*8380*/  ENDCOLLECTIVE ;  /* 0x000000000000791b */ /* 0x006fe20003800000 */
.L_x_1494:
[----:B------:R-:W-:Y:S05]  /*8390*/  BRA `(.L_x_1495) ;  /* 0xffffff8c007c7947 */ /* 0x000fea000383ffff */
.L_x_1426:
        /* <DEDUP_REMOVED lines=8> */
.L_x_1430:
[----:B---3--:R3:W4:Y:S02]  /*8420*/  SYNCS.PHASECHK.TRANS64.TRYWAIT P0, [R0+URZ+0x30810], R191 ;  /* 0x030810bf000075a7 */ /* 0x008724000800017f */
[----:B----4-:R-:W-:Y:S05]  /*8430*/  @!P0 NANOSLEEP.SYNCS 0x989680 ;  /* 0x009896800000895d */ /* 0x010fea0003900000 */
[----:B------:R-:W4:Y:S02]  /*8440*/  @!P0 SYNCS.PHASECHK.TRANS64 P0, [R0+URZ+0x30810], R191 ;  /* 0x030810bf000085a7 */ /* 0x000f24000800007f */
[----:B----4-:R-:W-:Y:S05]  /*8450*/  @!P0 BRA `(.L_x_1430) ;  /* 0xfffffffc00f08947 */ /* 0x010fea000383ffff */
[----:B------:R-:W-:Y:S05]  /*8460*/  BRA `(.L_x_1429) ;  /* 0xffffff94006c7947 */ /* 0x000fea000383ffff */
.L_x_1434:
[----:B--2---:R2:W1:Y:S02]  /*8470*/  SYNCS.PHASECHK.TRANS64.TRYWAIT P0, [R0+URZ+0x30830], R191 ;  /* 0x030830bf000075a7 */ /* 0x004464000800017f */
[----:B-1----:R-:W-:Y:S05]  /*8480*/  @!P0 NANOSLEEP.SYNCS 0x989680 ;  /* 0x009896800000895d */ /* 0x002fea0003900000 */
[----:B------:R-:W1:Y:S02]  /*8490*/  @!P0 SYNCS.PHASECHK.TRANS64 P0, [R0+URZ+0x30830], R191 ;  /* 0x030830bf000085a7 */ /* 0x000e64000800007f */
[----:B-1----:R-:W-:Y:S05]  /*84a0*/  @!P0 BRA `(.L_x_1434) ;  /* 0xfffffffc00f08947 */ /* 0x002fea000383ffff */
[----:B------:R-:W-:Y:S05]  /*84b0*/  BRA `(.L_x_1433) ;  /* 0xffffff9c00847947 */ /* 0x000fea000383ffff */
.L_x_1468:
[----:B-1----:R1:W2:Y:S02]  /*84c0*/  SYNCS.PHASECHK.TRANS64.TRYWAIT P0, [R16+URZ+0x30820], R3 ;  /* 0x03082003100075a7 */ /* 0x0022a4000800017f */
[----:B--2---:R-:W-:Y:S05]  /*84d0*/  @!P0 NANOSLEEP.SYNCS 0x989680 ;  /* 0x009896800000895d */ /* 0x004fea0003900000 */
[----:B------:R-:W2:Y:S02]  /*84e0*/  @!P0 SYNCS.PHASECHK.TRANS64 P0, [R16+URZ+0x30820], R3 ;  /* 0x03082003100085a7 */ /* 0x000ea4000800007f */
[----:B--2---:R-:W-:Y:S05]  /*84f0*/  @!P0 BRA `(.L_x_1468) ;  /* 0xfffffffc00f08947 */ /* 0x004fea000383ffff */
[----:B------:R-:W-:Y:S05]  /*8500*/  BRA `(.L_x_1496) ;  /* 0xffffffe000587947 */ /* 0x000fea000383ffff */
.L_x_1472:
[----:B-1----:R1:W3:Y:S02]  /*8510*/  SYNCS.PHASECHK.TRANS64.TRYWAIT P1, [R16+URZ+0x30840], R21 ;  /* 0x03084015100075a7 */ /* 0x0022e4000802017f */
[----:B---3--:R-:W-:Y:S05]  /*8520*/  @!P1 NANOSLEEP.SYNCS 0x989680 ;  /* 0x009896800000995d */ /* 0x008fea0003900000 */
[----:B------:R-:W3:Y:S02]  /*8530*/  @!P1 SYNCS.PHASECHK.TRANS64 P1, [R16+URZ+0x30840], R21 ;  /* 0x03084015100095a7 */ /* 0x000ee4000802007f */
[----:B---3--:R-:W-:Y:S05]  /*8540*/  @!P1 BRA `(.L_x_1472) ;  /* 0xfffffffc00f09947 */ /* 0x008fea000383ffff */
[----:B------:R-:W-:Y:S05]  /*8550*/  BRA `(.L_x_1497) ;  /* 0xffffffe800147947 */ /* 0x000fea000383ffff */
.L_x_1474:
[----:B--2---:R2:W3:Y:S02]  /*8560*/  SYNCS.PHASECHK.TRANS64.TRYWAIT P1, [R16+URZ+0x30828], R21 ;  /* 0x03082815100075a7 */ /* 0x0044e4000802017f */
[----:B---3--:R-:W-:Y:S05]  /*8570*/  @!P1 NANOSLEEP.SYNCS 0x989680 ;  /* 0x009896800000995d */ /* 0x008fea0003900000 */
[----:B------:R-:W3:Y:S02]  /*8580*/  @!P1 SYNCS.PHASECHK.TRANS64 P1, [R16+URZ+0x30828], R21 ;  /* 0x03082815100095a7 */ /* 0x000ee4000802007f */
[----:B---3--:R-:W-:Y:S05]  /*8590*/  @!P1 BRA `(.L_x_1474) ;  /* 0xfffffffc00f09947 */ /* 0x008fea000383ffff */
[----:B------:R-:W-:Y:S05]  /*85a0*/  BRA `(.L_x_1498) ;  /* 0xffffffe800a87947 */ /* 0x000fea000383ffff */
.L_x_1476:
[----:B---3--:R3:W4:Y:S02]  /*85b0*/  SYNCS.PHASECHK.TRANS64.TRYWAIT P1, [R16+URZ+0x30848], R21 ;  /* 0x03084815100075a7 */ /* 0x008724000802017f */
[----:B----4-:R-:W-:Y:S05]  /*85c0*/  @!P1 NANOSLEEP.SYNCS 0x989680 ;  /* 0x009896800000995d */ /* 0x010fea0003900000 */
[----:B------:R-:W4:Y:S02]  /*85d0*/  @!P1 SYNCS.PHASECHK.TRANS64 P1, [R16+URZ+0x30848], R21 ;  /* 0x03084815100095a7 */ /* 0x000f24000802007f */
[----:B----4-:R-:W-:Y:S05]  /*85e0*/  @!P1 BRA `(.L_x_1476) ;  /* 0xfffffffc00f09947 */ /* 0x010fea000383ffff */
[----:B------:R-:W-:Y:S05]  /*85f0*/  BRA `(.L_x_1499) ;  /* 0xffffffec003c7947 */ /* 0x000fea000383ffff */
.L_x_1478:
[----:B------:R-:W-:-:S07]  /*8600*/  SHF.L.U32 R5, R11, 0x1f, RZ ;  /* 0x0000001f0b057819 */ /* 0x000fce00000006ff */
.L_x_1500:
[----:B------:R1:W1:Y:S02]  /*8610*/  SYNCS.PHASECHK.TRANS64.TRYWAIT P1, [R16+URZ+0x30820], R5 ;  /* 0x03082005100075a7 */ /* 0x000264000802017f */
[----:B-1----:R-:W-:Y:S05]  /*8620*/  @!P1 NANOSLEEP.SYNCS 0x989680 ;  /* 0x009896800000995d */ /* 0x002fea0003900000 */
[----:B------:R-:W1:Y:S02]  /*8630*/  @!P1 SYNCS.PHASECHK.TRANS64 P1, [R16+URZ+0x30820], R5 ;  /* 0x03082005100095a7 */ /* 0x000e64000802007f */
[----:B-1----:R-:W-:Y:S05]  /*8640*/  @!P1 BRA `(.L_x_1500) ;  /* 0xfffffffc00f09947 */ /* 0x002fea000383ffff */
[----:B------:R-:W-:Y:S05]  /*8650*/  BRA `(.L_x_1501) ;  /* 0xffffffec00b87947 */ /* 0x000fea000383ffff */
.L_x_1481:
[----:B-1----:R1:W3:Y:S02]  /*8660*/  SYNCS.PHASECHK.TRANS64.TRYWAIT P1, [R16+URZ+0x30840], R13 ;  /* 0x0308400d100075a7 */ /* 0x0022e4000802017f */
[----:B---3--:R-:W-:Y:S05]  /*8670*/  @!P1 NANOSLEEP.SYNCS 0x989680 ;  /* 0x009896800000995d */ /* 0x008fea0003900000 */
[----:B------:R-:W3:Y:S02]  /*8680*/  @!P1 SYNCS.PHASECHK.TRANS64 P1, [R16+URZ+0x30840], R13 ;  /* 0x0308400d100095a7 */ /* 0x000ee4000802007f */
[----:B---3--:R-:W-:Y:S05]  /*8690*/  @!P1 BRA `(.L_x_1481) ;  /* 0xfffffffc00f09947 */ /* 0x008fea000383ffff */
[----:B------:R-:W-:Y:S05]  /*86a0*/  BRA `(.L_x_1502) ;  /* 0xfffffff0006c7947 */ /* 0x000fea000383ffff */
.L_x_1483:
[----:B--2---:R2:W3:Y:S02]  /*86b0*/  SYNCS.PHASECHK.TRANS64.TRYWAIT P1, [R16+URZ+0x30828], R13 ;  /* 0x0308280d100075a7 */ /* 0x0044e4000802017f */
[----:B---3--:R-:W-:Y:S05]  /*86c0*/  @!P1 NANOSLEEP.SYNCS 0x989680 ;  /* 0x009896800000995d */ /* 0x008fea0003900000 */
[----:B------:R-:W3:Y:S02]  /*86d0*/  @!P1 SYNCS.PHASECHK.TRANS64 P1, [R16+URZ+0x30828], R13 ;  /* 0x0308280d100095a7 */ /* 0x000ee4000802007f */
[----:B---3--:R-:W-:Y:S05]  /*86e0*/  @!P1 BRA `(.L_x_1483) ;  /* 0xfffffffc00f09947 */ /* 0x008fea000383ffff */
[----:B------:R-:W-:Y:S05]  /*86f0*/  BRA `(.L_x_1503) ;  /* 0xfffffff000f47947 */ /* 0x000fea000383ffff */
.L_x_1485:
[----:B---3--:R3:W1:Y:S02]  /*8700*/  SYNCS.PHASECHK.TRANS64.TRYWAIT P0, [R3+URZ+0x30840], R0 ;  /* 0x03084000030075a7 */ /* 0x008664000800017f */
[----:B-1----:R-:W-:Y:S05]  /*8710*/  @!P0 NANOSLEEP.SYNCS 0x989680 ;  /* 0x009896800000895d */ /* 0x002fea0003900000 */
[----:B------:R-:W1:Y:S02]  /*8720*/  @!P0 SYNCS.PHASECHK.TRANS64 P0, [R3+URZ+0x30840], R0 ;  /* 0x03084000030085a7 */ /* 0x000e64000800007f */
[----:B-1----:R-:W-:Y:S05]  /*8730*/  @!P0 BRA `(.L_x_1485) ;  /* 0xfffffffc00f08947 */ /* 0x002fea000383ffff */
[----:B------:R-:W-:Y:S05]  /*8740*/  BRA `(.L_x_1504) ;  /* 0xfffffff4009c7947 */ /* 0x000fea000383ffff */
.L_x_1487:
[----:B------:R-:W-:Y:S01]  /*8750*/  BSSY B0, `(.L_x_1505) ;  /* 0x0000006000007945 */ /* 0x000fe20003800000 */
[----:B------:R-:W-:-:S07]  /*8760*/  IMAD.MOV.U32 R15, RZ, RZ, -0x1 ;  /* 0xffffffffff0f7424 */ /* 0x000fce00078e00ff */
[----:B------:R-:W-:Y:S05]  /*8770*/  WARPSYNC.COLLECTIVE R15, `(.L_x_1506) ;  /* 0x000000000f0c7348 */ /* 0x000fea0003c00000 */
[----:B------:R-:W-:Y:S02]  /*8780*/  ELECT P6, UR62, PT ;  /* 0x00000000003e782f */ /* 0x000fe400038c0000 */
[----:B------:R-:W-:Y:S01]  /*8790*/  MOV R14, UR62 ;  /* 0x0000003e000e7c02 */ /* 0x000fe20008000f00 */
[----:B------:R-:W-:Y:S10]  /*87a0*/  ENDCOLLECTIVE ;  /* 0x000000000000791b */ /* 0x000ff40003800000 */
.L_x_1506:
[----:B------:R-:W-:Y:S05]  /*87b0*/  BSYNC B0 ;  /* 0x0000000000007941 */ /* 0x000fea0003800000 */
.L_x_1505:
[----:B------:R-:W-:Y:S05]  /*87c0*/  BRA `(.L_x_1507) ;  /* 0xfffffff800487947 */ /* 0x000fea000383ffff */
.L_x_1489:
[----:B-1----:R1:W2:Y:S02]  /*87d0*/  SYNCS.PHASECHK.TRANS64.TRYWAIT P0, [R6+URZ], R5 ;  /* 0x00000005060075a7 */ /* 0x0022a4000800017f */
[----:B--2---:R-:W-:Y:S05]  /*87e0*/  @!P0 NANOSLEEP.SYNCS 0x989680 ;  /* 0x009896800000895d */ /* 0x004fea0003900000 */
[----:B------:R-:W2:Y:S02]  /*87f0*/  @!P0 SYNCS.PHASECHK.TRANS64 P0, [R6+URZ], R5 ;  /* 0x00000005060085a7 */ /* 0x000ea4000800007f */
[----:B--2---:R-:W-:Y:S05]  /*8800*/  @!P0 BRA `(.L_x_1489) ;  /* 0xfffffffc00f08947 */ /* 0x004fea000383ffff */
[----:B------:R-:W-:Y:S05]  /*8810*/  BRA `(.L_x_1508) ;  /* 0xfffffff800887947 */ /* 0x000fea000383ffff */
.L_x_1490:
[----:B--2---:R2:W3:Y:S02]  /*8820*/  SYNCS.PHASECHK.TRANS64.TRYWAIT P0, [R3+URZ], R2 ;  /* 0x00000002030075a7 */ /* 0x0044e4000800017f */
[----:B---3--:R-:W-:Y:S05]  /*8830*/  @!P0 NANOSLEEP.SYNCS 0x989680 ;  /* 0x009896800000895d */ /* 0x008fea0003900000 */
[----:B------:R-:W3:Y:S02]  /*8840*/  @!P0 SYNCS.PHASECHK.TRANS64 P0, [R3+URZ], R2 ;  /* 0x00000002030085a7 */ /* 0x000ee4000800007f */
[----:B---3--:R-:W-:Y:S05]  /*8850*/  @!P0 BRA `(.L_x_1490) ;  /* 0xfffffffc00f08947 */ /* 0x008fea000383ffff */
[----:B------:R-:W-:Y:S05]  /*8860*/  BRA `(.L_x_1509) ;  /* 0xfffffff8007c7947 */ /* 0x000fea000383ffff */
.L_x_1492:
[----:B--2---:R2:W3:Y:S02]  /*8870*/  SYNCS.PHASECHK.TRANS64.TRYWAIT P0, [R0+URZ], R5 ;  /* 0x00000005000075a7 */ /* 0x0044e4000800017f */
[----:B---3--:R-:W-:Y:S05]  /*8880*/  @!P0 NANOSLEEP.SYNCS 0x989680 ;  /* 0x009896800000895d */ /* 0x008fea0003900000 */
[----:B------:R-:W3:Y:S02]  /*8890*/  @!P0 SYNCS.PHASECHK.TRANS64 P0, [R0+URZ], R5 ;  /* 0x00000005000085a7 */ /* 0x000ee4000800007f */
[----:B---3--:R-:W-:Y:S05]  /*88a0*/  @!P0 BRA `(.L_x_1492) ;  /* 0xfffffffc00f08947 */ /* 0x008fea000383ffff */
[----:B------:R-:W-:Y:S05]  /*88b0*/  BRA `(.L_x_1510) ;  /* 0xfffffff800807947 */ /* 0x000fea000383ffff */
.L_x_1511:
        /* <DEDUP_REMOVED lines=12> */
.L_x_3663:


//--------------------- .text._ZN7cutlass13device_kernelIN5flash11enable_sm90INS1_16FlashAttnBwdSm90INS1_25CollectiveMainloopBwdSm90ILi2ELi2ELi2EN4cute5tupleIJNS5_1CILi1EEES8_S8_EEENS6_IJNS7_ILi64EEENS7_ILi128EEESB_EEENS_10bfloat16_tEfNS_4arch4Sm90ELb0ELb1ELb1ELb0ELb1ELb1ELb0ELb0ELi2ELi1ELi2ELi1ELb0EEENS1_24CollectiveEpilogueBwdGQAISC_fSF_Li256ELb0ELb1EEENS1_19SingleTileSchedulerILb0ELb0ELb0ELi128EEEEEEEEEvNT_6ParamsE --------------------------
	.section	.text._ZN7cutlass13device_kernelIN5flash11enable_sm90INS1_16FlashAttnBwdSm90INS1_25CollectiveMainloopBwdSm90ILi2ELi2ELi2EN4cute5tupleIJNS5_1CILi1EEES8_S8_EEENS6_IJNS7_ILi64EEENS7_ILi128EEESB_EEENS_10bfloat16_tEfNS_4arch4Sm90ELb0ELb1ELb1ELb0ELb1ELb1ELb0ELb0ELi2ELi1ELi2ELi1ELb0EEENS1_24CollectiveEpilogueBwdGQAISC_fSF_Li256ELb0ELb1EEENS1_19SingleTileSchedulerILb0ELb0ELb0ELi128EEEEEEEEEvNT_6ParamsE,"ax",@progbits
	.align	128
.text._ZN7cutlass13device_kernelIN5flash11enable_sm90INS1_16FlashAttnBwdSm90INS1_25CollectiveMainloopBwdSm90ILi2ELi2ELi2EN4cute5tupleIJNS5_1CILi1EEES8_S8_EEENS6_IJNS7_ILi64EEENS7_ILi128EEESB_EEENS_10bfloat16_tEfNS_4arch4Sm90ELb0ELb1ELb1ELb0ELb1ELb1ELb0ELb0ELi2ELi1ELi2ELi1ELb0EEENS1_24CollectiveEpilogueBwdGQAISC_fSF_Li256ELb0ELb1EEENS1_19SingleTileSchedulerILb0ELb0ELb0ELi128EEEEEEEEEvNT_6ParamsE:
        .type           _ZN7cutlass13device_kernelIN5flash11enable_sm90INS1_16FlashAttnBwdSm90INS1_25CollectiveMainloopBwdSm90ILi2ELi2ELi2EN4cute5tupleIJNS5_1CILi1EEES8_S8_EEENS6_IJNS7_ILi64EEENS7_ILi128EEESB_EEENS_10bfloat16_tEfNS_4arch4Sm90ELb0ELb1ELb1ELb0ELb1ELb1ELb0ELb0ELi2ELi1ELi2ELi1ELb0EEENS1_24CollectiveEpilogueBwdGQAISC_fSF_Li256ELb0ELb1EEENS1_19SingleTileSchedulerILb0ELb0ELb0ELi128EEEEEEEEEvNT_6ParamsE,@function
        .size           _ZN7cutlass13device_kernelIN5flash11enable_sm90INS1_16FlashAttnBwdSm90INS1_25CollectiveMainloopBwdSm90ILi2ELi2ELi2EN4cute5tupleIJNS5_1CILi1EEES8_S8_EEENS6_IJNS7_ILi64EEENS7_ILi128EEESB_EEENS_10bfloat16_tEfNS_4arch4Sm90ELb0ELb1ELb1ELb0ELb1ELb1ELb0ELb0ELi2ELi1ELi2ELi1ELb0EEENS1_24CollectiveEpilogueBwdGQAISC_fSF_Li256ELb0ELb1EEENS1_19SingleTileSchedulerILb0ELb0ELb0ELi128EEEEEEEEEvNT_6ParamsE,(.L_x_3664 - _ZN7cutlass13device_kernelIN5flash11enable_sm90INS1_16FlashAttnBwdSm90INS1_25CollectiveMainloopBwdSm90ILi2ELi2ELi2EN4cute5tupleIJNS5_1CILi1EEES8_S8_EEENS6_IJNS7_ILi64EEENS7_ILi128EEESB_EEENS_10bfloat16_tEfNS_4arch4Sm90ELb0ELb1ELb1ELb0ELb1ELb1ELb0ELb0ELi2ELi1ELi2ELi1ELb0EEENS1_24CollectiveEpilogueBwdGQAISC_fSF_Li256ELb0ELb1EEENS1_19SingleTileSchedulerILb0ELb0ELb0ELi128EEEEEEEEEvNT_6ParamsE)
        .other          _ZN7cutlass13device_kernelIN5flash11enable_sm90INS1_16FlashAttnBwdSm90INS1_25CollectiveMainloopBwdSm90ILi2ELi2ELi2EN4cute5tupleIJNS5_1CILi1EEES8_S8_EEENS6_IJNS7_ILi64EEENS7_ILi128EEESB_EEENS_10bfloat16_tEfNS_4arch4Sm90ELb0ELb1ELb1ELb0ELb1ELb1ELb0ELb0ELi2ELi1ELi2ELi1ELb0EEENS1_24CollectiveEpilogueBwdGQAISC_fSF_Li256ELb0ELb1EEENS1_19SingleTileSchedulerILb0ELb0ELb0ELi128EEEEEEEEEvNT_6ParamsE,@"STO_CUDA_ENTRY STV_DEFAULT"
_ZN7cutlass13device_kernelIN5flash11enable_sm90INS1_16FlashAttnBwdSm90INS1_25CollectiveMainloopBwdSm90ILi2ELi2ELi2EN4cute5tupleIJNS5_1CILi1EEES8_S8_EEENS6_IJNS7_ILi64EEENS7_ILi128EEESB_EEENS_10bfloat16_tEfNS_4arch4Sm90ELb0ELb1ELb1ELb0ELb1ELb1ELb0ELb0ELi2ELi1ELi2ELi1ELb0EEENS1_24CollectiveEpilogueBwdGQAISC_fSF_Li256ELb0ELb1EEENS1_19SingleTileSchedulerILb0ELb0ELb0ELi128EEEEEEEEEvNT_6ParamsE:
        /* <DEDUP_REMOVED lines=24> */
.L_x_1513:
[----:B------:R-:W-:Y:S05]  /*0180*/  BSYNC B0 ;  /* 0x0000000000007941 */ /* 0x000fea0003800000 */
.L_x_1512:
        /* <DEDUP_REMOVED lines=37> */
.L_x_1514:
        /* <DEDUP_REMOVED lines=22> */
.L_x_1515:
[----:B------:R-:W-:Y:S01]  /*0540*/  PLOP3.LUT P0, PT, PT, PT, UP0, 0x80, 0x0 ;  /* 0x000000000000781c */ /* 0x000fe20003f0f008 */
[----:B------:R-:W-:Y:S01]  /*0550*/  NOP ;  /* 0x0000000000007918 */ /* 0x000fe20000000000 */
[----:B------:R-:W-:Y:S01]  /*0560*/  ULDC.64 UR46, c[0x0][0x208] ;  /* 0x00008200002e7ab9 */ /* 0x000fe20000000a00 */
[----:B------:R-:W-:Y:S01]  /*0570*/  BSSY B6, `(.L_x_1516) ;  /* 0x0000919000067945 */ /* 0x000fe20003800000 */
[----:B-12-4-:R-:W-:Y:S09]  /*0580*/  BAR.SYNC.DEFER_BLOCKING 0x0 ;  /* 0x0000000000007b1d */ /* 0x016ff20000010000 */
[----:B------:R-:W-:Y:S05]  /*0590*/  @!P0 BRA `(.L_x_1517) ;  /* 0x0000005400048947 */ /* 0x000fea0003800000 */
.L_x_1518:
        /* <DEDUP_REMOVED lines=101> */
.L_x_1520:
        /* <DEDUP_REMOVED lines=31> */
.L_x_1523:
        /* <DEDUP_REMOVED lines=15> */
.L_x_1522:
        /* <DEDUP_REMOVED lines=22> */
.L_x_1525:
        /* <DEDUP_REMOVED lines=15> */
.L_x_1524:
        /* <DEDUP_REMOVED lines=8> */
.L_x_1638:
        /* <DEDUP_REMOVED lines=23> */
.L_x_1527:
        /* <DEDUP_REMOVED lines=98> */
.L_x_1539:
[----:B------:R-:W-:-:S05]  /*1930*/  IMAD.U32 R0, RZ, RZ, UR38 ;  /* 0x00000026ff007e24 */ /* 0x000fca000f8e00ff */
[----:B------:R-:W-:-:S04]  /*1940*/  LOP3.LUT R0, R0, 0x1, RZ, 0xfc, !PT ;  /* 0x0000000100007812 */ /* 0x000fc800078efcff */
[----:B------:R-:W-:-:S13]  /*1950*/  ISETP.NE.AND P6, PT, R0, 0x3, PT ;  /* 0x000000030000780c */ /* 0x000fda0003fc5270 */
[----:B-1----:R-:W-:Y:S05]  /*1960*/  @!P6 BRA `(.L_x_1529) ;  /* 0x000000000004e947 */ /* 0x002fea0003800000 */
[----:B------:R-:W-:Y:S01]  /*1970*/  BPT.TRAP 0x1 ;  /* 0x000000040000795c */ /* 0x000fe20000300000 */
.L_x_1529:
        /* <DEDUP_REMOVED lines=8> */
.L_x_1530:
[----:B---3--:R-:W-:Y:S05]  /*1a00*/  @P0 BRA `(.L_x_1531) ;  /* 0x0000000000080947 */ /* 0x008fea0003800000 */
[----:B------:R-:W3:Y:S02]  /*1a10*/  SYNCS.PHASECHK.TRANS64.TRYWAIT P0, [R0+URZ+0x30810], R191 ;  /* 0x030810bf000075a7 */ /* 0x000ee4000800017f */
[----:B---3--:R-:W-:Y:S05]  /*1a20*/  @!P0 BRA `(.L_x_1532) ;  /* 0x0000007c00788947 */ /* 0x008fea0003800000 */
.L_x_1531:
        /* <DEDUP_REMOVED lines=84> */
.L_x_1533:
[----:B------:R1:W1:Y:S01]  /*1f70*/  SYNCS.PHASECHK.TRANS64.TRYWAIT P0, [R0+URZ+0x30830], R191 ;  /* 0x030830bf000075a7 */ /* 0x000262000800017f */
[----:B------:R-:W-:Y:S05]  /*1f80*/  @!P6 BRA `(.L_x_1534) ;  /* 0x000000000004e947 */ /* 0x000fea0003800000 */
[----:B------:R-:W-:Y:S01]  /*1f90*/  BPT.TRAP 0x1 ;  /* 0x000000040000795c */ /* 0x000fe20000300000 */
.L_x_1534:
        /* <DEDUP_REMOVED lines=52> */
.L_x_1535:
        /* <DEDUP_REMOVED lines=539> */
.L_x_1537:
        /* <DEDUP_REMOVED lines=49> */
.L_x_1538:
        /* <DEDUP_REMOVED lines=78> */
.L_x_1521:
[----:B------:R-:W-:Y:S05]  /*4c80*/  @P0 BRA `(.L_x_1519) ;  /* 0x00000048009c0947 */ /* 0x000fea0003800000 */
[----:B------:R-:W2:Y:S01]  /*4c90*/  S2R R4, SR_TID.X ;  /* 0x0000000000047919 */ /* 0x000ea20000002100 */
[----:B------:R-:W3:Y:S01]  /*4ca0*/  S2UR UR8, SR_CTAID.Y ;  /* 0x00000000000879c3 */ /* 0x000ee20000002600 */
[----:B------:R-:W-:Y:S01]  /*4cb0*/  ULDC UR9, c[0x0][0x850] ;  /* 0x0002140000097ab9 */ /* 0x000fe20000000800 */
[----:B------:R-:W-:Y:S01]  /*4cc0*/  ULDC.64 UR12, c[0x0][0x818] ;  /* 0x00020600000c7ab9 */ /* 0x000fe20000000a00 */
[----:B------:R-:W-:Y:S01]  /*4cd0*/  UISETP.NE.AND UP0, UPT, UR9, 0x1, UPT ;  /* 0x000000010900788c */ /* 0x000fe2000bf05270 */
[----:B------:R-:W-:Y:S01]  /*4ce0*/  BSSY B0, `(.L_x_1540) ;  /* 0x000005c000007945 */ /* 0x000fe20003800000 */
[----:B------:R-:W-:Y:S01]  /*4cf0*/  ULDC UR18, c[0x0][0x870] ;  /* 0x00021c0000127ab9 */ /* 0x000fe20000000800 */
[----:B------:R-:W-:Y:S01]  /*4d00*/  ULDC UR20, c[0x0][0x80c] ;  /* 0x0002030000147ab9 */ /* 0x000fe20000000800 */
[----:B------:R-:W-:Y:S01]  /*4d10*/  ULDC.64 UR16, c[0x0][0x840] ;  /* 0x0002100000107ab9 */ /* 0x000fe20000000a00 */
[----:B------:R-:W4:Y:S01]  /*4d20*/  S2UR UR15, SR_CTAID.X ;  /* 0x00000000000f79c3 */ /* 0x000f220000002500 */
[----:B------:R-:W-:-:S05]  /*4d30*/  ULDC.64 UR24, c[0x0][0x848] ;  /* 0x0002120000187ab9 */ /* 0x000fca0000000a00 */
[----:B------:R-:W-:Y:S01]  /*4d40*/  @UP0 ULDC UR4, c[0x0][0x854] ;  /* 0x0002150000040ab9 */ /* 0x000fe20000000800 */
[----:B------:R-:W-:Y:S01]  /*4d50*/  @UP0 ULDC UR7, c[0x0][0x858] ;  /* 0x0002160000070ab9 */ /* 0x000fe20000000800 */
[----:B------:R-:W5:Y:S08]  /*4d60*/  S2UR UR14, SR_CTAID.Z ;  /* 0x00000000000e79c3 */ /* 0x000f700000002700 */
[----:B------:R-:W1:Y:S01]  /*4d70*/  S2UR UR21, SR_CgaCtaId ;  /* 0x00000000001579c3 */ /* 0x000e620000008800 */
[----:B---3--:R-:W-:-:S02]  /*4d80*/  UIMAD.WIDE.U32 UR4, UR8, UR4, URZ ;  /* 0x00000004080472a5 */ /* 0x008fc4000f8e003f */
[----:B------:R-:W-:Y:S02]  /*4d90*/  UMOV UR11, UR8 ;  /* 0x00000008000b7c82 */ /* 0x000fe40008000000 */
[----:B------:R-:W-:Y:S01]  /*4da0*/  @UP0 USHF.R.U32.HI UR11, URZ, UR7, UR5 ;  /* 0x000000073f0b0299 */ /* 0x000fe20008011605 */
[C---:B--2---:R-:W-:Y:S01]  /*4db0*/  VIADD R5, R4.reuse, 0xffffff80 ;  /* 0xffffff8004057836 */ /* 0x044fe20000000000 */
[----:B----4-:R-:W-:Y:S01]  /*4dc0*/  UIMAD UR18, UR15, UR18, URZ ;  /* 0x000000120f1272a4 */ /* 0x010fe2000f8e023f */
[----:B------:R-:W-:Y:S01]  /*4dd0*/  BAR.SYNC.DEFER_BLOCKING 0x1, 0x100 ;  /* 0x0044000000007b1d */ /* 0x000fe20000010000 */
[----:B------:R-:W-:Y:S01]  /*4de0*/  USHF.R.S32.HI UR19, URZ, 0x1f, UR11 ;  /* 0x0000001f3f137899 */ /* 0x000fe2000801140b */
[----:B------:R-:W-:Y:S01]  /*4df0*/  ISETP.NE.AND P1, PT, R4, 0x80, PT ;  /* 0x000000800400780c */ /* 0x000fe20003f25270 */
[----:B------:R-:W-:Y:S01]  /*4e00*/  USHF.L.U32 UR6, UR15, 0xe, URZ ;  /* 0x0000000e0f067899 */ /* 0x000fe2000800063f */
[----:B------:R-:W-:Y:S01]  /*4e10*/  SHF.R.S32.HI R0, RZ, 0x1f, R5 ;  /* 0x0000001fff007819 */ /* 0x000fe20000011405 */
[----:B------:R-:W-:Y:S01]  /*4e20*/  UIMAD UR10, UR19, UR12, URZ ;  /* 0x0000000c130a72a4 */ /* 0x000fe2000f8e023f */
[----:B------:R-:W-:Y:S01]  /*4e30*/  ISETP.NE.AND P0, PT, R5, RZ, PT ;  /* 0x000000ff0500720c */ /* 0x000fe20003f05270 */
[----:B------:R-:W-:Y:S01]  /*4e40*/  UIMAD UR18, UR18, UR20, URZ ;  /* 0x00000014121272a4 */ /* 0x000fe2000f8e023f */
[----:B------:R-:W-:Y:S01]  /*4e50*/  LEA.HI R2, R0, R5, RZ, 0x7 ;  /* 0x0000000500027211 */ /* 0x000fe200078f38ff */
[----:B------:R-:W-:-:S02]  /*4e60*/  UIMAD UR22, UR11, UR13, UR10 ;  /* 0x0000000d0b1672a4 */ /* 0x000fc4000f8e020a */
[----:B-----5:R-:W-:Y:S01]  /*4e70*/  UIMAD UR15, UR14, UR20, URZ ;  /* 0x000000140e0f72a4 */ /* 0x020fe2000f8e023f */
[C---:B------:R-:W-:Y:S01]  /*4e80*/  LOP3.LUT R0, R2.reuse, 0xfffff80, RZ, 0xc0, !PT ;  /* 0x0fffff8002007812 */ /* 0x040fe200078ec0ff */
[----:B------:R-:W-:Y:S01]  /*4e90*/  IMAD.SHL.U32 R2, R2, 0x40, RZ ;  /* 0x0000004002027824 */ /* 0x000fe200078e00ff */
[----:B------:R-:W-:Y:S01]  /*4ea0*/  UMOV UR10, 0x400 ;  /* 0x00000400000a7882 */ /* 0x000fe20000000000 */
[----:B------:R-:W-:Y:S02]  /*4eb0*/  USHF.R.S32.HI UR7, URZ, 0x1f, UR6 ;  /* 0x0000001f3f077899 */ /* 0x000fe40008011406 */
[----:B------:R-:W-:Y:S01]  /*4ec0*/  IMAD.IADD R0, R5, 0x1, -R0 ;  /* 0x0000000105007824 */ /* 0x000fe200078e0a00 */
[----:B-1----:R-:W-:Y:S01]  /*4ed0*/  LOP3.LUT R3, R2, 0x3fffe000, RZ, 0xc0, !PT ;  /* 0x3fffe00002037812 */ /* 0x002fe200078ec0ff */
[----:B------:R-:W-:Y:S02]  /*4ee0*/  ULEA UR10, UR21, UR10, 0x18 ;  /* 0x0000000a150a7291 */ /* 0x000fe4000f8ec03f */
[----:B------:R-:W-:-:S02]  /*4ef0*/  USHF.R.S32.HI UR21, URZ, 0x1f, UR18 ;  /* 0x0000001f3f157899 */ /* 0x000fc40008011412 */
[----:B------:R-:W-:Y:S01]  /*4f00*/  USHF.R.S32.HI UR20, URZ, 0x1f, UR15 ;  /* 0x0000001f3f147899 */ /* 0x000fe2000801140f */
[----:B------:R-:W-:Y:S01]  /*4f10*/  IMAD R0, R0, 0x4, R3 ;  /* 0x0000000400007824 */ /* 0x000fe200078e0203 */
[----:B------:R-:W-:Y:S02]  /*4f20*/  UIADD3 UR18, UP0, UP1, UR18, UR15, UR11 ;  /* 0x0000000f12127290 */ /* 0x000fe4000f91e00b */
[----:B------:R-:W-:Y:S02]  /*4f30*/  UIMAD.WIDE.U32 UR4, UR11, UR12, UR6 ;  /* 0x0000000c0b0472a5 */ /* 0x000fe4000f8e0006 */
[----:B------:R-:W-:Y:S01]  /*4f40*/  UIMAD.WIDE.U32 UR6, UR11, UR16, UR6 ;  /* 0x000000100b0672a5 */ /* 0x000fe2000f8e0006 */
[----:B------:R-:W-:Y:S01]  /*4f50*/  LEA R0, R0, UR10, 0x2 ;  /* 0x0000000a00007c11 */ /* 0x000fe2000f8e10ff */
[----:B------:R-:W-:Y:S02]  /*4f60*/  UIMAD UR23, UR19, UR16, URZ ;  /* 0x00000010131772a4 */ /* 0x000fe4000f8e023f */
[----:B------:R-:W-:-:S02]  /*4f70*/  UIADD3.X UR16, UR21, UR20, UR19, UP0, UP1 ;  /* 0x0000001415107290 */ /* 0x000fc400087e2413 */
[----:B------:R-:W-:Y:S01]  /*4f80*/  USHF.L.U32 UR15, UR18, 0x2, URZ ;  /* 0x00000002120f7899 */ /* 0x000fe2000800063f */
[----:B------:R1:W-:Y:S01]  /*4f90*/  STS.128 [R0], R24 ;  /* 0x0000001800007388 */ /* 0x0003e20000000c00 */
[----:B------:R-:W-:Y:S01]  /*4fa0*/  ULDC.64 UR12, c[0x0][0x868] ;  /* 0x00021a00000c7ab9 */ /* 0x000fe20000000a00 */
[----:B------:R-:W-:Y:S02]  /*4fb0*/  USHF.L.U64.HI UR16, UR18, 0x2, UR16 ;  /* 0x0000000212107899 */ /* 0x000fe40008010210 */
[----:B------:R-:W-:Y:S01]  /*4fc0*/  UIADD3 UR18, UP0, UR15, UR12, URZ ;  /* 0x0000000c0f127290 */ /* 0x000fe2000ff1e03f */
[----:B------:R1:W-:Y:S01]  /*4fd0*/  STS.128 [R0+0x800], R28 ;  /* 0x0008001c00007388 */ /* 0x0003e20000000c00 */
[----:B------:R-:W-:Y:S02]  /*4fe0*/  USHF.R.S32.HI UR12, URZ, 0x1f, UR14 ;  /* 0x0000001f3f0c7899 */ /* 0x000fe4000801140e */
[----:B------:R-:W-:Y:S01]  /*4ff0*/  UIMAD UR17, UR11, UR17, UR23 ;  /* 0x000000110b1172a4 */ /* 0x000fe2000f8e0217 */
[----:B------:R1:W-:Y:S01]  /*5000*/  STS.128 [R0+0x1000], R32 ;  /* 0x0010002000007388 */ /* 0x0003e20000000c00 */
[----:B------:R-:W-:Y:S01]  /*5010*/  ULDC.64 UR20, c[0x0][0x820] ;  /* 0x0002080000147ab9 */ /* 0x000fe20000000a00 */
[----:B------:R-:W-:Y:S01]  /*5020*/  UIADD3.X UR19, UR16, UR13, URZ, UP0, !UPT ;  /* 0x0000000d10137290 */ /* 0x000fe200087fe43f */
[----:B------:R-:W-:Y:S01]  /*5030*/  IMAD.U32 R2, RZ, RZ, UR18 ;  /* 0x00000012ff027e24 */ /* 0x000fe2000f8e00ff */
[----:B------:R1:W-:Y:S01]  /*5040*/  STS.128 [R0+0x1800], R36 ;  /* 0x0018002400007388 */ /* 0x0003e20000000c00 */
[----:B------:R-:W-:-:S02]  /*5050*/  UIMAD UR13, UR12, UR20, URZ ;  /* 0x000000140c0d72a4 */ /* 0x000fc4000f8e023f */
[----:B------:R-:W-:Y:S01]  /*5060*/  UIADD3 UR5, UR5, UR22, URZ ;  /* 0x0000001605057290 */ /* 0x000fe2000fffe03f */
[----:B------:R1:W-:Y:S01]  /*5070*/  STS.128 [R0+0x2000], R40 ;  /* 0x0020002800007388 */ /* 0x0003e20000000c00 */
[----:B------:R-:W-:Y:S01]  /*5080*/  UIMAD UR12, UR12, UR24, URZ ;  /* 0x000000180c0c72a4 */ /* 0x000fe2000f8e023f */
[----:B------:R-:W-:Y:S01]  /*5090*/  IMAD.U32 R3, RZ, RZ, UR19 ;  /* 0x00000013ff037e24 */ /* 0x000fe2000f8e00ff */
        /* <DEDUP_REMOVED lines=10> */
[----:B------:R-:W-:Y:S01]  /*5140*/  UIADD3 UR14, -UR11, URZ, URZ ;  /* 0x0000003f0b0e7290 */ /* 0x000fe2000fffe13f */
[----:B------:R1:W-:Y:S01]  /*5150*/  STS.128 [R0+0x4000], R56 ;  /* 0x0040003800007388 */ /* 0x0003e20000000c00 */
[----:B------:R-:W-:Y:S02]  /*5160*/  UIADD3 UR11, UR5, UR13, URZ ;  /* 0x0000000d050b7290 */ /* 0x000fe4000fffe03f */
[----:B------:R-:W-:Y:S01]  /*5170*/  ULEA UR20, UP0, UR4, UR20, 0x2 ;  /* 0x0000001404147291 */ /* 0x000fe2000f80103f */
[----:B------:R1:W-:Y:S01]  /*5180*/  STS.128 [R0+0x4800], R60 ;  /* 0x0048003c00007388 */ /* 0x0003e20000000c00 */
[----:B------:R-:W-:-:S02]  /*5190*/  UIADD3 UR5, UR7, UR12, URZ ;  /* 0x0000000c07057290 */ /* 0x000fc4000fffe03f */
[----:B------:R-:W-:Y:S01]  /*51a0*/  ULEA UR22, UP1, UR6, UR22, 0x2 ;  /* 0x0000001606167291 */ /* 0x000fe2000f82103f */
[----:B------:R1:W-:Y:S01]  /*51b0*/  STS.128 [R0+0x5000], R64 ;  /* 0x0050004000007388 */ /* 0x0003e20000000c00 */
[----:B------:R-:W-:Y:S02]  /*51c0*/  ULEA.HI.X UR21, UR4, UR21, UR11, 0x2, UP0 ;  /* 0x0000001504157291 */ /* 0x000fe400080f140b */
[----:B------:R-:W-:Y:S01]  /*51d0*/  ULEA.HI.X UR5, UR6, UR23, UR5, 0x2, UP1 ;  /* 0x0000001706057291 */ /* 0x000fe200088f1405 */
[----:B------:R1:W-:Y:S01]  /*51e0*/  STS.128 [R0+0x5800], R68 ;  /* 0x0058004400007388 */ /* 0x0003e20000000c00 */
[----:B------:R-:W-:-:S03]  /*51f0*/  UIMAD UR14, UR9, UR14, UR8 ;  /* 0x0000000e090e72a4 */ /* 0x000fc6000f8e0208 */
[----:B------:R1:W-:Y:S04]  /*5200*/  STS.128 [R0+0x6000], R72 ;  /* 0x0060004800007388 */ /* 0x0003e80000000c00 */
[----:B------:R1:W-:Y:S04]  /*5210*/  STS.128 [R0+0x6800], R76 ;  /* 0x0068004c00007388 */ /* 0x0003e80000000c00 */
[----:B------:R1:W-:Y:S04]  /*5220*/  STS.128 [R0+0x7000], R80 ;  /* 0x0070005000007388 */ /* 0x0003e80000000c00 */
[----:B------:R1:W-:Y:S01]  /*5230*/  STS.128 [R0+0x7800], R84 ;  /* 0x0078005400007388 */ /* 0x0003e20000000c00 */
[----:B------:R-:W-:Y:S05]  /*5240*/  @P0 BRA `(.L_x_1541) ;  /* 0x0000000000140947 */ /* 0x000fea0003800000 */
.L_x_1542:
[----:B------:R-:W2:Y:S04]  /*5250*/  LDG.E.STRONG.GPU R4, desc[UR46][R2.64] ;  /* 0x0000002e02047981 */ /* 0x000ea8000c1ef900 */
[----:B--2---:R-:W-:Y:S01]  /*5260*/  CCTL.IVALL ;  /* 0x00000000ff00798f */ /* 0x004fe20002000000 */
[----:B------:R-:W-:Y:S05]  /*5270*/  YIELD ;  /* 0x0000000000007946 */ /* 0x000fea0003800000 */
[----:B------:R-:W-:-:S13]  /*5280*/  ISETP.NE.AND P0, PT, R4, UR14, PT ;  /* 0x0000000e04007c0c */ /* 0x000fda000bf05270 */
[----:B------:R-:W-:Y:S05]  /*5290*/  @P0 BRA `(.L_x_1542) ;  /* 0xfffffffc00ec0947 */ /* 0x000fea000383ffff */
.L_x_1541:
[----:B------:R-:W-:Y:S05]  /*52a0*/  BSYNC B0 ;  /* 0x0000000000007941 */ /* 0x000fea0003800000 */
.L_x_1540:
[----:B------:R-:W-:-:S03]  /*52b0*/  UMOV UR4, 0xffffffff ;  /* 0xffffffff00047882 */ /* 0x000fc60000000000 */
[----:B------:R-:W-:Y:S05]  /*52c0*/  BRA.DIV UR4, `(.L_x_1543) ;  /* 0x0000004604787947 */ /* 0x000fea000b800000 */
[----:B------:R-:W-:Y:S01]  /*52d0*/  NOP ;  /* 0x0000000000007918 */ /* 0x000fe20000000000 */
.L_x_1641:
        /* <DEDUP_REMOVED lines=10> */
[----:B------:R-:W-:Y:S01]  /*5380*/  PLOP3.LUT P0, PT, PT, PT, PT, 0x80, 0x0 ;  /* 0x000000000000781c */ /* 0x000fe20003f0f070 */
[----:B------:R-:W-:Y:S01]  /*5390*/  UMOV UR6, 0x1000 ;  /* 0x0000100000067882 */ /* 0x000fe20000000000 */
[----:B------:R-:W-:Y:S01]  /*53a0*/  UMOV UR8, 0x0 ;  /* 0x0000000000087882 */ /* 0x000fe20000000000 */
[----:B------:R-:W-:Y:S01]  /*53b0*/  UMOV UR9, 0x14f00000 ;  /* 0x14f0000000097882 */ /* 0x000fe20000000000 */
[----:B------:R-:W-:-:S09]  /*53c0*/  UMOV UR4, UR22 ;  /* 0x0000001600047c82 */ /* 0x000fd20008000000 */
.L_x_1546:
[----:B------:R-:W-:Y:S01]  /*53d0*/  @P0 ELECT P2, URZ, PT ;  /* 0x00000000003f082f */ /* 0x000fe20003840000 */
[----:B------:R2:W-:-:S12]  /*53e0*/  UBLKRED.G.S.ADD.F32.RN [UR4], [UR10], UR6, desc[UR8] ;  /* 0x000008040a0073bb */ /* 0x0005d800080a1406 */
[----:B------:R-:W-:Y:S02]  /*53f0*/  @P2 PLOP3.LUT P0, PT, P2, PT, PT, 0x8, 0x0 ;  /* 0x000000000000281c */ /* 0x000fe4000170e170 */
[----:B------:R-:W-:-:S11]  /*5400*/  PLOP3.LUT P2, PT, PT, PT, PT, 0x8, 0x0 ;  /* 0x000000000000781c */ /* 0x000fd60003f4e170 */
[----:B--2---:R-:W-:Y:S05]  /*5410*/  @P0 BRA.U.ANY `(.L_x_1546) ;  /* 0xfffffffd00ec0947 */ /* 0x004fea000393ffff */
[----:B------:R0:W-:Y:S01]  /*5420*/  UTMACMDFLUSH ;  /* 0x00000000000079b7 */ /* 0x0001e20000000000 */
[----:B------:R-:W-:-:S04]  /*5430*/  DEPBAR.LE SB0, 0x0 ;  /* 0x000080000000791a */ /* 0x000fc80000000000 */
.L_x_1545:
[----:B------:R-:W-:Y:S05]  /*5440*/  BSYNC B0 ;  /* 0x0000000000007941 */ /* 0x000fea0003800000 */
.L_x_1544:
        /* <DEDUP_REMOVED lines=12> */
[----:B------:R-:W-:-:S05]  /*5510*/  IMAD.MOV.U32 R5, RZ, RZ, 0x1 ;  /* 0x00000001ff057424 */ /* 0x000fca00078e00ff */
[----:B------:R2:W-:Y:S02]  /*5520*/  REDG.E.ADD.S32.STRONG.GPU desc[UR46][R2.64], R5 ;  /* 0x000000050200798e */ /* 0x0005e4000c10e3ae */
.L_x_1548:
[----:B------:R-:W-:Y:S05]  /*5530*/  BSYNC B0 ;  /* 0x0000000000007941 */ /* 0x000fea0003800000 */
.L_x_1547:
[----:B------:R-:W-:Y:S06]  /*5540*/  BAR.SYNC.DEFER_BLOCKING 0x1, 0x100 ;  /* 0x0044000000007b1d */ /* 0x000fec0000010000 */
[----:B------:R-:W-:Y:S01]  /*5550*/  ULDC.64 UR4, c[0x0][0x860] ;  /* 0x0002180000047ab9 */ /* 0x000fe20000000a00 */
[----:B------:R-:W-:Y:S01]  /*5560*/  BSSY B0, `(.L_x_1549) ;  /* 0x000001b000007945 */ /* 0x000fe20003800000 */
[----:B------:R-:W-:-:S04]  /*5570*/  UIADD3 UR15, UP0, UR15, UR4, URZ ;  /* 0x000000040f0f7290 */ /* 0x000fc8000ff1e03f */
[----:B------:R-:W-:Y:S02]  /*5580*/  UIADD3.X UR16, UR16, UR5, URZ, UP0, !UPT ;  /* 0x0000000510107290 */ /* 0x000fe400087fe43f */
[----:B--2---:R-:W-:-:S04]  /*5590*/  IMAD.U32 R2, RZ, RZ, UR15 ;  /* 0x0000000fff027e24 */ /* 0x004fc8000f8e00ff */
[----:B------:R-:W-:Y:S01]  /*55a0*/  IMAD.U32 R3, RZ, RZ, UR16 ;  /* 0x00000010ff037e24 */ /* 0x000fe2000f8e00ff */
        /* <DEDUP_REMOVED lines=17> */
.L_x_1551:
[----:B-12---:R-:W2:Y:S04]  /*56c0*/  LDG.E.STRONG.GPU R0, desc[UR46][R2.64] ;  /* 0x0000002e02007981 */ /* 0x006ea8000c1ef900 */
[----:B--2---:R-:W-:Y:S01]  /*56d0*/  CCTL.IVALL ;  /* 0x00000000ff00798f */ /* 0x004fe20002000000 */
[----:B------:R-:W-:Y:S05]  /*56e0*/  YIELD ;  /* 0x0000000000007946 */ /* 0x000fea0003800000 */
[----:B------:R-:W-:-:S13]  /*56f0*/  ISETP.NE.AND P0, PT, R0, UR14, PT ;  /* 0x0000000e00007c0c */ /* 0x000fda000bf05270 */
[----:B------:R-:W-:Y:S05]  /*5700*/  @P0 BRA `(.L_x_1551) ;  /* 0xfffffffc00ec0947 */ /* 0x000fea000383ffff */
.L_x_1550:
[----:B------:R-:W-:Y:S05]  /*5710*/  BSYNC B0 ;  /* 0x0000000000007941 */ /* 0x000fea0003800000 */
.L_x_1549:
[----:B------:R-:W-:-:S03]  /*5720*/  UMOV UR4, 0xffffffff ;  /* 0xffffffff00047882 */ /* 0x000fc60000000000 */
[----:B------:R-:W-:Y:S05]  /*5730*/  BRA.DIV UR4, `(.L_x_1552) ;  /* 0x0000004204787947 */ /* 0x000fea000b800000 */
[----:B------:R-:W-:Y:S01]  /*5740*/  NOP ;  /* 0x0000000000007918 */ /* 0x000fe20000000000 */
.L_x_1644:
[----:B------:R-:W-:Y:S01]  /*5750*/  @!PT LDS RZ, [RZ] ;  /* 0x00000000fffff984 */ /* 0x000fe20000000800 */
[----:B------:R-:W-:Y:S01]  /*5760*/  @!PT LDS RZ, [RZ] ;  /* 0x00000000fffff984 */ /* 0x000fe20000000800 */
[----:B------:R-:W-:Y:S01]  /*5770*/  @!PT LDS RZ, [RZ] ;  /* 0x00000000fffff984 */ /* 0x000fe20000000800 */
[----:B------:R-:W-:Y:S01]  /*5780*/  @!PT LDS RZ, [RZ] ;  /* 0x00000000fffff984 */ /* 0x000fe20000000800 */
[----:B------:R3:W-:Y:S06]  /*5790*/  MEMBAR.ALL.CTA ;  /* 0x0000000000007992 */ /* 0x0007ec0000008000 */
[----:B---3--:R-:W3:Y:S01]  /*57a0*/  FENCE.VIEW.ASYNC.S ;  /* 0x00000000000073c6 */ /* 0x008ee20000000000 */
[----:B------:R-:W-:Y:S05]  /*57b0*/  WARPSYNC.ALL ;  /* 0x0000000000007948 */ /* 0x000fea0003800000 */
[----:B------:R-:W-:Y:S01]  /*57c0*/  BSSY B0, `(.L_x_1553) ;  /* 0x0000010000007945 */ /* 0x000fe20003800000 */
        /* <DEDUP_REMOVED lines=8> */
.L_x_1555:
[----:B------:R-:W-:Y:S01]  /*5850*/  @P0 ELECT P2, URZ, PT ;  /* 0x00000000003f082f */ /* 0x000fe20003840000 */
[----:B------:R3:W-:-:S12]  /*5860*/  UBLKRED.G.S.ADD.F32.RN [UR4], [UR10], UR6, desc[UR8] ;  /* 0x000008040a0073bb */ /* 0x0007d800080a1406 */
[----:B------:R-:W-:Y:S02]  /*5870*/  @P2 PLOP3.LUT P0, PT, P2, PT, PT, 0x8, 0x0 ;  /* 0x000000000000281c */ /* 0x000fe4000170e170 */
[----:B------:R-:W-:-:S11]  /*5880*/  PLOP3.LUT P2, PT, PT, PT, PT, 0x8, 0x0 ;  /* 0x000000000000781c */ /* 0x000fd60003f4e170 */
[----:B---3--:R-:W-:Y:S05]  /*5890*/  @P0 BRA.U.ANY `(.L_x_1555) ;  /* 0xfffffffd00ec0947 */ /* 0x008fea000393ffff */
[----:B------:R0:W-:Y:S01]  /*58a0*/  UTMACMDFLUSH ;  /* 0x00000000000079b7 */ /* 0x0001e20000000000 */
[----:B------:R-:W-:-:S04]  /*58b0*/  DEPBAR.LE SB0, 0x0 ;  /* 0x000080000000791a */ /* 0x000fc80000000000 */
.L_x_1554:
[----:B------:R-:W-:Y:S05]  /*58c0*/  BSYNC B0 ;  /* 0x0000000000007941 */ /* 0x000fea0003800000 */
.L_x_1553:
        /* <DEDUP_REMOVED lines=11> */
[----:B012345:R-:W-:Y:S04]  /*5980*/  CCTL.IVALL ;  /* 0x00000000ff00798f */ /* 0x03ffe80002000000 */
[----:B------:R3:W-:Y:S01]  /*5990*/  REDG.E.ADD.S32.STRONG.GPU desc[UR46][R2.64], R5 ;  /* 0x000000050200798e */ /* 0x0007e2000c10e3ae */
[----:B------:R-:W-:Y:S05]  /*59a0*/  BRA `(.L_x_1519) ;  /* 0x0000003c00547947 */ /* 0x000fea0003800000 */
.L_x_1517:
        /* <DEDUP_REMOVED lines=33> */
.L_x_1557:
[----:B------:R-:W-:-:S05]  /*5bc0*/  UMOV UR11, UR5 ;  /* 0x00000005000b7c82 */ /* 0x000fca0008000000 */
.L_x_1558:
[----:B------:R-:W-:Y:S01]  /*5bd0*/  ULEA UR6, UR23, UR6, 0x7 ;  /* 0x0000000617067291 */ /* 0x000fe2000f8e383f */
[----:B------:R-:W-:Y:S01]  /*5be0*/  ULDC UR7, c[0x0][0x290] ;  /* 0x0000a40000077ab9 */ /* 0x000fe20000000800 */
[----:B------:R-:W-:Y:S01]  /*5bf0*/  ULDC UR8, c[0x0][0x74c] ;  /* 0x0001d30000087ab9 */ /* 0x000fe20000000800 */
[----:B------:R-:W-:Y:S01]  /*5c00*/  ULDC.64 UR12, c[0x0][0x2d8] ;  /* 0x0000b600000c7ab9 */ /* 0x000fe20000000a00 */
[----:B------:R-:W-:Y:S02]  /*5c10*/  UIADD3 UR7, -UR8, UR6, -UR7 ;  /* 0x0000000608077290 */ /* 0x000fe4000fffe907 */
[----:B------:R-:W-:Y:S02]  /*5c20*/  UIMAD UR6, UR4, UR12, URZ ;  /* 0x0000000c040672a4 */ /* 0x000fe4000f8e023f */
[----:B------:R-:W-:Y:S02]  /*5c30*/  USHF.R.S32.HI UR8, URZ, 0x1f, UR7 ;  /* 0x0000001f3f087899 */ /* 0x000fe40008011407 */
[----:B------:R-:W-:-:S02]  /*5c40*/  UIMAD UR6, UR17, UR13, UR6 ;  /* 0x0000000d110672a4 */ /* 0x000fc4000f8e0206 */
[----:B------:R-:W-:Y:S02]  /*5c50*/  ULEA.HI UR7, UR8, UR7, URZ, 0x6 ;  /* 0x0000000708077291 */ /* 0x000fe4000f8f303f */
[----:B------:R-:W-:Y:S02]  /*5c60*/  UIMAD.WIDE.U32 UR8, UR17, UR12, URZ ;  /* 0x0000000c110872a5 */ /* 0x000fe4000f8e003f */
[----:B------:R-:W-:Y:S02]  /*5c70*/  USHF.R.S32.HI UR10, URZ, 0x6, UR7 ;  /* 0x000000063f0a7899 */ /* 0x000fe40008011407 */
[----:B------:R-:W-:Y:S02]  /*5c80*/  UIADD3 UR9, UR9, UR6, URZ ;  /* 0x0000000609097290 */ /* 0x000fe4000fffe03f */
[----:B------:R-:W-:Y:S02]  /*5c90*/  UISETP.LT.AND UP0, UPT, URZ, UR10, UPT ;  /* 0x0000000a3f00728c */ /* 0x000fe4000bf01270 */
[----:B------:R-:W-:-:S02]  /*5ca0*/  USHF.R.S32.HI UR7, URZ, 0x1f, UR16 ;  /* 0x0000001f3f077899 */ /* 0x000fc40008011410 */
[----:B------:R-:W-:Y:S01]  /*5cb0*/  USEL UR6, URZ, UR10, !UP0 ;  /* 0x0000000a3f067287 */ /* 0x000fe2000c000000 */
[----:B------:R-:W-:Y:S01]  /*5cc0*/  ULDC.64 UR12, c[0x0][0x2e0] ;  /* 0x0000b800000c7ab9 */ /* 0x000fe20000000a00 */
[----:B------:R-:W-:Y:S02]  /*5cd0*/  ULDC UR15, c[0x0][0x288] ;  /* 0x0000a200000f7ab9 */ /* 0x000fe40000000800 */
[----:B------:R-:W-:Y:S02]  /*5ce0*/  UISETP.GT.AND UP0, UPT, UR11, UR6, UPT ;  /* 0x000000060b00728c */ /* 0x000fe4000bf04270 */
[----:B------:R-:W-:Y:S02]  /*5cf0*/  UIMAD UR7, UR7, UR12, URZ ;  /* 0x0000000c070772a4 */ /* 0x000fe4000f8e023f */
[----:B------:R-:W-:Y:S02]  /*5d00*/  UIMAD UR10, UR16, UR15, URZ ;  /* 0x0000000f100a72a4 */ /* 0x000fe4000f8e023f */
[----:B------:R-:W-:Y:S01]  /*5d10*/  PLOP3.LUT P1, PT, PT, PT, UP0, 0x80, 0x0 ;  /* 0x000000000000781c */ /* 0x000fe20003f2f008 */
[----:B------:R-:W-:-:S02]  /*5d20*/  UIMAD UR14, UR16, UR13, UR7 ;  /* 0x0000000d100e72a4 */ /* 0x000fc4000f8e0207 */
        /* <DEDUP_REMOVED lines=26> */
.L_x_1563:
[----:B------:R-:W2:Y:S04]  /*5ed0*/  LDG.E.STRONG.GPU R0, desc[UR46][R2.64] ;  /* 0x0000002e02007981 */ /* 0x000ea8000c1ef900 */
[----:B--2---:R-:W-:Y:S01]  /*5ee0*/  CCTL.IVALL ;  /* 0x00000000ff00798f */ /* 0x004fe20002000000 */
[----:B------:R-:W-:Y:S05]  /*5ef0*/  YIELD ;  /* 0x0000000000007946 */ /* 0x000fea0003800000 */
[----:B------:R-:W-:-:S13]  /*5f00*/  ISETP.NE.AND P1, PT, R0, UR23, PT ;  /* 0x0000001700007c0c */ /* 0x000fda000bf25270 */
[----:B------:R-:W-:Y:S05]  /*5f10*/  @P1 BRA `(.L_x_1563) ;  /* 0xfffffffc00ec1947 */ /* 0x000fea000383ffff */
.L_x_1562:
[----:B------:R-:W-:Y:S05]  /*5f20*/  BSYNC B0 ;  /* 0x0000000000007941 */ /* 0x000fea0003800000 */
.L_x_1561:
[----:B------:R-:W-:-:S03]  /*5f30*/  UMOV UR4, 0xffffffff ;  /* 0xffffffff00047882 */ /* 0x000fc60000000000 */
[----:B------:R-:W-:Y:S05]  /*5f40*/  BRA.DIV UR4, `(.L_x_1564) ;  /* 0x0000003a04907947 */ /* 0x000fea000b800000 */
[----:B------:R-:W-:Y:S01]  /*5f50*/  NOP ;  /* 0x0000000000007918 */ /* 0x000fe20000000000 */
.L_x_1647:
        /* <DEDUP_REMOVED lines=22> */
.L_x_1566:
[----:B------:R-:W-:Y:S05]  /*60c0*/  BSYNC B0 ;  /* 0x0000000000007941 */ /* 0x000fea0003800000 */
.L_x_1565:
        /* <DEDUP_REMOVED lines=20> */
.L_x_1568:
[----:B------:R-:W-:Y:S05]  /*6210*/  BSYNC B0 ;  /* 0x0000000000007941 */ /* 0x000fea0003800000 */
.L_x_1567:
[----:B------:R-:W-:Y:S06]  /*6220*/  BAR.ARV 0xa, 0xa0 ;  /* 0x0282800000007b1d */ /* 0x000fec0000002000 */
[----:B------:R-:W-:Y:S04]  /*6230*/  BSSY B0, `(.L_x_1569) ;  /* 0x0000003000007945 */ /* 0x000fe80003800000 */
[----:B------:R-:W-:Y:S05]  /*6240*/  @!P0 BRA `(.L_x_1570) ;  /* 0x0000000000048947 */ /* 0x000fea0003800000 */
[----:B------:R-:W-:-:S04]  /*6250*/  DEPBAR.LE SB0, 0x0 ;  /* 0x000080000000791a */ /* 0x000fc80000000000 */
.L_x_1570:
[----:B------:R-:W-:Y:S05]  /*6260*/  BSYNC B0 ;  /* 0x0000000000007941 */ /* 0x000fea0003800000 */
.L_x_1569:
        /* <DEDUP_REMOVED lines=19> */
.L_x_1572:
[----:B------:R-:W-:Y:S05]  /*63a0*/  BSYNC B0 ;  /* 0x0000000000007941 */ /* 0x000fea0003800000 */
.L_x_1571:
[----:B------:R-:W-:Y:S01]  /*63b0*/  UIADD3 UR18, UR6, 0x1, URZ ;  /* 0x0000000106127890 */ /* 0x000fe2000fffe03f */
[----:B------:R-:W-:Y:S11]  /*63c0*/  BRA `(.L_x_1573) ;  /* 0x0000000000047947 */ /* 0x000ff60003800000 */
.L_x_1560:
[----:B------:R-:W-:-:S05]  /*63d0*/  UMOV UR18, UR6 ;  /* 0x0000000600127c82 */ /* 0x000fca0008000000 */
.L_x_1573:
        /* <DEDUP_REMOVED lines=12> */
.L_x_1598:
        /* <DEDUP_REMOVED lines=11> */
.L_x_1576:
[----:B------:R-:W2:Y:S04]  /*6550*/  LDG.E.STRONG.GPU R0, desc[UR46][R2.64] ;  /* 0x0000002e02007981 */ /* 0x000ea8000c1ef900 */
[----:B--2---:R-:W-:Y:S01]  /*6560*/  CCTL.IVALL ;  /* 0x00000000ff00798f */ /* 0x004fe20002000000 */
[----:B------:R-:W-:Y:S05]  /*6570*/  YIELD ;  /* 0x0000000000007946 */ /* 0x000fea0003800000 */
[----:B------:R-:W-:-:S13]  /*6580*/  ISETP.NE.AND P1, PT, R0, UR23, PT ;  /* 0x0000001700007c0c */ /* 0x000fda000bf25270 */
[----:B------:R-:W-:Y:S05]  /*6590*/  @P1 BRA `(.L_x_1576) ;  /* 0xfffffffc00ec1947 */ /* 0x000fea000383ffff */
.L_x_1575:
[----:B------:R-:W-:Y:S05]  /*65a0*/  BSYNC B0 ;  /* 0x0000000000007941 */ /* 0x000fea0003800000 */
.L_x_1574:
[----:B------:R-:W-:-:S03]  /*65b0*/  UMOV UR16, 0xffffffff ;  /* 0xffffffff00107882 */ /* 0x000fc60000000000 */
[----:B------:R-:W-:Y:S05]  /*65c0*/  BRA.DIV UR16, `(.L_x_1577) ;  /* 0x00000036100c7947 */ /* 0x000fea000b800000 */
[----:B------:R-:W-:Y:S01]  /*65d0*/  NOP ;  /* 0x0000000000007918 */ /* 0x000fe20000000000 */
.L_x_1650:
        /* <DEDUP_REMOVED lines=19> */
.L_x_1579:
[----:B------:R-:W-:Y:S05]  /*6710*/  BSYNC B0 ;  /* 0x0000000000007941 */ /* 0x000fea0003800000 */
.L_x_1578:
        /* <DEDUP_REMOVED lines=15> */
.L_x_1581:
[----:B------:R-:W-:Y:S05]  /*6810*/  BSYNC B0 ;  /* 0x0000000000007941 */ /* 0x000fea0003800000 */
.L_x_1580:
[----:B------:R-:W-:Y:S06]  /*6820*/  BAR.ARV 0xa, 0xa0 ;  /* 0x0282800000007b1d */ /* 0x000fec0000002000 */
[----:B------:R-:W-:Y:S04]  /*6830*/  BSSY B0, `(.L_x_1582) ;  /* 0x0000003000007945 */ /* 0x000fe80003800000 */
[----:B------:R-:W-:Y:S05]  /*6840*/  @!P0 BRA `(.L_x_1583) ;  /* 0x0000000000048947 */ /* 0x000fea0003800000 */
[----:B------:R-:W-:-:S04]  /*6850*/  DEPBAR.LE SB0, 0x0 ;  /* 0x000080000000791a */ /* 0x000fc80000000000 */
.L_x_1583:
[----:B------:R-:W-:Y:S05]  /*6860*/  BSYNC B0 ;  /* 0x0000000000007941 */ /* 0x000fea0003800000 */
.L_x_1582:
        /* <DEDUP_REMOVED lines=19> */
.L_x_1585:
[----:B------:R-:W-:Y:S05]  /*69a0*/  BSYNC B0 ;  /* 0x0000000000007941 */ /* 0x000fea0003800000 */
.L_x_1584:
        /* <DEDUP_REMOVED lines=9> */
.L_x_1588:
[----:B------:R-:W2:Y:S04]  /*6a40*/  LDG.E.STRONG.GPU R0, desc[UR46][R2.64] ;  /* 0x0000002e02007981 */ /* 0x000ea8000c1ef900 */
[----:B--2---:R-:W-:Y:S01]  /*6a50*/  CCTL.IVALL ;  /* 0x00000000ff00798f */ /* 0x004fe20002000000 */
[----:B------:R-:W-:Y:S05]  /*6a60*/  YIELD ;  /* 0x0000000000007946 */ /* 0x000fea0003800000 */
[----:B------:R-:W-:-:S13]  /*6a70*/  ISETP.NE.AND P1, PT, R0, UR23, PT ;  /* 0x0000001700007c0c */ /* 0x000fda000bf25270 */
[----:B------:R-:W-:Y:S05]  /*6a80*/  @P1 BRA `(.L_x_1588) ;  /* 0xfffffffc00ec1947 */ /* 0x000fea000383ffff */
.L_x_1587:
[----:B------:R-:W-:Y:S05]  /*6a90*/  BSYNC B0 ;  /* 0x0000000000007941 */ /* 0x000fea0003800000 */
.L_x_1586:
[----:B------:R-:W-:-:S03]  /*6aa0*/  UMOV UR12, 0xffffffff ;  /* 0xffffffff000c7882 */ /* 0x000fc60000000000 */
[----:B------:R-:W-:Y:S05]  /*6ab0*/  BRA.DIV UR12, `(.L_x_1589) ;  /* 0x0000002e0cec7947 */ /* 0x000fea000b800000 */
[----:B------:R-:W-:Y:S01]  /*6ac0*/  NOP ;  /* 0x0000000000007918 */ /* 0x000fe20000000000 */
.L_x_1653:
        /* <DEDUP_REMOVED lines=15> */
.L_x_1591:
[----:B------:R-:W-:Y:S05]  /*6bc0*/  BSYNC B0 ;  /* 0x0000000000007941 */ /* 0x000fea0003800000 */
.L_x_1590:
        /* <DEDUP_REMOVED lines=15> */
.L_x_1593:
[----:B------:R-:W-:Y:S05]  /*6cc0*/  BSYNC B0 ;  /* 0x0000000000007941 */ /* 0x000fea0003800000 */
.L_x_1592:
[----:B------:R-:W-:Y:S06]  /*6cd0*/  BAR.ARV 0xa, 0xa0 ;  /* 0x0282800000007b1d */ /* 0x000fec0000002000 */
[----:B------:R-:W-:Y:S04]  /*6ce0*/  BSSY B0, `(.L_x_1594) ;  /* 0x0000003000007945 */ /* 0x000fe80003800000 */
[----:B------:R-:W-:Y:S05]  /*6cf0*/  @!P0 BRA `(.L_x_1595) ;  /* 0x0000000000048947 */ /* 0x000fea0003800000 */
[----:B------:R-:W-:-:S04]  /*6d00*/  DEPBAR.LE SB0, 0x0 ;  /* 0x000080000000791a */ /* 0x000fc80000000000 */
.L_x_1595:
[----:B------:R-:W-:Y:S05]  /*6d10*/  BSYNC B0 ;  /* 0x0000000000007941 */ /* 0x000fea0003800000 */
.L_x_1594:
        /* <DEDUP_REMOVED lines=19> */
.L_x_1597:
[----:B------:R-:W-:Y:S05]  /*6e50*/  BSYNC B0 ;  /* 0x0000000000007941 */ /* 0x000fea0003800000 */
.L_x_1596:
[----:B------:R-:W-:Y:S02]  /*6e60*/  UIADD3 UR6, UR6, 0x2, URZ ;  /* 0x0000000206067890 */ /* 0x000fe4000fffe03f */
[----:B------:R-:W-:Y:S02]  /*6e70*/  UIADD3 UR4, UR4, 0x4000, URZ ;  /* 0x0000400004047890 */ /* 0x000fe4000fffe03f */
[----:B------:R-:W-:-:S06]  /*6e80*/  UISETP.GE.AND UP0, UPT, UR6, UR11, UPT ;  /* 0x0000000b0600728c */ /* 0x000fcc000bf06270 */
[----:B------:R-:W-:-:S13]  /*6e90*/  PLOP3.LUT P1, PT, PT, PT, UP0, 0x80, 0x0 ;  /* 0x000000000000781c */ /* 0x000fda0003f2f008 */
[----:B------:R-:W-:Y:S05]  /*6ea0*/  @!P1 BRA `(.L_x_1598) ;  /* 0xfffffff4007c9947 */ /* 0x000fea000383ffff */
.L_x_1559:
        /* <DEDUP_REMOVED lines=41> */
.L_x_1601:
[----:B------:R-:W-:Y:S05]  /*7140*/  BSYNC B0 ;  /* 0x0000000000007941 */ /* 0x000fea0003800000 */
.L_x_1600:
[----:B------:R-:W-:Y:S05]  /*7150*/  BRA `(.L_x_1602) ;  /* 0x0000000000047947 */ /* 0x000fea0003800000 */
.L_x_1599:
[----:B------:R-:W-:-:S05]  /*7160*/  UMOV UR4, UR6 ;  /* 0x0000000600047c82 */ /* 0x000fca0008000000 */
.L_x_1602:
        /* <DEDUP_REMOVED lines=11> */
.L_x_1607:
        /* <DEDUP_REMOVED lines=24> */
.L_x_1604:
[----:B------:R-:W-:Y:S05]  /*73a0*/  BSYNC B0 ;  /* 0x0000000000007941 */ /* 0x000fea0003800000 */
.L_x_1603:
        /* <DEDUP_REMOVED lines=24> */
.L_x_1606:
[----:B------:R-:W-:Y:S05]  /*7530*/  BSYNC B0 ;  /* 0x0000000000007941 */ /* 0x000fea0003800000 */
.L_x_1605:
[----:B------:R-:W-:Y:S02]  /*7540*/  UIADD3 UR11, UR11, 0x2, URZ ;  /* 0x000000020b0b7890 */ /* 0x000fe4000fffe03f */
[----:B------:R-:W-:Y:S02]  /*7550*/  ULEA UR8, UR18, UR8, 0x1 ;  /* 0x0000000812087291 */ /* 0x000fe4000f8e083f */
[----:B------:R-:W-:Y:S02]  /*7560*/  ULEA UR9, UR18, UR9, 0x1 ;  /* 0x0000000912097291 */ /* 0x000fe4000f8e083f */
[----:B------:R-:W-:-:S13]  /*7570*/  ISETP.NE.AND P0, PT, RZ, UR11, PT ;  /* 0x0000000bff007c0c */ /* 0x000fda000bf05270 */
[----:B------:R-:W-:Y:S05]  /*7580*/  @!P0 BRA `(.L_x_1519) ;  /* 0x00000020005c8947 */ /* 0x000fea0003800000 */
[----:B------:R-:W-:Y:S05]  /*7590*/  BRA `(.L_x_1607) ;  /* 0xfffffffc00207947 */ /* 0x000fea000383ffff */
.L_x_1556:
        /* <DEDUP_REMOVED lines=33> */
.L_x_1609:
        /* <DEDUP_REMOVED lines=43> */
.L_x_1654:
        /* <DEDUP_REMOVED lines=15> */
.L_x_1612:
        /* <DEDUP_REMOVED lines=98> */
.L_x_1623:
[----:B--234-:R-:W-:-:S04]  /*8170*/  SHF.L.U32 R21, R11, 0x1f, RZ ;  /* 0x0000001f0b157819 */ /* 0x01cfc800000006ff */
[----:B------:R-:W1:Y:S02]  /*8180*/  SYNCS.PHASECHK.TRANS64.TRYWAIT P1, [R16+URZ+0x30840], R21 ;  /* 0x03084015100075a7 */ /* 0x000e64000802017f */
[----:B-1----:R-:W-:Y:S05]  /*8190*/  @!P1 BRA `(.L_x_1615) ;  /* 0x0000001800649947 */ /* 0x002fea0003800000 */
.L_x_1655:
[----:B------:R-:W-:Y:S05]  /*81a0*/  @P0 BRA `(.L_x_1616) ;  /* 0x0000000000140947 */ /* 0x000fea0003800000 */
[----:B------:R-:W-:Y:S01]  /*81b0*/  ISETP.NE.AND P1, PT, R6, RZ, PT ;  /* 0x000000ff0600720c */ /* 0x000fe20003f25270 */
[----:B------:R-:W-:-:S04]  /*81c0*/  IMAD.MOV.U32 R3, RZ, RZ, 0x4100 ;  /* 0x00004100ff037424 */ /* 0x000fc800078e00ff */
[----:B------:R3:W-:Y:S08]  /*81d0*/  SYNCS.ARRIVE.TRANS64 RZ, [R16+URZ+0x30830], R3 ;  /* 0x0308300310ff79a7 */ /* 0x0007f0000800003f */
[----:B------:R-:W-:Y:S05]  /*81e0*/  @!P1 BRA `(.L_x_1616) ;  /* 0x0000000000049947 */ /* 0x000fea0003800000 */
[----:B------:R-:W-:Y:S01]  /*81f0*/  BPT.TRAP 0x1 ;  /* 0x000000040000795c */ /* 0x000fe20000300000 */
.L_x_1616:
        /* <DEDUP_REMOVED lines=36> */
.L_x_1656:
[----:B------:R-:W-:Y:S05]  /*8440*/  @P0 BRA `(.L_x_1618) ;  /* 0x0000000000140947 */ /* 0x000fea0003800000 */
[----:B------:R-:W-:Y:S01]  /*8450*/  ISETP.NE.AND P1, PT, R6, RZ, PT ;  /* 0x000000ff0600720c */ /* 0x000fe20003f25270 */
[----:B------:R-:W-:-:S04]  /*8460*/  IMAD.MOV.U32 R2, RZ, RZ, 0x4100 ;  /* 0x00004100ff027424 */ /* 0x000fc800078e00ff */
[----:B------:R3:W-:Y:S08]  /*8470*/  SYNCS.ARRIVE.TRANS64 RZ, [R16+URZ+0x30818], R2 ;  /* 0x0308180210ff79a7 */ /* 0x0007f0000800003f */
[----:B------:R-:W-:Y:S05]  /*8480*/  @!P1 BRA `(.L_x_1618) ;  /* 0x0000000000049947 */ /* 0x000fea0003800000 */
[----:B------:R-:W-:Y:S01]  /*8490*/  BPT.TRAP 0x1 ;  /* 0x000000040000795c */ /* 0x000fe20000300000 */
.L_x_1618:
        /* <DEDUP_REMOVED lines=36> */
.L_x_1657:
[----:B------:R-:W-:Y:S05]  /*86e0*/  @P0 BRA `(.L_x_1620) ;  /* 0x0000000000140947 */ /* 0x000fea0003800000 */
[----:B------:R-:W-:Y:S01]  /*86f0*/  ISETP.NE.AND P1, PT, R6, RZ, PT ;  /* 0x000000ff0600720c */ /* 0x000fe20003f25270 */
[----:B-123--:R-:W-:-:S04]  /*8700*/  IMAD.MOV.U32 R21, RZ, RZ, 0x4100 ;  /* 0x00004100ff157424 */ /* 0x00efc800078e00ff */
[----:B------:R4:W-:Y:S08]  /*8710*/  SYNCS.ARRIVE.TRANS64 RZ, [R16+URZ+0x30838], R21 ;  /* 0x0308381510ff79a7 */ /* 0x0009f0000800003f */
[----:B------:R-:W-:Y:S05]  /*8720*/  @!P1 BRA `(.L_x_1620) ;  /* 0x0000000000049947 */ /* 0x000fea0003800000 */
[----:B------:R-:W-:Y:S01]  /*8730*/  BPT.TRAP 0x1 ;  /* 0x000000040000795c */ /* 0x000fe20000300000 */
.L_x_1620:
        /* <DEDUP_REMOVED lines=31> */
.L_x_1659:
[----:B------:R-:W-:Y:S05]  /*8930*/  @P0 BRA `(.L_x_1622) ;  /* 0x0000000000140947 */ /* 0x000fea0003800000 */
[----:B------:R-:W-:Y:S01]  /*8940*/  ISETP.NE.AND P1, PT, R6, RZ, PT ;  /* 0x000000ff0600720c */ /* 0x000fe20003f25270 */
[----:B------:R-:W-:-:S04]  /*8950*/  IMAD.MOV.U32 R5, RZ, RZ, 0x4100 ;  /* 0x00004100ff057424 */ /* 0x000fc800078e00ff */
[----:B------:R1:W-:Y:S08]  /*8960*/  SYNCS.ARRIVE.TRANS64 RZ, [R16+URZ+0x30810], R5 ;  /* 0x0308100510ff79a7 */ /* 0x0003f0000800003f */
[----:B------:R-:W-:Y:S05]  /*8970*/  @!P1 BRA `(.L_x_1622) ;  /* 0x0000000000049947 */ /* 0x000fea0003800000 */
[----:B------:R-:W-:Y:S01]  /*8980*/  BPT.TRAP 0x1 ;  /* 0x000000040000795c */ /* 0x000fe20000300000 */
.L_x_1622:
        /* <DEDUP_REMOVED lines=37> */
.L_x_1614:
[----:B------:R-:W3:Y:S02]  /*8be0*/  LDL.LU R4, [R1+0x4] ;  /* 0x0000040001047983 */ /* 0x000ee40000300800 */
[----:B---3--:R-:W-:Y:S02]  /*8bf0*/  ISETP.NE.AND P1, PT, R4, RZ, PT ;  /* 0x000000ff0400720c */ /* 0x008fe40003f25270 */
[----:B------:R1:W5:Y:S11]  /*8c00*/  LDL R4, [R1] ;  /* 0x0000000001047983 */ /* 0x0003760000100800 */
[----:B-1----:R-:W-:Y:S05]  /*8c10*/  @!P1 BRA `(.L_x_1613) ;  /* 0x0000000400489947 */ /* 0x002fea0003800000 */
[----:B------:R-:W-:-:S04]  /*8c20*/  SHF.L.U32 R13, R11, 0x1f, RZ ;  /* 0x0000001f0b0d7819 */ /* 0x000fc800000006ff */
[----:B------:R-:W1:Y:S02]  /*8c30*/  SYNCS.PHASECHK.TRANS64.TRYWAIT P1, [R16+URZ+0x30840], R13 ;  /* 0x0308400d100075a7 */ /* 0x000e64000802017f */
[----:B-1----:R-:W-:Y:S05]  /*8c40*/  @!P1 BRA `(.L_x_1624) ;  /* 0x00000010000c9947 */ /* 0x002fea0003800000 */
.L_x_1660:
[----:B------:R-:W-:Y:S05]  /*8c50*/  @P0 BRA `(.L_x_1625) ;  /* 0x0000000000140947 */ /* 0x000fea0003800000 */
[----:B------:R-:W-:Y:S01]  /*8c60*/  ISETP.NE.AND P1, PT, R6, RZ, PT ;  /* 0x000000ff0600720c */ /* 0x000fe20003f25270 */
[----:B--2---:R-:W-:-:S04]  /*8c70*/  IMAD.MOV.U32 R5, RZ, RZ, 0x4100 ;  /* 0x00004100ff057424 */ /* 0x004fc800078e00ff */
[----:B------:R3:W-:Y:S08]  /*8c80*/  SYNCS.ARRIVE.TRANS64 RZ, [R16+URZ+0x30830], R5 ;  /* 0x0308300510ff79a7 */ /* 0x0007f0000800003f */
[----:B------:R-:W-:Y:S05]  /*8c90*/  @!P1 BRA `(.L_x_1625) ;  /* 0x0000000000049947 */ /* 0x000fea0003800000 */
[----:B------:R-:W-:Y:S01]  /*8ca0*/  BPT.TRAP 0x1 ;  /* 0x000000040000795c */ /* 0x000fe20000300000 */
.L_x_1625:
        /* <DEDUP_REMOVED lines=33> */
.L_x_1661:
[----:B------:R-:W-:Y:S05]  /*8ec0*/  @P0 BRA `(.L_x_1627) ;  /* 0x0000000000140947 */ /* 0x000fea0003800000 */
[----:B------:R-:W-:Y:S01]  /*8ed0*/  ISETP.NE.AND P0, PT, R6, RZ, PT ;  /* 0x000000ff0600720c */ /* 0x000fe20003f05270 */
[----:B------:R-:W-:-:S04]  /*8ee0*/  IMAD.MOV.U32 R5, RZ, RZ, 0x4100 ;  /* 0x00004100ff057424 */ /* 0x000fc800078e00ff */
[----:B------:R3:W-:Y:S08]  /*8ef0*/  SYNCS.ARRIVE.TRANS64 RZ, [R16+URZ+0x30818], R5 ;  /* 0x0308180510ff79a7 */ /* 0x0007f0000800003f */
[----:B------:R-:W-:Y:S05]  /*8f00*/  @!P0 BRA `(.L_x_1627) ;  /* 0x0000000000048947 */ /* 0x000fea0003800000 */
[----:B------:R-:W-:Y:S01]  /*8f10*/  BPT.TRAP 0x1 ;  /* 0x000000040000795c */ /* 0x000fe20000300000 */
.L_x_1627:
        /* <DEDUP_REMOVED lines=34> */
.L_x_1613:
[----:B------:R-:W3:Y:S01]  /*9140*/  S2R R0, SR_TID.X ;  /* 0x0000000000007919 */ /* 0x000ee20000002100 */
[----:B------:R-:W-:Y:S01]  /*9150*/  IMAD R3, R19, 0x8, R16 ;  /* 0x0000000813037824 */ /* 0x000fe200078e0210 */
[----:B---3--:R-:W-:Y:S02]  /*9160*/  LOP3.LUT R2, R0, 0x7f, RZ, 0xc0, !PT ;  /* 0x0000007f00027812 */ /* 0x008fe400078ec0ff */
[----:B------:R-:W-:Y:S02]  /*9170*/  SHF.L.U32 R0, R11, 0x1f, RZ ;  /* 0x0000001f0b007819 */ /* 0x000fe400000006ff */
[----:B------:R-:W-:Y:S02]  /*9180*/  ISETP.NE.AND P1, PT, R2, RZ, PT ;  /* 0x000000ff0200720c */ /* 0x000fe40003f25270 */
[----:B------:R-:W3:Y:S02]  /*9190*/  SYNCS.PHASECHK.TRANS64.TRYWAIT P0, [R3+URZ+0x30840], R0 ;  /* 0x03084000030075a7 */ /* 0x000ee4000800017f */
[----:B---3--:R-:W-:Y:S09]  /*91a0*/  @!P0 BRA `(.L_x_1628) ;  /* 0x0000000800dc8947 */ /* 0x008ff20003800000 */
.L_x_1662:
[----:B------:R-:W-:Y:S05]  /*91b0*/  @P1 BRA `(.L_x_1629) ;  /* 0x0000000000181947 */ /* 0x000fea0003800000 */
[----:B------:R-:W1:Y:S01]  /*91c0*/  S2R R2, SR_TID.X ;  /* 0x0000000000027919 */ /* 0x000e620000002100 */
[----:B---3--:R-:W-:-:S04]  /*91d0*/  IMAD.MOV.U32 R0, RZ, RZ, 0x4100 ;  /* 0x00004100ff007424 */ /* 0x008fc800078e00ff */
[----:B------:R3:W-:Y:S01]  /*91e0*/  SYNCS.ARRIVE.TRANS64 RZ, [R3+URZ+0x30830], R0 ;  /* 0x0308300003ff79a7 */ /* 0x0007e2000800003f */
[----:B-1----:R-:W-:-:S13]  /*91f0*/  LOP3.LUT P0, RZ, R2, 0x1f, RZ, 0xc0, !PT ;  /* 0x0000001f02ff7812 */ /* 0x002fda000780c0ff */
[----:B---3--:R-:W-:Y:S05]  /*9200*/  @!P0 BRA `(.L_x_1629) ;  /* 0x0000000000048947 */ /* 0x008fea0003800000 */
[----:B------:R-:W-:Y:S01]  /*9210*/  BPT.TRAP 0x1 ;  /* 0x000000040000795c */ /* 0x000fe20000300000 */
.L_x_1629:
        /* <DEDUP_REMOVED lines=40> */
.L_x_1610:
[----:B------:R-:W-:Y:S05]  /*94a0*/  BSYNC B0 ;  /* 0x0000000000007941 */ /* 0x000fea0003800000 */
.L_x_1608:
[----:B------:R-:W-:-:S03]  /*94b0*/  UMOV UR7, 0xffffffff ;  /* 0xffffffff00077882 */ /* 0x000fc60000000000 */
[----:B------:R-:W-:Y:S05]  /*94c0*/  BRA.DIV UR7, `(.L_x_1630) ;  /* 0x0000000a07287947 */ /* 0x000fea000b800000 */
[----:B------:R-:W-:-:S13]  /*94d0*/  ELECT P6, URZ, PT ;  /* 0x00000000003f782f */ /* 0x000fda00038c0000 */
.L_x_1665:
[----:B------:R-:W-:Y:S05]  /*94e0*/  @!P6 BRA `(.L_x_1519) ;  /* 0x000000000084e947 */ /* 0x000fea0003800000 */
[----:B------:R-:W-:-:S06]  /*94f0*/  ULOP3.LUT UR7, UR38, 0x2, URZ, 0xfc, !UPT ;  /* 0x0000000226077892 */ /* 0x000fcc000f8efc3f */
[----:B------:R-:W-:-:S05]  /*9500*/  IMAD.U32 R2, RZ, RZ, UR7 ;  /* 0x00000007ff027e24 */ /* 0x000fca000f8e00ff */
[----:B------:R-:W-:-:S13]  /*9510*/  ISETP.NE.AND P2, PT, R2, 0x3, PT ;  /* 0x000000030200780c */ /* 0x000fda0003f45270 */
[----:B------:R-:W-:Y:S05]  /*9520*/  @!P2 BRA `(.L_x_1631) ;  /* 0x000000000004a947 */ /* 0x000fea0003800000 */
[----:B------:R-:W-:Y:S01]  /*9530*/  BPT.TRAP 0x1 ;  /* 0x000000040000795c */ /* 0x000fe20000300000 */
.L_x_1631:
        /* <DEDUP_REMOVED lines=15> */
.L_x_1666:
[----:B------:R-:W2:Y:S02]  /*9630*/  SYNCS.PHASECHK.TRANS64.TRYWAIT P0, [R3+URZ], R2 ;  /* 0x00000002030075a7 */ /* 0x000ea4000800017f */
[----:B--2---:R-:W-:Y:S05]  /*9640*/  @!P0 BRA `(.L_x_1633) ;  /* 0x0000000400fc8947 */ /* 0x004fea0003800000 */
.L_x_1667:
[----:B------:R-:W-:Y:S05]  /*9650*/  @!P2 BRA `(.L_x_1634) ;  /* 0x000000000004a947 */ /* 0x000fea0003800000 */
[----:B------:R-:W-:Y:S01]  /*9660*/  BPT.TRAP 0x1 ;  /* 0x000000040000795c */ /* 0x000fe20000300000 */
.L_x_1634:
[----:B--2---:R-:W-:-:S04]  /*9670*/  VIADD R3, R7, 0x30840 ;  /* 0x0003084007037836 */ /* 0x004fc80000000000 */
[----:B------:R-:W-:-:S04]  /*9680*/  IMAD R0, R0, 0x8, R3 ;  /* 0x0000000800007824 */ /* 0x000fc800078e0203 */
[----:B------:R-:W2:Y:S02]  /*9690*/  SYNCS.PHASECHK.TRANS64.TRYWAIT P0, [R0+URZ], R5 ;  /* 0x00000005000075a7 */ /* 0x000ea4000800017f */
[----:B--2---:R-:W-:Y:S05]  /*96a0*/  @!P0 BRA `(.L_x_1635) ;  /* 0x0000000400f88947 */ /* 0x004fea0003800000 */
.L_x_1668:
[----:B------:R-:W-:-:S07]  /*96b0*/  IMAD R3, R4, 0x8, R3 ;  /* 0x0000000804037824 */ /* 0x000fce00078e0203 */
.L_x_1636:
[----:B---3--:R3:W4:Y:S02]  /*96c0*/  SYNCS.PHASECHK.TRANS64.TRYWAIT P0, [R3+URZ], R2 ;  /* 0x00000002030075a7 */ /* 0x008724000800017f */
[----:B----4-:R-:W-:Y:S05]  /*96d0*/  @!P0 NANOSLEEP.SYNCS 0x989680 ;  /* 0x009896800000895d */ /* 0x010fea0003900000 */
[----:B------:R-:W4:Y:S02]  /*96e0*/  @!P0 SYNCS.PHASECHK.TRANS64 P0, [R3+URZ], R2 ;  /* 0x00000002030085a7 */ /* 0x000f24000800007f */
[----:B----4-:R-:W-:Y:S05]  /*96f0*/  @!P0 BRA `(.L_x_1636) ;  /* 0xfffffffc00f08947 */ /* 0x010fea000383ffff */
.L_x_1519:
[----:B------:R-:W-:Y:S05]  /*9700*/  BSYNC B6 ;  /* 0x0000000000067941 */ /* 0x000fea0003800000 */
.L_x_1516:
[----:B------:R-:W-:Y:S05]  /*9710*/  EXIT ;  /* 0x000000000000794d */ /* 0x000fea0003800000 */
.L_x_1526:
[----:B------:R-:W-:Y:S02]  /*9720*/  IMAD.MOV.U32 R12, RZ, RZ, RZ ;  /* 0x000000ffff0c7224 */ /* 0x000fe400078e00ff */
[----:B------:R-:W-:Y:S02]  /*9730*/  IMAD.MOV.U32 R11, RZ, RZ, 0x1f ;  /* 0x0000001fff0b7424 */ /* 0x000fe400078e00ff */
[----:B------:R-:W-:-:S07]  /*9740*/  IMAD.MOV.U32 R15, RZ, RZ, -0x1 ;  /* 0xffffffffff0f7424 */ /* 0x000fce00078e00ff */
[----:B------:R-:W-:Y:S05]  /*9750*/  WARPSYNC.COLLECTIVE R15, `(.L_x_1637) ;  /* 0x000000000f087348 */ /* 0x000fea0003c00000 */
[----:B------:R1:W2:Y:S02]  /*9760*/  SHFL.IDX P6, R14, R13, R12, R11 ;  /* 0x0000000c0d0e7389 */ /* 0x0002a400000c000b */
[----:B-12---:R-:W-:Y:S01]  /*9770*/  ENDCOLLECTIVE ;  /* 0x000000000000791b */ /* 0x006fe20003800000 */
.L_x_1637:
[----:B------:R-:W-:Y:S05]  /*9780*/  BRA `(.L_x_1638) ;  /* 0xffffff7800847947 */ /* 0x000fea000383ffff */
.L_x_1528:
        /* <DEDUP_REMOVED lines=8> */
.L_x_1532:
[----:B---3--:R3:W4:Y:S02]  /*9810*/  SYNCS.PHASECHK.TRANS64.TRYWAIT P0, [R0+URZ+0x30810], R191 ;  /* 0x030810bf000075a7 */ /* 0x008724000800017f */
[----:B----4-:R-:W-:Y:S05]  /*9820*/  @!P0 NANOSLEEP.SYNCS 0x989680 ;  /* 0x009896800000895d */ /* 0x010fea0003900000 */
[----:B------:R-:W4:Y:S02]  /*9830*/  @!P0 SYNCS.PHASECHK.TRANS64 P0, [R0+URZ+0x30810], R191 ;  /* 0x030810bf000085a7 */ /* 0x000f24000800007f */
[----:B----4-:R-:W-:Y:S05]  /*9840*/  @!P0 BRA `(.L_x_1532) ;  /* 0xfffffffc00f08947 */ /* 0x010fea000383ffff */
[----:B------:R-:W-:Y:S05]  /*9850*/  BRA `(.L_x_1531) ;  /* 0xffffff8000747947 */ /* 0x000fea000383ffff */
.L_x_1536:
[----:B--2---:R2:W1:Y:S02]  /*9860*/  SYNCS.PHASECHK.TRANS64.TRYWAIT P0, [R0+URZ+0x30830], R191 ;  /* 0x030830bf000075a7 */ /* 0x004464000800017f */
[----:B-1----:R-:W-:Y:S05]  /*9870*/  @!P0 NANOSLEEP.SYNCS 0x989680 ;  /* 0x009896800000895d */ /* 0x002fea0003900000 */
[----:B------:R-:W1:Y:S02]  /*9880*/  @!P0 SYNCS.PHASECHK.TRANS64 P0, [R0+URZ+0x30830], R191 ;  /* 0x030830bf000085a7 */ /* 0x000e64000800007f */
[----:B-1----:R-:W-:Y:S05]  /*9890*/  @!P0 BRA `(.L_x_1536) ;  /* 0xfffffffc00f08947 */ /* 0x002fea000383ffff */
[----:B------:R-:W-:Y:S05]  /*98a0*/  BRA `(.L_x_1535) ;  /* 0xffffff88008c7947 */ /* 0x000fea000383ffff */
.L_x_1543:
[----:B------:R-:W-:Y:S01]  /*98b0*/  BSSY B0, `(.L_x_1639) ;  /* 0x0000005000007945 */ /* 0x000fe20003800000 */
[----:B------:R-:W-:-:S07]  /*98c0*/  IMAD.MOV.U32 R15, RZ, RZ, -0x1 ;  /* 0xffffffffff0f7424 */ /* 0x000fce00078e00ff */
[----:B-1----:R-:W-:Y:S05]  /*98d0*/  WARPSYNC.COLLECTIVE R15, `(.L_x_1640) ;  /* 0x000000000f087348 */ /* 0x002fea0003c00000 */
[----:B------:R-:W-:Y:S01]  /*98e0*/  NOP ;  /* 0x0000000000007918 */ /* 0x000fe20000000000 */
[----:B-1----:R-:W-:Y:S01]  /*98f0*/  ENDCOLLECTIVE ;  /* 0x000000000000791b */ /* 0x002fe20003800000 */
.L_x_1640:
[----:B------:R-:W-:Y:S05]  /*9900*/  BSYNC B0 ;  /* 0x0000000000007941 */ /* 0x000fea0003800000 */
.L_x_1639:
[----:B------:R-:W-:Y:S05]  /*9910*/  BRA `(.L_x_1641) ;  /* 0xffffffb800707947 */ /* 0x000fea000383ffff */
.L_x_1552:
[----:B------:R-:W-:Y:S01]  /*9920*/  BSSY B0, `(.L_x_1642) ;  /* 0x0000005000007945 */ /* 0x000fe20003800000 */
[----:B------:R-:W-:-:S07]  /*9930*/  IMAD.MOV.U32 R15, RZ, RZ, -0x1 ;  /* 0xffffffffff0f7424 */ /* 0x000fce00078e00ff */
[----:B-12---:R-:W-:Y:S05]  /*9940*/  WARPSYNC.COLLECTIVE R15, `(.L_x_1643) ;  /* 0x000000000f087348 */ /* 0x006fea0003c00000 */
[----:B------:R-:W-:Y:S01]  /*9950*/  NOP ;  /* 0x0000000000007918 */ /* 0x000fe20000000000 */
[----:B-12---:R-:W-:Y:S01]  /*9960*/  ENDCOLLECTIVE ;  /* 0x000000000000791b */ /* 0x006fe20003800000 */
.L_x_1643:
[----:B------:R-:W-:Y:S05]  /*9970*/  BSYNC B0 ;  /* 0x0000000000007941 */ /* 0x000fea0003800000 */
.L_x_1642:
[----:B------:R-:W-:Y:S05]  /*9980*/  BRA `(.L_x_1644) ;  /* 0xffffffbc00707947 */ /* 0x000fea000383ffff */
.L_x_1564:
[----:B------:R-:W-:Y:S01]  /*9990*/  BSSY B0, `(.L_x_1645) ;  /* 0x0000005000007945 */ /* 0x000fe20003800000 */
[----:B------:R-:W-:-:S07]  /*99a0*/  IMAD.MOV.U32 R15, RZ, RZ, -0x1 ;  /* 0xffffffffff0f7424 */ /* 0x000fce00078e00ff */
[----:B------:R-:W-:Y:S05]  /*99b0*/  WARPSYNC.COLLECTIVE R15, `(.L_x_1646) ;  /* 0x000000000f087348 */ /* 0x000fea0003c00000 */
[----:B------:R-:W-:Y:S01]  /*99c0*/  NOP ;  /* 0x0000000000007918 */ /* 0x000fe20000000000 */
[----:B------:R-:W-:Y:S01]  /*99d0*/  ENDCOLLECTIVE ;  /* 0x000000000000791b */ /* 0x000fe20003800000 */
.L_x_1646:
[----:B------:R-:W-:Y:S05]  /*99e0*/  BSYNC B0 ;  /* 0x0000000000007941 */ /* 0x000fea0003800000 */
.L_x_1645:
[----:B------:R-:W-:Y:S05]  /*99f0*/  BRA `(.L_x_1647) ;  /* 0xffffffc400587947 */ /* 0x000fea000383ffff */
.L_x_1577:
[----:B------:R-:W-:Y:S01]  /*9a00*/  BSSY B0, `(.L_x_1648) ;  /* 0x0000005000007945 */ /* 0x000fe20003800000 */
[----:B------:R-:W-:-:S07]  /*9a10*/  IMAD.MOV.U32 R15, RZ, RZ, -0x1 ;  /* 0xffffffffff0f7424 */ /* 0x000fce00078e00ff */
[----:B------:R-:W-:Y:S05]  /*9a20*/  WARPSYNC.COLLECTIVE R15, `(.L_x_1649) ;  /* 0x000000000f087348 */ /* 0x000fea0003c00000 */
[----:B------:R-:W-:Y:S01]  /*9a30*/  NOP ;  /* 0x0000000000007918 */ /* 0x000fe20000000000 */
[----:B------:R-:W-:Y:S01]  /*9a40*/  ENDCOLLECTIVE ;  /* 0x000000000000791b */ /* 0x000fe20003800000 */
.L_x_1649:
[----:B------:R-:W-:Y:S05]  /*9a50*/  BSYNC B0 ;  /* 0x0000000000007941 */ /* 0x000fea0003800000 */
.L_x_1648:
[----:B------:R-:W-:Y:S05]  /*9a60*/  BRA `(.L_x_1650) ;  /* 0xffffffc800dc7947 */ /* 0x000fea000383ffff */
.L_x_1589:
[----:B------:R-:W-:Y:S01]  /*9a70*/  BSSY B0, `(.L_x_1651) ;  /* 0x0000005000007945 */ /* 0x000fe20003800000 */
[----:B------:R-:W-:-:S07]  /*9a80*/  IMAD.MOV.U32 R15, RZ, RZ, -0x1 ;  /* 0xffffffffff0f7424 */ /* 0x000fce00078e00ff */
[----:B------:R-:W-:Y:S05]  /*9a90*/  WARPSYNC.COLLECTIVE R15, `(.L_x_1652) ;  /* 0x000000000f087348 */ /* 0x000fea0003c00000 */
[----:B------:R-:W-:Y:S01]  /*9aa0*/  NOP ;  /* 0x0000000000007918 */ /* 0x000fe20000000000 */
[----:B------:R-:W-:Y:S01]  /*9ab0*/  ENDCOLLECTIVE ;  /* 0x000000000000791b */ /* 0x000fe20003800000 */
.L_x_1652:
[----:B------:R-:W-:Y:S05]  /*9ac0*/  BSYNC B0 ;  /* 0x0000000000007941 */ /* 0x000fea0003800000 */
.L_x_1651:
[----:B------:R-:W-:Y:S05]  /*9ad0*/  BRA `(.L_x_1653) ;  /* 0xffffffcc00fc7947 */ /* 0x000fea000383ffff */
.L_x_1611:
[----:B-1----:R1:W2:Y:S02]  /*9ae0*/  SYNCS.PHASECHK.TRANS64.TRYWAIT P0, [R16+URZ+0x30820], R3 ;  /* 0x03082003100075a7 */ /* 0x0022a4000800017f */
[----:B--2---:R-:W-:Y:S05]  /*9af0*/  @!P0 NANOSLEEP.SYNCS 0x989680 ;  /* 0x009896800000895d */ /* 0x004fea0003900000 */
[----:B------:R-:W2:Y:S02]  /*9b00*/  @!P0 SYNCS.PHASECHK.TRANS64 P0, [R16+URZ+0x30820], R3 ;  /* 0x03082003100085a7 */ /* 0x000ea4000800007f */
[----:B--2---:R-:W-:Y:S05]  /*9b10*/  @!P0 BRA `(.L_x_1611) ;  /* 0xfffffffc00f08947 */ /* 0x004fea000383ffff */
[----:B------:R-:W-:Y:S05]  /*9b20*/  BRA `(.L_x_1654) ;  /* 0xffffffdc00cc7947 */ /* 0x000fea000383ffff */
.L_x_1615:
[----:B-1----:R1:W3:Y:S02]  /*9b30*/  SYNCS.PHASECHK.TRANS64.TRYWAIT P1, [R16+URZ+0x30840], R21 ;  /* 0x03084015100075a7 */ /* 0x0022e4000802017f */
[----:B---3--:R-:W-:Y:S05]  /*9b40*/  @!P1 NANOSLEEP.SYNCS 0x989680 ;  /* 0x009896800000995d */ /* 0x008fea0003900000 */
[----:B------:R-:W3:Y:S02]  /*9b50*/  @!P1 SYNCS.PHASECHK.TRANS64 P1, [R16+URZ+0x30840], R21 ;  /* 0x03084015100095a7 */ /* 0x000ee4000802007f */
[----:B---3--:R-:W-:Y:S05]  /*9b60*/  @!P1 BRA `(.L_x_1615) ;  /* 0xfffffffc00f09947 */ /* 0x008fea000383ffff */
[----:B------:R-:W-:Y:S05]  /*9b70*/  BRA `(.L_x_1655) ;  /* 0xffffffe400887947 */ /* 0x000fea000383ffff */
.L_x_1617:
[----:B--2---:R2:W3:Y:S02]  /*9b80*/  SYNCS.PHASECHK.TRANS64.TRYWAIT P1, [R16+URZ+0x30828], R21 ;  /* 0x03082815100075a7 */ /* 0x0044e4000802017f */
[----:B---3--:R-:W-:Y:S05]  /*9b90*/  @!P1 NANOSLEEP.SYNCS 0x989680 ;  /* 0x009896800000995d */ /* 0x008fea0003900000 */
[----:B------:R-:W3:Y:S02]  /*9ba0*/  @!P1 SYNCS.PHASECHK.TRANS64 P1, [R16+URZ+0x30828], R21 ;  /* 0x03082815100095a7 */ /* 0x000ee4000802007f */
[----:B---3--:R-:W-:Y:S05]  /*9bb0*/  @!P1 BRA `(.L_x_1617) ;  /* 0xfffffffc00f09947 */ /* 0x008fea000383ffff */
[----:B------:R-:W-:Y:S05]  /*9bc0*/  BRA `(.L_x_1656) ;  /* 0xffffffe8001c7947 */ /* 0x000fea000383ffff */
.L_x_1619:
[----:B---3--:R3:W4:Y:S02]  /*9bd0*/  SYNCS.PHASECHK.TRANS64.TRYWAIT P1, [R16+URZ+0x30848], R21 ;  /* 0x03084815100075a7 */ /* 0x008724000802017f */
[----:B----4-:R-:W-:Y:S05]  /*9be0*/  @!P1 NANOSLEEP.SYNCS 0x989680 ;  /* 0x009896800000995d */ /* 0x010fea0003900000 */
[----:B------:R-:W4:Y:S02]  /*9bf0*/  @!P1 SYNCS.PHASECHK.TRANS64 P1, [R16+URZ+0x30848], R21 ;  /* 0x03084815100095a7 */ /* 0x000f24000802007f */
[----:B----4-:R-:W-:Y:S05]  /*9c00*/  @!P1 BRA `(.L_x_1619) ;  /* 0xfffffffc00f09947 */ /* 0x010fea000383ffff */
[----:B------:R-:W-:Y:S05]  /*9c10*/  BRA `(.L_x_1657) ;  /* 0xffffffe800b07947 */ /* 0x000fea000383ffff */
.L_x_1621:
[----:B------:R-:W-:-:S07]  /*9c20*/  SHF.L.U32 R5, R11, 0x1f, RZ ;  /* 0x0000001f0b057819 */ /* 0x000fce00000006ff */
.L_x_1658:
[----:B------:R1:W1:Y:S02]  /*9c30*/  SYNCS.PHASECHK.TRANS64.TRYWAIT P1, [R16+URZ+0x30820], R5 ;  /* 0x03082005100075a7 */ /* 0x000264000802017f */
[----:B-1----:R-:W-:Y:S05]  /*9c40*/  @!P1 NANOSLEEP.SYNCS 0x989680 ;  /* 0x009896800000995d */ /* 0x002fea0003900000 */
[----:B------:R-:W1:Y:S02]  /*9c50*/  @!P1 SYNCS.PHASECHK.TRANS64 P1, [R16+URZ+0x30820], R5 ;  /* 0x03082005100095a7 */ /* 0x000e64000802007f */
[----:B-1----:R-:W-:Y:S05]  /*9c60*/  @!P1 BRA `(.L_x_1658) ;  /* 0xfffffffc00f09947 */ /* 0x002fea000383ffff */
[----:B------:R-:W-:Y:S05]  /*9c70*/  BRA `(.L_x_1659) ;  /* 0xffffffec002c7947 */ /* 0x000fea000383ffff */
.L_x_1624:
[----:B-1----:R1:W3:Y:S02]  /*9c80*/  SYNCS.PHASECHK.TRANS64.TRYWAIT P1, [R16+URZ+0x30840], R13 ;  /* 0x0308400d100075a7 */ /* 0x0022e4000802017f */
[----:B---3--:R-:W-:Y:S05]  /*9c90*/  @!P1 NANOSLEEP.SYNCS 0x989680 ;  /* 0x009896800000995d */ /* 0x008fea0003900000 */
[----:B------:R-:W3:Y:S02]  /*9ca0*/  @!P1 SYNCS.PHASECHK.TRANS64 P1, [R16+URZ+0x30840], R13 ;  /* 0x0308400d100095a7 */ /* 0x000ee4000802007f */
[----:B---3--:R-:W-:Y:S05]  /*9cb0*/  @!P1 BRA `(.L_x_1624) ;  /* 0xfffffffc00f09947 */ /* 0x008fea000383ffff */
[----:B------:R-:W-:Y:S05]  /*9cc0*/  BRA `(.L_x_1660) ;  /* 0xffffffec00e07947 */ /* 0x000fea000383ffff */
.L_x_1626:
[----:B--2---:R2:W3:Y:S02]  /*9cd0*/  SYNCS.PHASECHK.TRANS64.TRYWAIT P1, [R16+URZ+0x30828], R13 ;  /* 0x0308280d100075a7 */ /* 0x0044e4000802017f */
[----:B---3--:R-:W-:Y:S05]  /*9ce0*/  @!P1 NANOSLEEP.SYNCS 0x989680 ;  /* 0x009896800000995d */ /* 0x008fea0003900000 */
[----:B------:R-:W3:Y:S02]  /*9cf0*/  @!P1 SYNCS.PHASECHK.TRANS64 P1, [R16+URZ+0x30828], R13 ;  /* 0x0308280d100095a7 */ /* 0x000ee4000802007f */
[----:B---3--:R-:W-:Y:S05]  /*9d00*/  @!P1 BRA `(.L_x_1626) ;  /* 0xfffffffc00f09947 */ /* 0x008fea000383ffff */
[----:B------:R-:W-:Y:S05]  /*9d10*/  BRA `(.L_x_1661) ;  /* 0xfffffff000687947 */ /* 0x000fea000383ffff */
.L_x_1628:
[----:B---3--:R3:W1:Y:S02]  /*9d20*/  SYNCS.PHASECHK.TRANS64.TRYWAIT P0, [R3+URZ+0x30840], R0 ;  /* 0x03084000030075a7 */ /* 0x008664000800017f */
[----:B-1----:R-:W-:Y:S05]  /*9d30*/  @!P0 NANOSLEEP.SYNCS 0x989680 ;  /* 0x009896800000895d */ /* 0x002fea0003900000 */
[----:B------:R-:W1:Y:S02]  /*9d40*/  @!P0 SYNCS.PHASECHK.TRANS64 P0, [R3+URZ+0x30840], R0 ;  /* 0x03084000030085a7 */ /* 0x000e64000800007f */
[----:B-1----:R-:W-:Y:S05]  /*9d50*/  @!P0 BRA `(.L_x_1628) ;  /* 0xfffffffc00f08947 */ /* 0x002fea000383ffff */
[----:B------:R-:W-:Y:S05]  /*9d60*/  BRA `(.L_x_1662) ;  /* 0xfffffff400107947 */ /* 0x000fea000383ffff */
.L_x_1630:
[----:B------:R-:W-:Y:S01]  /*9d70*/  BSSY B0, `(.L_x_1663) ;  /* 0x0000006000007945 */ /* 0x000fe20003800000 */
[----:B------:R-:W-:-:S07]  /*9d80*/  IMAD.MOV.U32 R15, RZ, RZ, -0x1 ;  /* 0xffffffffff0f7424 */ /* 0x000fce00078e00ff */
[----:B------:R-:W-:Y:S05]  /*9d90*/  WARPSYNC.COLLECTIVE R15, `(.L_x_1664) ;  /* 0x000000000f0c7348 */ /* 0x000fea0003c00000 */
[----:B------:R-:W-:Y:S02]  /*9da0*/  ELECT P6, UR62, PT ;  /* 0x00000000003e782f */ /* 0x000fe400038c0000 */
[----:B------:R-:W-:Y:S01]  /*9db0*/  MOV R14, UR62 ;  /* 0x0000003e000e7c02 */ /* 0x000fe20008000f00 */
[----:B------:R-:W-:Y:S10]  /*9dc0*/  ENDCOLLECTIVE ;  /* 0x000000000000791b */ /* 0x000ff40003800000 */
.L_x_1664:
[----:B------:R-:W-:Y:S05]  /*9dd0*/  BSYNC B0 ;  /* 0x0000000000007941 */ /* 0x000fea0003800000 */
.L_x_1663:
[----:B------:R-:W-:Y:S05]  /*9de0*/  BRA `(.L_x_1665) ;  /* 0xfffffff400bc7947 */ /* 0x000fea000383ffff */
.L_x_1632:
[----:B-1----:R1:W2:Y:S02]  /*9df0*/  SYNCS.PHASECHK.TRANS64.TRYWAIT P0, [R6+URZ], R5 ;  /* 0x00000005060075a7 */ /* 0x0022a4000800017f */
[----:B--2---:R-:W-:Y:S05]  /*9e00*/  @!P0 NANOSLEEP.SYNCS 0x989680 ;  /* 0x009896800000895d */ /* 0x004fea0003900000 */
[----:B------:R-:W2:Y:S02]  /*9e10*/  @!P0 SYNCS.PHASECHK.TRANS64 P0, [R6+URZ], R5 ;  /* 0x00000005060085a7 */ /* 0x000ea4000800007f */
[----:B--2---:R-:W-:Y:S05]  /*9e20*/  @!P0 BRA `(.L_x_1632) ;  /* 0xfffffffc00f08947 */ /* 0x004fea000383ffff */
[----:B------:R-:W-:Y:S05]  /*9e30*/  BRA `(.L_x_1666) ;  /* 0xfffffff400fc7947 */ /* 0x000fea000383ffff */
.L_x_1633:
[----:B--2---:R2:W3:Y:S02]  /*9e40*/  SYNCS.PHASECHK.TRANS64.TRYWAIT P0, [R3+URZ], R2 ;  /* 0x00000002030075a7 */ /* 0x0044e4000800017f */
[----:B---3--:R-:W-:Y:S05]  /*9e50*/  @!P0 NANOSLEEP.SYNCS 0x989680 ;  /* 0x009896800000895d */ /* 0x008fea0003900000 */
[----:B------:R-:W3:Y:S02]  /*9e60*/  @!P0 SYNCS.PHASECHK.TRANS64 P0, [R3+URZ], R2 ;  /* 0x00000002030085a7 */ /* 0x000ee4000800007f */
[----:B---3--:R-:W-:Y:S05]  /*9e70*/  @!P0 BRA `(.L_x_1633) ;  /* 0xfffffffc00f08947 */ /* 0x008fea000383ffff */
[----:B------:R-:W-:Y:S05]  /*9e80*/  BRA `(.L_x_1667) ;  /* 0xfffffff400f07947 */ /* 0x000fea000383ffff */
.L_x_1635:
[----:B--2---:R2:W3:Y:S02]  /*9e90*/  SYNCS.PHASECHK.TRANS64.TRYWAIT P0, [R0+URZ], R5 ;  /* 0x00000005000075a7 */ /* 0x0044e4000800017f */
[----:B---3--:R-:W-:Y:S05]  /*9ea0*/  @!P0 NANOSLEEP.SYNCS 0x989680 ;  /* 0x009896800000895d */ /* 0x008fea0003900000 */
[----:B------:R-:W3:Y:S02]  /*9eb0*/  @!P0 SYNCS.PHASECHK.TRANS64 P0, [R0+URZ], R5 ;  /* 0x00000005000085a7 */ /* 0x000ee4000800007f */
[----:B---3--:R-:W-:Y:S05]  /*9ec0*/  @!P0 BRA `(.L_x_1635) ;  /* 0xfffffffc00f08947 */ /* 0x008fea000383ffff */
[----:B------:R-:W-:Y:S05]  /*9ed0*/  BRA `(.L_x_1668) ;  /* 0xfffffff400f47947 */ /* 0x000fea000383ffff */
.L_x_1669:
        /* <DEDUP_REMOVED lines=10> */
.L_x_3664:


//--------------------- .text._ZN7cutlass13device_kernelIN5flash11enable_sm90INS1_16FlashAttnBwdSm90INS1_25CollectiveMainloopBwdSm90ILi2ELi2ELi2EN4cute5tupleIJNS5_1CILi1EEES8_S8_EEENS6_IJNS7_ILi64EEENS7_ILi128EEESB_EEENS_10bfloat16_tEfNS_4arch4Sm90ELb0ELb1ELb1ELb1ELb0ELb1ELb0ELb0ELi2ELi1ELi2ELi1ELb0EEENS1_21CollectiveEpilogueBwdISC_SD_SF_Li256ELb1ELb0ELi1EEENS1_19SingleTileSchedulerILb1ELb0ELb0ELi128EEEEEEEEEvNT_6ParamsE --------------------------
	.section	.text._ZN7cutlass13device_kernelIN5flash11enable_sm90INS1_16FlashAttnBwdSm90INS1_25CollectiveMainloopBwdSm90ILi2ELi2ELi2EN4cute5tupleIJNS5_1CILi1EEES8_S8_EEENS6_IJNS7_ILi64EEENS7_ILi128EEESB_EEENS_10bfloat16_tEfNS_4arch4Sm90ELb0ELb1ELb1ELb1ELb0ELb1ELb0ELb0ELi2ELi1ELi2ELi1ELb0EEENS1_21CollectiveEpilogueBwdISC_SD_SF_Li256ELb1ELb0ELi1EEENS1_19SingleTileSchedulerILb1ELb0ELb0ELi128EEEEEEEEEvNT_6ParamsE,"ax",@progbits
	.align	128
.text._ZN7cutlass13device_kernelIN5flash11enable_sm90INS1_16FlashAttnBwdSm90INS1_25CollectiveMainloopBwdSm90ILi2ELi2ELi2EN4cute5tupleIJNS5_1CILi1EEES8_S8_EEENS6_IJNS7_ILi64EEENS7_ILi128EEESB_EEENS_10bfloat16_tEfNS_4arch4Sm90ELb0ELb1ELb1ELb1ELb0ELb1ELb0ELb0ELi2ELi1ELi2ELi1ELb0EEENS1_21CollectiveEpilogueBwdISC_SD_SF_Li256ELb1ELb0ELi1EEENS1_19SingleTileSchedulerILb1ELb0ELb0ELi128EEEEEEEEEvNT_6ParamsE:
        .type           _ZN7cutlass13device_kernelIN5flash11enable_sm90INS1_16FlashAttnBwdSm90INS1_25CollectiveMainloopBwdSm90ILi2ELi2ELi2EN4cute5tupleIJNS5_1CILi1EEES8_S8_EEENS6_IJNS7_ILi64EEENS7_ILi128EEESB_EEENS_10bfloat16_tEfNS_4arch4Sm90ELb0ELb1ELb1ELb1ELb0ELb1ELb0ELb0ELi2ELi1ELi2ELi1ELb0EEENS1_21CollectiveEpilogueBwdISC_SD_SF_Li256ELb1ELb0ELi1EEENS1_19SingleTileSchedulerILb1ELb0ELb0ELi128EEEEEEEEEvNT_6ParamsE,@function
        .size           _ZN7cutlass13device_kernelIN5flash11enable_sm90INS1_16FlashAttnBwdSm90INS1_25CollectiveMainloopBwdSm90ILi2ELi2ELi2EN4cute5tupleIJNS5_1CILi1EEES8_S8_EEENS6_IJNS7_ILi64EEENS7_ILi128EEESB_EEENS_10bfloat16_tEfNS_4arch4Sm90ELb0ELb1ELb1ELb1ELb0ELb1ELb0ELb0ELi2ELi1ELi2ELi1ELb0EEENS1_21CollectiveEpilogueBwdISC_SD_SF_Li256ELb1ELb0ELi1EEENS1_19SingleTileSchedulerILb1ELb0ELb0ELi128EEEEEEEEEvNT_6ParamsE,(.L_x_3665 - _ZN7cutlass13device_kernelIN5flash11enable_sm90INS1_16FlashAttnBwdSm90INS1_25CollectiveMainloopBwdSm90ILi2ELi2ELi2EN4cute5tupleIJNS5_1CILi1EEES8_S8_EEENS6_IJNS7_ILi64EEENS7_ILi128EEESB_EEENS_10bfloat16_tEfNS_4arch4Sm90ELb0ELb1ELb1ELb1ELb0ELb1ELb0ELb0ELi2ELi1ELi2ELi1ELb0EEENS1_21CollectiveEpilogueBwdISC_SD_SF_Li256ELb1ELb0ELi1EEENS1_19SingleTileSchedulerILb1ELb0ELb0ELi128EEEEEEEEEvNT_6ParamsE)
        .other          _ZN7cutlass13device_kernelIN5flash11enable_sm90INS1_16FlashAttnBwdSm90INS1_25CollectiveMainloopBwdSm90ILi2ELi2ELi2EN4cute5tupleIJNS5_1CILi1EEES8_S8_EEENS6_IJNS7_ILi64EEENS7_ILi128EEESB_EEENS_10bfloat16_tEfNS_4arch4Sm90ELb0ELb1ELb1ELb1ELb0ELb1ELb0ELb0ELi2ELi1ELi2ELi1ELb0EEENS1_21CollectiveEpilogueBwdISC_SD_SF_Li256ELb1ELb0ELi1EEENS1_19SingleTileSchedulerILb1ELb0ELb0ELi128EEEEEEEEEvNT_6ParamsE,@"STO_CUDA_ENTRY STV_DEFAULT"
_ZN7cutlass13device_kernelIN5flash11enable_sm90INS1_16FlashAttnBwdSm90INS1_25CollectiveMainloopBwdSm90ILi2ELi2ELi2EN4cute5tupleIJNS5_1CILi1EEES8_S8_EEENS6_IJNS7_ILi64EEENS7_ILi128EEESB_EEENS_10bfloat16_tEfNS_4arch4Sm90ELb0ELb1ELb1ELb1ELb0ELb1ELb0ELb0ELi2ELi1ELi2ELi1ELb0EEENS1_21CollectiveEpilogueBwdISC_SD_SF_Li256ELb1ELb0ELi1EEENS1_19SingleTileSchedulerILb1ELb0ELb0ELi128EEEEEEEEEvNT_6ParamsE:
        /* <DEDUP_REMOVED lines=24> */
.L_x_1671:
[----:B------:R-:W-:Y:S05]  /*0180*/  BSYNC B0 ;  /* 0x0000000000007941 */ /* 0x000fea0003800000 */
.L_x_1670:
        /* <DEDUP_REMOVED lines=37> */
.L_x_1672:
        /* <DEDUP_REMOVED lines=22> */
.L_x_1673:
[----:B------:R-:W-:Y:S01]  /*0540*/  PLOP3.LUT P0, PT, PT, PT, UP0, 0x80, 0x0 ;  /* 0x000000000000781c */ /* 0x000fe20003f0f008 */
[----:B------:R-:W-:Y:S01]  /*0550*/  NOP ;  /* 0x0000000000007918 */ /* 0x000fe20000000000 */
[----:B------:R-:W-:Y:S01]  /*0560*/  ULDC.64 UR46, c[0x0][0x208] ;  /* 0x00008200002e7ab9 */ /* 0x000fe20000000a00 */
[----:B------:R-:W-:Y:S01]  /*0570*/  BSSY B6, `(.L_x_1674) ;  /* 0x0000bd4000067945 */ /* 0x000fe20003800000 */
[----:B-12-4-:R-:W-:Y:S09]  /*0580*/  BAR.SYNC.DEFER_BLOCKING 0x0 ;  /* 0x0000000000007b1d */ /* 0x016ff20000010000 */
[----:B------:R-:W-:Y:S05]  /*0590*/  @!P0 BRA `(.L_x_1675) ;  /* 0x00000080006c8947 */ /* 0x000fea0003800000 */
.L_x_1676:
[----:B------:R-:W-:-:S08]  /*05a0*/  NOP ;  /* 0x0000000000007918 */ /* 0x000fd00000000000 */
[----:B------:R-:W1:Y:S02]  /*05b0*/  USETMAXREG.TRY_ALLOC.CTAPOOL UP0, 0xf0 ;  /* 0x000000f0000079c8 */ /* 0x000e640008000600 */
[----:B-1----:R-:W-:-:S13]  /*05c0*/  PLOP3.LUT P0, PT, PT, PT, UP0, 0x80, 0x0 ;  /* 0x000000000000781c */ /* 0x002fda0003f0f008 */
[----:B------:R-:W-:Y:S05]  /*05d0*/  @!P0 BRA `(.L_x_1676) ;  /* 0xfffffffc00f08947 */ /* 0x000fea000383ffff */
[----:B------:R-:W-:Y:S01]  /*05e0*/  LOP3.LUT R0, R0, 0x3, RZ, 0xc0, !PT ;  /* 0x0000000300007812 */ /* 0x000fe200078ec0ff */
[----:B------:R-:W1:Y:S01]  /*05f0*/  S2R R2, SR_TID.X ;  /* 0x0000000000027919 */ /* 0x000e620000002100 */
[----:B------:R-:W-:Y:S01]  /*0600*/  ULDC.64 UR4, c[0x0][0x8d8] ;  /* 0x0002360000047ab9 */ /* 0x000fe20000000a00 */
[----:B------:R-:W2:Y:S03]  /*0610*/  S2UR UR6, SR_CTAID.X ;  /* 0x00000000000679c3 */ /* 0x000ea60000002500 */
[----:B------:R-:W3:Y:S05]  /*0620*/  SHFL.IDX PT, R0, R0, RZ, 0x1f ;  /* 0x00001fff00007589 */ /* 0x000eea00000e0000 */
[----:B------:R-:W4:Y:S01]  /*0630*/  S2UR UR36, SR_CTAID.Z ;  /* 0x00000000002479c3 */ /* 0x000f220000002700 */
[----:B---3--:R-:W-:-:S02]  /*0640*/  ISETP.NE.AND P0, PT, R0, RZ, PT ;  /* 0x000000ff0000720c */ /* 0x008fc40003f05270 */
[----:B-1----:R-:W-:-:S11]  /*0650*/  SHF.R.U32.HI R2, RZ, 0x7, R2 ;  /* 0x00000007ff027819 */ /* 0x002fd60000011602 */
[----:B------:R-:W-:-:S05]  /*0660*/  @!P0 VIADD R2, R2, 0x9 ;  /* 0x0000000902028836 */ /* 0x000fca0000000000 */
[----:B------:R1:W-:Y:S06]  /*0670*/  @!P0 BAR.ARV R2, 0xa0 ;  /* 0x000280020000851d */ /* 0x0003ec0000002000 */
[----:B------:R-:W-:-:S04]  /*0680*/  ISETP.NE.U32.AND P0, PT, RZ, UR4, PT ;  /* 0x00000004ff007c0c */ /* 0x000fc8000bf05070 */
[----:B------:R-:W-:-:S13]  /*0690*/  ISETP.NE.AND.EX P0, PT, RZ, UR5, PT, P0 ;  /* 0x00000005ff007c0c */ /* 0x000fda000bf05300 */
[----:B-12-4-:R-:W-:Y:S05]  /*06a0*/  @!P0 BRA `(.L_x_1677) ;  /* 0x00000000001c8947 */ /* 0x016fea0003800000 */
[----:B------:R-:W-:Y:S02]  /*06b0*/  ULDC.64 UR4, c[0x0][0x8d8] ;  /* 0x0002360000047ab9 */ /* 0x000fe40000000a00 */
[----:B------:R-:W-:-:S06]  /*06c0*/  UIMAD.WIDE UR4, UR36, 0x4, UR4 ;  /* 0x00000004240478a5 */ /* 0x000fcc000f8e0204 */
[----:B------:R-:W-:Y:S02]  /*06d0*/  IMAD.U32 R2, RZ, RZ, UR4 ;  /* 0x00000004ff027e24 */ /* 0x000fe4000f8e00ff */
[----:B------:R-:W-:-:S05]  /*06e0*/  IMAD.U32 R3, RZ, RZ, UR5 ;  /* 0x00000005ff037e24 */ /* 0x000fca000f8e00ff */
[----:B------:R-:W2:Y:S02]  /*06f0*/  LDG.E R2, desc[UR46][R2.64] ;  /* 0x0000002e02027981 */ /* 0x000ea4000c1e1900 */
[----:B--2---:R-:W-:Y:S01]  /*0700*/  R2UR UR4, R2 ;  /* 0x00000000020472ca */ /* 0x004fe200000e0000 */
[----:B------:R-:W-:-:S14]  /*0710*/  BRA `(.L_x_1678) ;  /* 0x00000000003c7947 */ /* 0x000fdc0003800000 */
.L_x_1677:
[----:B------:R-:W-:Y:S02]  /*0720*/  ULDC.64 UR4, c[0x0][0x8d0] ;  /* 0x0002340000047ab9 */ /* 0x000fe40000000a00 */
[----:B------:R-:W-:-:S04]  /*0730*/  ISETP.NE.U32.AND P0, PT, RZ, UR4, PT ;  /* 0x00000004ff007c0c */ /* 0x000fc8000bf05070 */
[----:B------:R-:W-:-:S13]  /*0740*/  ISETP.NE.AND.EX P0, PT, RZ, UR5, PT, P0 ;  /* 0x00000005ff007c0c */ /* 0x000fda000bf05300 */
[----:B------:R-:W-:Y:S05]  /*0750*/  @!P0 BRA `(.L_x_1679) ;  /* 0x0000000000288947 */ /* 0x000fea0003800000 */
[----:B------:R-:W-:Y:S02]  /*0760*/  ULDC.64 UR4, c[0x0][0x8d0] ;  /* 0x0002340000047ab9 */ /* 0x000fe40000000a00 */
[----:B------:R-:W-:-:S06]  /*0770*/  UIMAD.WIDE UR4, UR36, 0x4, UR4 ;  /* 0x00000004240478a5 */ /* 0x000fcc000f8e0204 */
[----:B------:R-:W-:Y:S02]  /*0780*/  IMAD.U32 R2, RZ, RZ, UR4 ;  /* 0x00000004ff027e24 */ /* 0x000fe4000f8e00ff */
[----:B------:R-:W-:-:S05]  /*0790*/  IMAD.U32 R3, RZ, RZ, UR5 ;  /* 0x00000005ff037e24 */ /* 0x000fca000f8e00ff */
[----:B------:R-:W2:Y:S04]  /*07a0*/  LDG.E R4, desc[UR46][R2.64] ;  /* 0x0000002e02047981 */ /* 0x000ea8000c1e1900 */
[----:B------:R-:W3:Y:S01]  /*07b0*/  LDG.E R0, desc[UR46][R2.64+0x4] ;  /* 0x0000042e02007981 */ /* 0x000ee2000c1e1900 */
[----:B--2---:R-:W-:Y:S02]  /*07c0*/  R2UR UR4, R4 ;  /* 0x00000000040472ca */ /* 0x004fe400000e0000 */
[----:B---3--:R-:W-:-:S13]  /*07d0*/  R2UR UR5, R0 ;  /* 0x00000000000572ca */ /* 0x008fda00000e0000 */
[----:B------:R-:W-:Y:S01]  /*07e0*/  UIADD3 UR4, -UR4, UR5, URZ ;  /* 0x0000000504047290 */ /* 0x000fe2000fffe13f */
[----:B------:R-:W-:Y:S11]  /*07f0*/  BRA `(.L_x_1678) ;  /* 0x0000000000047947 */ /* 0x000ff60003800000 */
.L_x_1679:
[----:B------:R-:W-:-:S05]  /*0800*/  ULDC UR4, c[0x0][0x8bc] ;  /* 0x00022f0000047ab9 */ /* 0x000fca0000000800 */
.L_x_1678:
[----:B------:R-:W-:-:S04]  /*0810*/  USHF.L.U32 UR42, UR6, 0x7, URZ ;  /* 0x00000007062a7899 */ /* 0x000fc8000800063f */
[----:B------:R-:W-:-:S04]  /*0820*/  UISETP.GE.AND UP0, UPT, UR42, UR4, UPT ;  /* 0x000000042a00728c */ /* 0x000fc8000bf06270 */
[----:B------:R-:W-:-:S06]  /*0830*/  USEL UR36, UR36, 0xffffffff, !UP0 ;  /* 0xffffffff24247887 */ /* 0x000fcc000c000000 */
[----:B------:R-:W-:-:S13]  /*0840*/  ISETP.LE.AND P0, PT, RZ, UR36, PT ;  /* 0x00000024ff007c0c */ /* 0x000fda000bf03270 */
[----:B------:R-:W-:Y:S05]  /*0850*/  @!P0 BRA `(.L_x_1680) ;  /* 0x000000b800948947 */ /* 0x000fea0003800000 */
[----:B------:R-:W-:Y:S01]  /*0860*/  ULDC.64 UR4, c[0x0][0x780] ;  /* 0x0001e00000047ab9 */ /* 0x000fe20000000a00 */
[----:B------:R-:W-:Y:S01]  /*0870*/  ULDC UR37, c[0x0][0x290] ;  /* 0x0000a40000257ab9 */ /* 0x000fe20000000800 */
[----:B------:R-:W-:-:S04]  /*0880*/  ISETP.NE.U32.AND P0, PT, RZ, UR4, PT ;  /* 0x00000004ff007c0c */ /* 0x000fc8000bf05070 */
[----:B------:R-:W-:-:S13]  /*0890*/  ISETP.NE.AND.EX P0, PT, RZ, UR5, PT, P0 ;  /* 0x00000005ff007c0c */ /* 0x000fda000bf05300 */
[----:B------:R-:W-:Y:S05]  /*08a0*/  @!P0 BRA `(.L_x_1681) ;  /* 0x00000000001c8947 */ /* 0x000fea0003800000 */
[----:B------:R-:W-:Y:S02]  /*08b0*/  ULDC.64 UR4, c[0x0][0x780] ;  /* 0x0001e00000047ab9 */ /* 0x000fe40000000a00 */
[----:B------:R-:W-:-:S06]  /*08c0*/  UIMAD.WIDE UR4, UR36, 0x4, UR4 ;  /* 0x00000004240478a5 */ /* 0x000fcc000f8e0204 */
[----:B------:R-:W-:Y:S02]  /*08d0*/  IMAD.U32 R2, RZ, RZ, UR4 ;  /* 0x00000004ff027e24 */ /* 0x000fe4000f8e00ff */
[----:B------:R-:W-:-:S05]  /*08e0*/  IMAD.U32 R3, RZ, RZ, UR5 ;  /* 0x00000005ff037e24 */ /* 0x000fca000f8e00ff */
[----:B------:R-:W2:Y:S02]  /*08f0*/  LDG.E R2, desc[UR46][R2.64] ;  /* 0x0000002e02027981 */ /* 0x000ea4000c1e1900 */
[----:B--2---:R-:W-:Y:S01]  /*0900*/  R2UR UR39, R2 ;  /* 0x00000000022772ca */ /* 0x004fe200000e0000 */
[----:B------:R-:W-:-:S14]  /*0910*/  BRA `(.L_x_1682) ;  /* 0x0000000000387947 */ /* 0x000fdc0003800000 */
.L_x_1681:
        /* <DEDUP_REMOVED lines=13> */
[----:B------:R-:W-:-:S12]  /*09f0*/  UIADD3 UR39, -UR39, UR4, URZ ;  /* 0x0000000427277290 */ /* 0x000fd8000fffe13f */
.L_x_1682:
        /* <DEDUP_REMOVED lines=11> */
.L_x_1683:
        /* <DEDUP_REMOVED lines=13> */
.L_x_1684:
[----:B------:R-:W-:Y:S01]  /*0b80*/  UIADD3 UR5, UR42, UR39, -UR37 ;  /* 0x000000272a057290 */ /* 0x000fe2000fffe825 */
[----:B------:R-:W-:Y:S01]  /*0b90*/  ISETP.LE.AND P1, PT, RZ, UR6, PT ;  /* 0x00000006ff007c0c */ /* 0x000fe2000bf23270 */
[----:B------:R-:W-:Y:S01]  /*0ba0*/  ULDC UR6, c[0x0][0x74c] ;  /* 0x0001d30000067ab9 */ /* 0x000fe20000000800 */
[----:B------:R-:W-:Y:S01]  /*0bb0*/  UIADD3 UR4, UR39, 0x3f, URZ ;  /* 0x0000003f27047890 */ /* 0x000fe2000fffe03f */
[----:B------:R-:W-:Y:S01]  /*0bc0*/  PLOP3.LUT P0, PT, PT, PT, PT, 0x80, 0x0 ;  /* 0x000000000000781c */ /* 0x000fe20003f0f070 */
[----:B------:R-:W-:Y:S01]  /*0bd0*/  UIADD3 UR5, UR5, -UR6, URZ ;  /* 0x8000000605057290 */ /* 0x000fe2000fffe03f */
[----:B------:R-:W-:Y:S02]  /*0be0*/  CS2R R86, SRZ ;  /* 0x0000000000567805 */ /* 0x000fe4000001ff00 */
[----:B------:R-:W-:Y:S02]  /*0bf0*/  CS2R R84, SRZ ;  /* 0x0000000000547805 */ /* 0x000fe4000001ff00 */
[----:B------:R-:W-:Y:S01]  /*0c00*/  CS2R R82, SRZ ;  /* 0x0000000000527805 */ /* 0x000fe2000001ff00 */
[----:B------:R-:W-:Y:S01]  /*0c10*/  USHF.R.S32.HI UR6, URZ, 0x1f, UR5 ;  /* 0x0000001f3f067899 */ /* 0x000fe20008011405 */
[----:B------:R-:W-:-:S02]  /*0c20*/  CS2R R80, SRZ ;  /* 0x0000000000507805 */ /* 0x000fc4000001ff00 */
[----:B------:R-:W-:Y:S02]  /*0c30*/  CS2R R78, SRZ ;  /* 0x00000000004e7805 */ /* 0x000fe4000001ff00 */
[----:B------:R-:W-:Y:S01]  /*0c40*/  CS2R R76, SRZ ;  /* 0x00000000004c7805 */ /* 0x000fe2000001ff00 */
[----:B------:R-:W-:Y:S01]  /*0c50*/  ULEA.HI UR6, UR6, UR5, URZ, 0x6 ;  /* 0x0000000506067291 */ /* 0x000fe2000f8f303f */
[----:B------:R-:W-:Y:S01]  /*0c60*/  CS2R R74, SRZ ;  /* 0x00000000004a7805 */ /* 0x000fe2000001ff00 */
[----:B------:R-:W-:Y:S01]  /*0c70*/  USHF.R.S32.HI UR5, URZ, 0x1f, UR4 ;  /* 0x0000001f3f057899 */ /* 0x000fe20008011404 */
[----:B------:R-:W-:Y:S01]  /*0c80*/  CS2R R72, SRZ ;  /* 0x0000000000487805 */ /* 0x000fe2000001ff00 */
[----:B------:R-:W-:Y:S01]  /*0c90*/  USHF.R.S32.HI UR6, URZ, 0x6, UR6 ;  /* 0x000000063f067899 */ /* 0x000fe20008011406 */
[----:B------:R-:W-:Y:S01]  /*0ca0*/  CS2R R70, SRZ ;  /* 0x0000000000467805 */ /* 0x000fe2000001ff00 */
[----:B------:R-:W-:Y:S01]  /*0cb0*/  ULEA.HI UR5, UR5, UR4, URZ, 0x6 ;  /* 0x0000000405057291 */ /* 0x000fe2000f8f303f */
[----:B------:R-:W-:Y:S01]  /*0cc0*/  CS2R R68, SRZ ;  /* 0x0000000000447805 */ /* 0x000fe2000001ff00 */
[----:B------:R-:W-:Y:S01]  /*0cd0*/  UISETP.LT.AND UP0, UPT, URZ, UR6, UPT ;  /* 0x000000063f00728c */ /* 0x000fe2000bf01270 */
[----:B------:R-:W-:Y:S01]  /*0ce0*/  CS2R R66, SRZ ;  /* 0x0000000000427805 */ /* 0x000fe2000001ff00 */
[----:B------:R-:W-:Y:S01]  /*0cf0*/  USHF.R.S32.HI UR40, URZ, 0x6, UR5 ;  /* 0x000000063f287899 */ /* 0x000fe20008011405 */
[----:B------:R-:W-:Y:S01]  /*0d00*/  CS2R R64, SRZ ;  /* 0x0000000000407805 */ /* 0x000fe2000001ff00 */
[----:B------:R-:W-:Y:S01]  /*0d10*/  USEL UR41, URZ, UR6, !UP0 ;  /* 0x000000063f297287 */ /* 0x000fe2000c000000 */
        /* <DEDUP_REMOVED lines=13> */
[----:B------:R-:W-:-:S02]  /*0df0*/  CS2R R10, SRZ ;  /* 0x00000000000a7805 */ /* 0x000fc4000001ff00 */
[----:B------:R-:W-:Y:S02]  /*0e00*/  CS2R R36, SRZ ;  /* 0x0000000000247805 */ /* 0x000fe4000001ff00 */
[----:B------:R-:W-:Y:S02]  /*0e10*/  CS2R R8, SRZ ;  /* 0x0000000000087805 */ /* 0x000fe4000001ff00 */
[----:B------:R-:W-:Y:S02]  /*0e20*/  CS2R R32, SRZ ;  /* 0x0000000000207805 */ /* 0x000fe4000001ff00 */
[----:B------:R-:W-:Y:S01]  /*0e30*/  CS2R R6, SRZ ;  /* 0x0000000000067805 */ /* 0x000fe2000001ff00 */
[----:B------:R-:W-:Y:S01]  /*0e40*/  IMAD.MOV.U32 R29, RZ, RZ, RZ ;  /* 0x000000ffff1d7224 */ /* 0x000fe200078e00ff */
[----:B------:R-:W-:Y:S01]  /*0e50*/  CS2R R4, SRZ ;  /* 0x0000000000047805 */ /* 0x000fe2000001ff00 */
[----:B------:R-:W-:Y:S01]  /*0e60*/  IMAD.MOV.U32 R2, RZ, RZ, RZ ;  /* 0x000000ffff027224 */ /* 0x000fe200078e00ff */
        /* <DEDUP_REMOVED lines=27> */
[----:B------:R-:W-:Y:S01]  /*1020*/  IMAD.MOV.U32 R99, RZ, RZ, RZ ;  /* 0x000000ffff637224 */ /* 0x000fe200078e00ff */
[----:B------:R-:W-:Y:S06]  /*1030*/  @!P1 BRA `(.L_x_1685) ;  /* 0x0000000000209947 */ /* 0x000fec0003800000 */
[----:B------:R-:W-:Y:S01]  /*1040*/  UIADD3 UR4, -UR37, 0xbf, UR39 ;  /* 0x000000bf25047890 */ /* 0x000fe2000fffe127 */
[----:B------:R-:W-:-:S03]  /*1050*/  ULDC UR5, c[0x0][0x748] ;  /* 0x0001d20000057ab9 */ /* 0x000fc60000000800 */
[----:B------:R-:W-:-:S04]  /*1060*/  UIADD3 UR4, UR4, UR5, UR42 ;  /* 0x0000000504047290 */ /* 0x000fc8000fffe02a */
[----:B------:R-:W-:-:S04]  /*1070*/  USHF.R.S32.HI UR5, URZ, 0x1f, UR4 ;  /* 0x0000001f3f057899 */ /* 0x000fc80008011404 */
[----:B------:R-:W-:-:S04]  /*1080*/  ULEA.HI UR5, UR5, UR4, URZ, 0x6 ;  /* 0x0000000405057291 */ /* 0x000fc8000f8f303f */
[----:B------:R-:W-:-:S04]  /*1090*/  USHF.R.S32.HI UR5, URZ, 0x6, UR5 ;  /* 0x000000063f057899 */ /* 0x000fc80008011405 */
[----:B------:R-:W-:-:S04]  /*10a0*/  UISETP.LT.AND UP0, UPT, UR40, UR5, UPT ;  /* 0x000000052800728c */ /* 0x000fc8000bf01270 */
[----:B------:R-:W-:-:S12]  /*10b0*/  USEL UR40, UR40, UR5, UP0 ;  /* 0x0000000528287287 */ /* 0x000fd80008000000 */
.L_x_1685:
        /* <DEDUP_REMOVED lines=11> */
[----:B------:R-:W-:Y:S02]  /*1170*/  ULDC UR44, c[0x0][0x744] ;  /* 0x0001d100002c7ab9 */ /* 0x000fe40000000800 */
        /* <DEDUP_REMOVED lines=18> */
.L_x_1688:
        /* <DEDUP_REMOVED lines=15> */
.L_x_1687:
        /* <DEDUP_REMOVED lines=22> */
.L_x_1690:
        /* <DEDUP_REMOVED lines=15> */
.L_x_1689:
        /* <DEDUP_REMOVED lines=8> */
.L_x_1833:
        /* <DEDUP_REMOVED lines=23> */
.L_x_1692:
[----:B------:R-:W3:Y:S01]  /*17d0*/  S2R R14, SR_CgaCtaId ;  /* 0x00000000000e7919 */ /* 0x000ee20000008800 */
[----:B------:R-:W-:Y:S02]  /*17e0*/  LEA.HI R5, R5, R4, RZ, 0x3 ;  /* 0x0000000405057211 */ /* 0x000fe400078f18ff */
[----:B------:R-:W-:Y:S02]  /*17f0*/  CS2R R86, SRZ ;  /* 0x0000000000567805 */ /* 0x000fe4000001ff00 */
[----:B--2---:R-:W-:Y:S02]  /*1800*/  LOP3.LUT R8, R3, 0x30, R6, 0xf8, !PT ;  /* 0x0000003003087812 */ /* 0x004fe400078ef806 */
[----:B------:R-:W-:Y:S02]  /*1810*/  CS2R R84, SRZ ;  /* 0x0000000000547805 */ /* 0x000fe4000001ff00 */
[----:B------:R-:W-:Y:S02]  /*1820*/  LOP3.LUT R5, R5, 0xfffffff8, RZ, 0xc0, !PT ;  /* 0xfffffff805057812 */ /* 0x000fe400078ec0ff */
[----:B------:R-:W-:-:S02]  /*1830*/  CS2R R82, SRZ ;  /* 0x0000000000527805 */ /* 0x000fc4000001ff00 */
[----:B------:R-:W-:Y:S02]  /*1840*/  LOP3.LUT R11, R11, 0x7ffffe, RZ, 0xc0, !PT ;  /* 0x007ffffe0b0b7812 */ /* 0x000fe400078ec0ff */
[----:B------:R-:W-:Y:S02]  /*1850*/  CS2R R80, SRZ ;  /* 0x0000000000507805 */ /* 0x000fe4000001ff00 */
        /* <DEDUP_REMOVED lines=9> */
[--C-:B------:R-:W-:Y:S01]  /*18f0*/  IMAD R11, R11, 0x200, R2.reuse ;  /* 0x000002000b0b7824 */ /* 0x100fe200078e0202 */
[----:B------:R-:W-:Y:S01]  /*1900*/  LOP3.LUT R8, R9, R8, RZ, 0x3c, !PT ;  /* 0x0000000809087212 */ /* 0x000fe200078e3cff */
[----:B------:R-:W-:Y:S01]  /*1910*/  IMAD R2, R7, 0x4, R2 ;  /* 0x0000000407027824 */ /* 0x000fe200078e0202 */
[----:B------:R-:W-:Y:S01]  /*1920*/  SHF.R.S32.HI R4, RZ, 0x5, R4 ;  /* 0x00000005ff047819 */ /* 0x000fe20000011404 */
[----:B------:R-:W-:Y:S01]  /*1930*/  IMAD.IADD R3, R13, 0x1, -R6 ;  /* 0x000000010d037824 */ /* 0x000fe200078e0a06 */
[----:B------:R-:W-:Y:S01]  /*1940*/  MOV R12, 0x400 ;  /* 0x00000400000c7802 */ /* 0x000fe20000000f00 */
[----:B------:R-:W-:Y:S01]  /*1950*/  IMAD.IADD R6, R8, 0x1, R11 ;  /* 0x0000000108067824 */ /* 0x000fe200078e020b */
[----:B------:R-:W-:Y:S01]  /*1960*/  LOP3.LUT R0, R0, 0x7ffffffc, RZ, 0xc0, !PT ;  /* 0x7ffffffc00007812 */ /* 0x000fe200078ec0ff */
[----:B------:R-:W-:Y:S01]  /*1970*/  IMAD R4, R4, 0x10, R5 ;  /* 0x0000001004047824 */ /* 0x000fe200078e0205 */
[----:B------:R-:W-:-:S02]  /*1980*/  CS2R R76, SRZ ;  /* 0x00000000004c7805 */ /* 0x000fc4000001ff00 */
[----:B------:R-:W-:Y:S01]  /*1990*/  CS2R R74, SRZ ;  /* 0x00000000004a7805 */ /* 0x000fe2000001ff00 */
[----:B------:R2:W-:Y:S01]  /*19a0*/  STL [R1+0x4], R6 ;  /* 0x0000040601007387 */ /* 0x0005e20000100800 */
[----:B------:R-:W-:Y:S01]  /*19b0*/  IMAD R229, R3, 0x40, R4 ;  /* 0x0000004003e57824 */ /* 0x000fe200078e0204 */
[----:B------:R-:W-:Y:S02]  /*19c0*/  CS2R R4, SRZ ;  /* 0x0000000000047805 */ /* 0x000fe4000001ff00 */
[----:B---3--:R-:W-:Y:S01]  /*19d0*/  LEA R12, R14, R12, 0x18 ;  /* 0x0000000c0e0c7211 */ /* 0x008fe200078ec0ff */
[----:B------:R-:W-:Y:S01]  /*19e0*/  IMAD.IADD R0, R7, 0x1, -R0 ;  /* 0x0000000107007824 */ /* 0x000fe200078e0a00 */
[----:B------:R-:W-:Y:S02]  /*19f0*/  CS2R R72, SRZ ;  /* 0x0000000000487805 */ /* 0x000fe4000001ff00 */
[----:B------:R-:W-:Y:S02]  /*1a00*/  CS2R R70, SRZ ;  /* 0x0000000000467805 */ /* 0x000fe4000001ff00 */
[----:B------:R-:W-:Y:S01]  /*1a10*/  CS2R R68, SRZ ;  /* 0x0000000000447805 */ /* 0x000fe2000001ff00 */
[----:B------:R-:W-:Y:S01]  /*1a20*/  IMAD R3, R2, 0x4, R12 ;  /* 0x0000000402037824 */ /* 0x000fe200078e020c */
[----:B------:R-:W-:Y:S01]  /*1a30*/  CS2R R66, SRZ ;  /* 0x0000000000427805 */ /* 0x000fe2000001ff00 */
[----:B--2---:R-:W-:Y:S01]  /*1a40*/  IMAD.U32 R6, RZ, RZ, UR42 ;  /* 0x0000002aff067e24 */ /* 0x004fe2000f8e00ff */
[----:B------:R-:W-:-:S02]  /*1a50*/  CS2R R64, SRZ ;  /* 0x0000000000407805 */ /* 0x000fc4000001ff00 */
[----:B------:R-:W-:Y:S02]  /*1a60*/  CS2R R62, SRZ ;  /* 0x00000000003e7805 */ /* 0x000fe4000001ff00 */
[----:B------:R-:W-:Y:S02]  /*1a70*/  CS2R R60, SRZ ;  /* 0x00000000003c7805 */ /* 0x000fe4000001ff00 */
[----:B------:R-:W-:Y:S02]  /*1a80*/  CS2R R58, SRZ ;  /* 0x00000000003a7805 */ /* 0x000fe4000001ff00 */
[----:B------:R-:W-:Y:S02]  /*1a90*/  IADD3 R2, -R229, UR37, -R6 ;  /* 0x00000025e5027c10 */ /* 0x000fe4000fffe906 */
        /* <DEDUP_REMOVED lines=49> */
[----:B------:R-:W-:Y:S01]  /*1db0*/  IMAD.SHL.U32 R230, R0, 0x2, RZ ;  /* 0x0000000200e67824 */ /* 0x000fe200078e00ff */
[----:B------:R-:W-:-:S07]  /*1dc0*/  IADD3 R229, RZ, -UR42, -R229 ;  /* 0x8000002affe57c10 */ /* 0x000fce000fffe8e5 */
.L_x_1704:
[----:B------:R-:W-:-:S05]  /*1dd0*/  IMAD.U32 R0, RZ, RZ, UR38 ;  /* 0x00000026ff007e24 */ /* 0x000fca000f8e00ff */
[----:B------:R-:W-:-:S04]  /*1de0*/  LOP3.LUT R0, R0, 0x1, RZ, 0xfc, !PT ;  /* 0x0000000100007812 */ /* 0x000fc800078efcff */
[----:B------:R-:W-:-:S13]  /*1df0*/  ISETP.NE.AND P6, PT, R0, 0x3, PT ;  /* 0x000000030000780c */ /* 0x000fda0003fc5270 */
[----:B-1----:R-:W-:Y:S05]  /*1e00*/  @!P6 BRA `(.L_x_1694) ;  /* 0x000000000004e947 */ /* 0x002fea0003800000 */
[----:B------:R-:W-:Y:S01]  /*1e10*/  BPT.TRAP 0x1 ;  /* 0x000000040000795c */ /* 0x000fe20000300000 */
.L_x_1694:
        /* <DEDUP_REMOVED lines=8> */
.L_x_1695:
[----:B---3--:R-:W-:Y:S05]  /*1ea0*/  @P0 BRA `(.L_x_1696) ;  /* 0x0000000000080947 */ /* 0x008fea0003800000 */
[----:B------:R-:W3:Y:S02]  /*1eb0*/  SYNCS.PHASECHK.TRANS64.TRYWAIT P0, [R0+URZ+0x30810], R191 ;  /* 0x030810bf000075a7 */ /* 0x000ee4000800017f */
[----:B---3--:R-:W-:Y:S05]  /*1ec0*/  @!P0 BRA `(.L_x_1697) ;  /* 0x000000a4003c8947 */ /* 0x008fea0003800000 */
.L_x_1696:
        /* <DEDUP_REMOVED lines=84> */
.L_x_1698:
[----:B------:R1:W1:Y:S01]  /*2410*/  SYNCS.PHASECHK.TRANS64.TRYWAIT P0, [R0+URZ+0x30830], R191 ;  /* 0x030830bf000075a7 */ /* 0x000262000800017f */
[----:B------:R-:W-:Y:S05]  /*2420*/  @!P6 BRA `(.L_x_1699) ;  /* 0x000000000004e947 */ /* 0x000fea0003800000 */
[----:B------:R-:W-:Y:S01]  /*2430*/  BPT.TRAP 0x1 ;  /* 0x000000040000795c */ /* 0x000fe20000300000 */
.L_x_1699:
        /* <DEDUP_REMOVED lines=52> */
.L_x_1700:
        /* <DEDUP_REMOVED lines=539> */
.L_x_1702:
        /* <DEDUP_REMOVED lines=49> */
.L_x_1703:
        /* <DEDUP_REMOVED lines=78> */
.L_x_1686:
[----:B------:R-:W-:Y:S05]  /*5120*/  @P0 BRA `(.L_x_1705) ;  /* 0x0000001c00d80947 */ /* 0x000fea0003800000 */
[----:B------:R-:W1:Y:S01]  /*5130*/  S2R R0, SR_TID.X ;  /* 0x0000000000007919 */ /* 0x000e620000002100 */
[----:B------:R-:W2:Y:S01]  /*5140*/  S2UR UR5, SR_CgaCtaId ;  /* 0x00000000000579c3 */ /* 0x000ea20000008800 */
[----:B------:R-:W-:Y:S01]  /*5150*/  UMOV UR4, 0x400 ;  /* 0x0000040000047882 */ /* 0x000fe20000000000 */
[----:B------:R-:W-:-:S06]  /*5160*/  F2FP.BF16.F32.PACK_AB R88, R89, R88 ;  /* 0x000000585958723e */ /* 0x000fcc00000010ff */
[----:B------:R-:W-:Y:S01]  /*5170*/  BAR.SYNC.DEFER_BLOCKING 0x1, 0x100 ;  /* 0x0044000000007b1d */ /* 0x000fe20000010000 */
        /* <DEDUP_REMOVED lines=10> */
[----:B--2---:R-:W-:Y:S01]  /*5220*/  ULEA UR6, UR5, UR4, 0x18 ;  /* 0x0000000405067291 */ /* 0x004fe2000f8ec03f */
[----:B------:R-:W-:Y:S02]  /*5230*/  F2FP.BF16.F32.PACK_AB R106, R109, R108 ;  /* 0x0000006c6d6a723e */ /* 0x000fe400000010ff */
[----:B------:R-:W-:Y:S01]  /*5240*/  F2FP.BF16.F32.PACK_AB R107, R111, R110 ;  /* 0x0000006e6f6b723e */ /* 0x000fe200000010ff */
[----:B------:R-:W-:Y:S01]  /*5250*/  ULDC.64 UR4, c[0x0][0x870] ;  /* 0x00021c0000047ab9 */ /* 0x000fe20000000a00 */
[----:B------:R-:W-:Y:S01]  /*5260*/  F2FP.BF16.F32.PACK_AB R113, R115, R114 ;  /* 0x000000727371723e */ /* 0x000fe200000010ff */
[----:B------:R-:W-:Y:S01]  /*5270*/  UISETP.NE.U32.AND UP0, UPT, UR4, URZ, UPT ;  /* 0x0000003f0400728c */ /* 0x000fe2000bf05070 */
[----:B-1----:R-:W-:Y:S01]  /*5280*/  VIADD R20, R0, 0xffffff80 ;  /* 0xffffff8000147836 */ /* 0x002fe20000000000 */
[----:B------:R-:W-:-:S02]  /*5290*/  F2FP.BF16.F32.PACK_AB R120, R121, R120 ;  /* 0x000000787978723e */ /* 0x000fc400000010ff */
[----:B------:R-:W-:Y:S01]  /*52a0*/  F2FP.BF16.F32.PACK_AB R114, R117, R116 ;  /* 0x000000747572723e */ /* 0x000fe200000010ff */
[----:B------:R-:W-:Y:S01]  /*52b0*/  UISETP.NE.AND.EX UP0, UPT, UR5, URZ, UPT, UP0 ;  /* 0x0000003f0500728c */ /* 0x000fe2000bf05300 */
[----:B------:R-:W-:Y:S02]  /*52c0*/  SHF.R.S32.HI R19, RZ, 0x1f, R20 ;  /* 0x0000001fff137819 */ /* 0x000fe40000011414 */
[----:B------:R-:W-:Y:S01]  /*52d0*/  F2FP.BF16.F32.PACK_AB R115, R119, R118 ;  /* 0x000000767773723e */ /* 0x000fe200000010ff */
[----:B------:R-:W-:Y:S01]  /*52e0*/  ULDC.64 UR4, c[0x0][0x870] ;  /* 0x00021c0000047ab9 */ /* 0x000fe20000000a00 */
[CC--:B------:R-:W-:Y:S01]  /*52f0*/  LEA.HI R15, R19.reuse, R20.reuse, RZ, 0x4 ;  /* 0x00000014130f7211 */ /* 0x0c0fe200078f20ff */
[----:B------:R-:W-:Y:S01]  /*5300*/  UIMAD.WIDE UR4, UR36, 0x4, UR4 ;  /* 0x00000004240478a5 */ /* 0x000fe2000f8e0204 */
[----:B------:R-:W-:Y:S02]  /*5310*/  LEA.HI R17, R19, R20, RZ, 0x5 ;  /* 0x0000001413117211 */ /* 0x000fe400078f28ff */
[----:B------:R-:W-:-:S02]  /*5320*/  LOP3.LUT R3, R15, 0xfffffff0, RZ, 0xc0, !PT ;  /* 0xfffffff00f037812 */ /* 0x000fc400078ec0ff */
[----:B------:R-:W-:Y:S01]  /*5330*/  F2FP.BF16.F32.PACK_AB R121, R123, R122 ;  /* 0x0000007a7b79723e */ /* 0x000fe200000010ff */
[----:B------:R-:W-:Y:S01]  /*5340*/  IMAD.SHL.U32 R17, R17, 0x20, RZ ;  /* 0x0000002011117824 */ /* 0x000fe200078e00ff */
[----:B------:R-:W-:Y:S01]  /*5350*/  F2FP.BF16.F32.PACK_AB R128, R129, R128 ;  /* 0x000000808180723e */ /* 0x000fe200000010ff */
[----:B------:R-:W-:Y:S01]  /*5360*/  IMAD.IADD R3, R20, 0x1, -R3 ;  /* 0x0000000114037824 */ /* 0x000fe200078e0a03 */
[----:B------:R-:W-:Y:S02]  /*5370*/  F2FP.BF16.F32.PACK_AB R122, R125, R124 ;  /* 0x0000007c7d7a723e */ /* 0x000fe400000010ff */
[----:B------:R-:W-:Y:S01]  /*5380*/  LOP3.LUT R18, R17, 0x7ffffc00, RZ, 0xc0, !PT ;  /* 0x7ffffc0011127812 */ /* 0x000fe200078ec0ff */
[----:B------:R-:W-:Y:S01]  /*5390*/  IMAD.MOV.U32 R17, RZ, RZ, 0x40 ;  /* 0x00000040ff117424 */ /* 0x000fe200078e00ff */
[----:B------:R-:W-:Y:S02]  /*53a0*/  SHF.R.S32.HI R0, RZ, 0x1f, R3 ;  /* 0x0000001fff007819 */ /* 0x000fe40000011403 */
[----:B------:R-:W-:-:S02]  /*53b0*/  F2FP.BF16.F32.PACK_AB R123, R127, R126 ;  /* 0x0000007e7f7b723e */ /* 0x000fc400000010ff */
[----:B------:R-:W-:Y:S02]  /*53c0*/  LEA.HI R13, R0, R3, RZ, 0x3 ;  /* 0x00000003000d7211 */ /* 0x000fe400078f18ff */
[----:B------:R-:W-:Y:S02]  /*53d0*/  F2FP.BF16.F32.PACK_AB R129, R131, R130 ;  /* 0x000000828381723e */ /* 0x000fe400000010ff */
[----:B------:R-:W-:Y:S02]  /*53e0*/  LOP3.LUT R0, R13, 0xfffffff8, RZ, 0xc0, !PT ;  /* 0xfffffff80d007812 */ /* 0x000fe400078ec0ff */
[----:B------:R-:W-:Y:S02]  /*53f0*/  SHF.R.S32.HI R13, RZ, 0x3, R13 ;  /* 0x00000003ff0d7819 */ /* 0x000fe4000001140d */
[----:B------:R-:W-:Y:S01]  /*5400*/  F2FP.BF16.F32.PACK_AB R136, R137, R136 ;  /* 0x000000888988723e */ /* 0x000fe200000010ff */
[----:B------:R-:W-:Y:S01]  /*5410*/  IMAD.IADD R14, R3, 0x1, -R0 ;  /* 0x00000001030e7824 */ /* 0x000fe200078e0a00 */
[----:B------:R-:W-:Y:S01]  /*5420*/  SHF.R.S32.HI R0, RZ, 0x4, R15 ;  /* 0x00000004ff007819 */ /* 0x000fe2000001140f */
[----:B------:R-:W-:Y:S01]  /*5430*/  IMAD R18, R13, 0x200, R18 ;  /* 0x000002000d127824 */ /* 0x000fe200078e0212 */
[----:B------:R-:W-:Y:S01]  /*5440*/  F2FP.BF16.F32.PACK_AB R130, R133, R132 ;  /* 0x000000848582723e */ /* 0x000fe200000010ff */
[C---:B------:R-:W-:Y:S01]  /*5450*/  IMAD.SHL.U32 R15, R14.reuse, 0x40, RZ ;  /* 0x000000400e0f7824 */ /* 0x040fe200078e00ff */
[----:B------:R-:W-:Y:S01]  /*5460*/  R2P PR, R14, 0x6 ;  /* 0x000000060e007804 */ /* 0x000fe20000000000 */
[----:B------:R-:W-:Y:S01]  /*5470*/  IMAD.SHL.U32 R16, R0, 0x8, RZ ;  /* 0x0000000800107824 */ /* 0x000fe200078e00ff */
[----:B------:R-:W-:-:S02]  /*5480*/  F2FP.BF16.F32.PACK_AB R131, R135, R134 ;  /* 0x000000868783723e */ /* 0x000fc400000010ff */
[----:B------:R-:W-:Y:S02]  /*5490*/  LOP3.LUT R15, R15, 0x1c0, RZ, 0xc0, !PT ;  /* 0x000001c00f0f7812 */ /* 0x000fe400078ec0ff */
[----:B------:R-:W-:Y:S02]  /*54a0*/  SEL R17, R17, 0xffffffc0, !P2 ;  /* 0xffffffc011117807 */ /* 0x000fe40005000000 */
[----:B------:R-:W-:Y:S02]  /*54b0*/  LOP3.LUT R16, R15, 0x8, R16, 0xf8, !PT ;  /* 0x000000080f107812 */ /* 0x000fe400078ef810 */
[----:B------:R-:W-:Y:S02]  /*54c0*/  SHF.R.U32.HI R15, RZ, 0x3, R15 ;  /* 0x00000003ff0f7819 */ /* 0x000fe4000001160f */
[----:B------:R-:W-:Y:S02]  /*54d0*/  F2FP.BF16.F32.PACK_AB R137, R139, R138 ;  /* 0x0000008a8b89723e */ /* 0x000fe400000010ff */
[----:B------:R-:W-:Y:S01]  /*54e0*/  LOP3.LUT R15, R16, R15, RZ, 0x3c, !PT ;  /* 0x0000000f100f7212 */ /* 0x000fe200078e3cff */
[----:B------:R-:W-:Y:S01]  /*54f0*/  IMAD.MOV.U32 R16, RZ, RZ, 0x20 ;  /* 0x00000020ff107424 */ /* 0x000fe200078e00ff */
[----:B------:R-:W-:-:S02]  /*5500*/  F2FP.BF16.F32.PACK_AB R144, R145, R144 ;  /* 0x000000909190723e */ /* 0x000fc400000010ff */
[----:B------:R-:W-:Y:S01]  /*5510*/  F2FP.BF16.F32.PACK_AB R138, R141, R140 ;  /* 0x0000008c8d8a723e */ /* 0x000fe200000010ff */
[----:B------:R-:W-:Y:S01]  /*5520*/  IMAD.IADD R15, R15, 0x1, R18 ;  /* 0x000000010f0f7824 */ /* 0x000fe200078e0212 */
[----:B------:R-:W-:Y:S02]  /*5530*/  SEL R16, R16, 0xffffffe0, !P1 ;  /* 0xffffffe010107807 */ /* 0x000fe40004800000 */
[----:B------:R-:W-:Y:S02]  /*5540*/  F2FP.BF16.F32.PACK_AB R139, R143, R142 ;  /* 0x0000008e8f8b723e */ /* 0x000fe400000010ff */
[----:B------:R-:W-:Y:S02]  /*5550*/  LEA R15, R15, UR6, 0x1 ;  /* 0x000000060f0f7c11 */ /* 0x000fe4000f8e08ff */
[----:B------:R-:W-:Y:S02]  /*5560*/  F2FP.BF16.F32.PACK_AB R145, R147, R146 ;  /* 0x000000929391723e */ /* 0x000fe400000010ff */
[--C-:B------:R-:W-:Y:S01]  /*5570*/  IADD3 R16, R16, 0x8000, R15.reuse ;  /* 0x0000800010107810 */ /* 0x100fe20007ffe00f */
[----:B------:R-:W-:Y:S01]  /*5580*/  STSM.16.M88.4 [R15+0x8000], R88 ;  /* 0x008000580f007844 */ /* 0x000fe20000000200 */
[----:B------:R-:W-:-:S02]  /*5590*/  IADD3 R18, R17, 0x8000, R15 ;  /* 0x0000800011127810 */ /* 0x000fc40007ffe00f */
[----:B------:R-:W-:Y:S01]  /*55a0*/  F2FP.BF16.F32.PACK_AB R146, R149, R148 ;  /* 0x000000949592723e */ /* 0x000fe200000010ff */
[----:B------:R-:W-:Y:S01]  /*55b0*/  IMAD.IADD R17, R16, 0x1, R17 ;  /* 0x0000000110117824 */ /* 0x000fe200078e0211 */
[----:B------:R-:W-:Y:S01]  /*55c0*/  STSM.16.M88.4 [R16], R96 ;  /* 0x0000006010007844 */ /* 0x000fe20000000200 */
[----:B------:R-:W-:Y:S02]  /*55d0*/  F2FP.BF16.F32.PACK_AB R147, R151, R150 ;  /* 0x000000969793723e */ /* 0x000fe400000010ff */
[----:B------:R-:W-:Y:S01]  /*55e0*/  F2FP.BF16.F32.PACK_AB R4, R25, R4 ;  /* 0x000000041904723e */ /* 0x000fe200000010ff */
[----:B------:R-:W-:Y:S01]  /*55f0*/  STSM.16.M88.4 [R18], R104 ;  /* 0x0000006812007844 */ /* 0x000fe20000000200 */
[----:B------:R-:W-:Y:S02]  /*5600*/  F2FP.BF16.F32.PACK_AB R5, R2, R5 ;  /* 0x000000050205723e */ /* 0x000fe400000010ff */
[----:B------:R-:W-:Y:S01]  /*5610*/  F2FP.BF16.F32.PACK_AB R6, R29, R6 ;  /* 0x000000061d06723e */ /* 0x000fe200000010ff */
[----:B------:R-:W-:Y:S01]  /*5620*/  STSM.16.M88.4 [R17], R112 ;  /* 0x0000007011007844 */ /* 0x000fe20000000200 */
[----:B------:R-:W-:-:S02]  /*5630*/  F2FP.BF16.F32.PACK_AB R7, R8, R7 ;  /* 0x000000070807723e */ /* 0x000fc400000010ff */
[----:B------:R-:W-:Y:S01]  /*5640*/  F2FP.BF16.F32.PACK_AB R9, R10, R9 ;  /* 0x000000090a09723e */ /* 0x000fe200000010ff */
[----:B------:R-:W-:Y:S01]  /*5650*/  STSM.16.M88.4 [R15+0xc000], R120 ;  /* 0x00c000780f007844 */ /* 0x000fe20000000200 */
        /* <DEDUP_REMOVED lines=20> */
[----:B------:R-:W-:Y:S01]  /*57a0*/  ULDC UR7, c[0x0][0x808] ;  /* 0x0002020000077ab9 */ /* 0x000fe20000000800 */
[----:B------:R-:W-:Y:S01]  /*57b0*/  F2FP.BF16.F32.PACK_AB R51, R55, R54 ;  /* 0x000000363733723e */ /* 0x000fe200000010ff */
[----:B------:R-:W4:Y:S01]  /*57c0*/  S2UR UR9, SR_CTAID.Y ;  /* 0x00000000000979c3 */ /* 0x000f220000002600 */
[----:B------:R-:W-:Y:S01]  /*57d0*/  F2FP.BF16.F32.PACK_AB R57, R59, R58 ;  /* 0x0000003a3b39723e */ /* 0x000fe200000010ff */
[----:B-1----:R-:W-:Y:S01]  /*57e0*/  IMAD.U32 R4, RZ, RZ, UR4 ;  /* 0x00000004ff047e24 */ /* 0x002fe2000f8e00ff */
[----:B------:R-:W-:Y:S01]  /*57f0*/  F2FP.BF16.F32.PACK_AB R58, R61, R60 ;  /* 0x0000003c3d3a723e */ /* 0x000fe200000010ff */
[----:B------:R3:W-:Y:S01]  /*5800*/  STSM.16.M88.4 [R17+-0x8000], R48 ;  /* 0xff80003011007844 */ /* 0x0007e20000000200 */
[----:B------:R-:W-:Y:S01]  /*5810*/  F2FP.BF16.F32.PACK_AB R59, R63, R62 ;  /* 0x0000003e3f3b723e */ /* 0x000fe200000010ff */
[----:B------:R-:W-:Y:S01]  /*5820*/  IMAD.U32 R5, RZ, RZ, UR5 ;  /* 0x00000005ff057e24 */ /* 0x000fe2000f8e00ff */
[----:B------:R-:W-:Y:S01]  /*5830*/  F2FP.BF16.F32.PACK_AB R65, R67, R66 ;  /* 0x000000424341723e */ /* 0x000fe200000010ff */
[----:B------:R-:W-:Y:S01]  /*5840*/  ULDC.64 UR4, c[0x0][0x878] ;  /* 0x00021e0000047ab9 */ /* 0x000fe20000000a00 */
[----:B------:R-:W-:Y:S01]  /*5850*/  F2FP.BF16.F32.PACK_AB R66, R69, R68 ;  /* 0x000000444542723e */ /* 0x000fe200000010ff */
[----:B------:R3:W-:Y:S01]  /*5860*/  STSM.16.M88.4 [R15+0x4000], R56 ;  /* 0x004000380f007844 */ /* 0x0007e20000000200 */
[----:B------:R-:W-:Y:S01]  /*5870*/  F2FP.BF16.F32.PACK_AB R67, R71, R70 ;  /* 0x000000464743723e */ /* 0x000fe200000010ff */
[----:B------:R-:W1:Y:S01]  /*5880*/  LDC.64 R36, c[0x0][0x850] ;  /* 0x00021400ff247b82 */ /* 0x000e620000000a00 */
[----:B------:R-:W-:-:S02]  /*5890*/  F2FP.BF16.F32.PACK_AB R73, R75, R74 ;  /* 0x0000004a4b49723e */ /* 0x000fc400000010ff */
[----:B------:R-:W-:Y:S01]  /*58a0*/  F2FP.BF16.F32.PACK_AB R74, R77, R76 ;  /* 0x0000004c4d4a723e */ /* 0x000fe200000010ff */
[----:B------:R3:W-:Y:S01]  /*58b0*/  STSM.16.M88.4 [R16+-0x4000], R64 ;  /* 0xffc0004010007844 */ /* 0x0007e20000000200 */
[----:B------:R-:W-:Y:S02]  /*58c0*/  F2FP.BF16.F32.PACK_AB R75, R79, R78 ;  /* 0x0000004e4f4b723e */ /* 0x000fe400000010ff */
[----:B------:R-:W-:Y:S02]  /*58d0*/  F2FP.BF16.F32.PACK_AB R81, R83, R82 ;  /* 0x000000525351723e */ /* 0x000fe400000010ff */
[----:B------:R-:W-:Y:S01]  /*58e0*/  F2FP.BF16.F32.PACK_AB R82, R85, R84 ;  /* 0x000000545552723e */ /* 0x000fe200000010ff */
[----:B------:R3:W-:Y:S01]  /*58f0*/  STSM.16.M88.4 [R18+-0x4000], R72 ;  /* 0xffc0004812007844 */ /* 0x0007e20000000200 */
[----:B------:R-:W-:Y:S02]  /*5900*/  F2FP.BF16.F32.PACK_AB R83, R87, R86 ;  /* 0x000000565753723e */ /* 0x000fe400000010ff */
[----:B------:R-:W-:-:S03]  /*5910*/  PLOP3.LUT P0, PT, PT, PT, UP0, 0x80, 0x0 ;  /* 0x000000000000781c */ /* 0x000fc60003f0f008 */
[----:B------:R3:W-:Y:S01]  /*5920*/  STSM.16.M88.4 [R17+-0x4000], R80 ;  /* 0xffc0005011007844 */ /* 0x0007e20000000200 */
[----:B------:R-:W-:Y:S01]  /*5930*/  BAR.SYNC.DEFER_BLOCKING 0x1, 0x100 ;  /* 0x0044000000007b1d */ /* 0x000fe20000010000 */
[----:B------:R-:W-:-:S04]  /*5940*/  UISETP.NE.U32.AND UP1, UPT, UR4, URZ, UPT ;  /* 0x0000003f0400728c */ /* 0x000fc8000bf25070 */
[----:B------:R-:W-:-:S04]  /*5950*/  UISETP.NE.AND.EX UP1, UPT, UR5, URZ, UPT, UP1 ;  /* 0x0000003f0500728c */ /* 0x000fc8000bf25310 */
[----:B--2---:R-:W2:Y:S07]  /*5960*/  @P0 LDG.E R8, desc[UR46][R4.64] ;  /* 0x0000002e04080981 */ /* 0x004eae000c1e1900 */
[----:B------:R-:W-:Y:S01]  /*5970*/  @UP1 ULDC.64 UR4, c[0x0][0x878] ;  /* 0x00021e0000041ab9 */ /* 0x000fe20000000a00 */
[----:B------:R-:W-:Y:S01]  /*5980*/  PLOP3.LUT P1, PT, PT, PT, UP1, 0x80, 0x0 ;  /* 0x000000000000781c */ /* 0x000fe20003f2f018 */
[----:B------:R-:W-:Y:S01]  /*5990*/  @UP1 UIMAD.WIDE UR4, UR36, 0x4, UR4 ;  /* 0x00000004240418a5 */ /* 0x000fe2000f8e0204 */
[----:B------:R-:W-:-:S05]  /*59a0*/  IMAD.U32 R2, RZ, RZ, UR7 ;  /* 0x00000007ff027e24 */ /* 0x000fca000f8e00ff */
[----:B------:R-:W-:Y:S02]  /*59b0*/  IMAD.U32 R6, RZ, RZ, UR4 ;  /* 0x00000004ff067e24 */ /* 0x000fe4000f8e00ff */
[----:B------:R-:W-:-:S05]  /*59c0*/  IMAD.U32 R7, RZ, RZ, UR5 ;  /* 0x00000005ff077e24 */ /* 0x000fca000f8e00ff */
[----:B------:R3:W5:Y:S01]  /*59d0*/  @P1 LDG.E R2, desc[UR46][R6.64] ;  /* 0x0000002e06021981 */ /* 0x000762000c1e1900 */
[----:B------:R-:W-:Y:S01]  /*59e0*/  LEA.HI R10, R19, R20, RZ, 0x7 ;  /* 0x00000014130a7211 */ /* 0x000fe200078f38ff */
[----:B------:R-:W-:Y:S01]  /*59f0*/  IMAD.SHL.U32 R14, R14, 0x8, RZ ;  /* 0x000000080e0e7824 */ /* 0x000fe200078e00ff */
[----:B------:R-:W-:Y:S01]  /*5a00*/  UMOV UR4, URZ ;  /* 0x0000003f00047c82 */ /* 0x000fe20008000000 */
[----:B------:R-:W1:Y:S01]  /*5a10*/  S2R R39, SR_CTAID.X ;  /* 0x0000000000277919 */ /* 0x000e620000002500 */
[----:B------:R-:W-:Y:S01]  /*5a20*/  UMOV UR5, URZ ;  /* 0x0000003f00057c82 */ /* 0x000fe20008000000 */
[----:B------:R-:W-:Y:S01]  /*5a30*/  IMAD.SHL.U32 R10, R10, 0x4, RZ ;  /* 0x000000040a0a7824 */ /* 0x000fe200078e00ff */
[----:B----4-:R-:W-:-:S04]  /*5a40*/  USHF.R.S32.HI UR10, URZ, 0x1f, UR9 ;  /* 0x0000001f3f0a7899 */ /* 0x010fc80008011409 */
[----:B------:R-:W-:-:S05]  /*5a50*/  LOP3.LUT R10, R10, 0x7ffffe00, RZ, 0xc0, !PT ;  /* 0x7ffffe000a0a7812 */ /* 0x000fca00078ec0ff */
[----:B------:R-:W-:Y:S01]  /*5a60*/  IMAD R10, R13, 0x2000, R10 ;  /* 0x000020000d0a7824 */ /* 0x000fe200078e020a */
[----:B--2---:R-:W-:Y:S01]  /*5a70*/  @P0 R2UR UR7, R8 ;  /* 0x00000000080702ca */ /* 0x004fe200000e0000 */
[----:B------:R-:W-:-:S05]  /*5a80*/  IMAD.SHL.U32 R8, R0, 0x40, RZ ;  /* 0x0000004000087824 */ /* 0x000fca00078e00ff */
[----:B------:R-:W-:-:S04]  /*5a90*/  LOP3.LUT R9, R8, 0x1c0, RZ, 0xc0, !PT ;  /* 0x000001c008097812 */ /* 0x000fc800078ec0ff */
[----:B------:R-:W-:Y:S02]  /*5aa0*/  LOP3.LUT R14, R9, 0x38, R14, 0xf8, !PT ;  /* 0x00000038090e7812 */ /* 0x000fe400078ef80e */
[----:B------:R-:W-:Y:S01]  /*5ab0*/  SHF.R.U32.HI R9, RZ, 0x3, R9 ;  /* 0x00000003ff097819 */ /* 0x000fe20000011609 */
[----:B------:R-:W-:Y:S02]  /*5ac0*/  @UP0 USHF.R.S32.HI UR8, URZ, 0x1f, UR7 ;  /* 0x0000001f3f080899 */ /* 0x000fe40008011407 */
[----:B------:R-:W-:Y:S01]  /*5ad0*/  @UP0 UMOV UR4, UR7 ;  /* 0x0000000700040c82 */ /* 0x000fe20008000000 */
[----:B------:R-:W-:-:S04]  /*5ae0*/  LOP3.LUT R9, R14, R9, RZ, 0x3c, !PT ;  /* 0x000000090e097212 */ /* 0x000fc800078e3cff */
[----:B------:R-:W-:Y:S01]  /*5af0*/  @UP0 UMOV UR5, UR8 ;  /* 0x0000000800050c82 */ /* 0x000fe20008000000 */
[----:B------:R-:W-:Y:S01]  /*5b00*/  IMAD.IADD R9, R10, 0x1, R9 ;  /* 0x000000010a097824 */ /* 0x000fe200078e0209 */
[----:B-1-3--:R-:W-:Y:S06]  /*5b10*/  @P1 BRA `(.L_x_1706) ;  /* 0x0000000000101947 */ /* 0x00afec0003800000 */
[----:B------:R-:W-:Y:S05]  /*5b20*/  @!P0 BRA `(.L_x_1706) ;  /* 0x00000000000c8947 */ /* 0x000fea0003800000 */
[----:B------:R-:W2:Y:S04]  /*5b30*/  LDG.E R7, desc[UR46][R4.64] ;  /* 0x0000002e04077981 */ /* 0x000ea8000c1e1900 */
[----:B-----5:R-:W2:Y:S02]  /*5b40*/  LDG.E R2, desc[UR46][R4.64+0x4] ;  /* 0x0000042e04027981 */ /* 0x020ea4000c1e1900 */
[----:B--2---:R-:W-:-:S07]  /*5b50*/  IMAD.IADD R2, R2, 0x1, -R7 ;  /* 0x0000000102027824 */ /* 0x004fce00078e0a07 */
.L_x_1706:
[----:B------:R-:W-:Y:S01]  /*5b60*/  LEA R46, R9, UR6, 0x1 ;  /* 0x00000006092e7c11 */ /* 0x000fe2000f8e08ff */
[----:B------:R-:W-:Y:S01]  /*5b70*/  IMAD R30, R36, UR10, RZ ;  /* 0x0000000a241e7c24 */ /* 0x000fe2000f8e02ff */
[----:B------:R-:W-:Y:S01]  /*5b80*/  USHF.R.S32.HI UR6, URZ, 0x1f, UR36 ;  /* 0x0000001f3f067899 */ /* 0x000fe20008011424 */
[----:B-----5:R-:W-:Y:S01]  /*5b90*/  IMAD R2, R39, -0x80, R2 ;  /* 0xffffff8027027824 */ /* 0x020fe200078e0202 */
[----:B------:R-:W1:Y:S01]  /*5ba0*/  LDC.64 R48, c[0x0][0x820] ;  /* 0x00020800ff307b82 */ /* 0x000e620000000a00 */
[----:B------:R2:W3:Y:S01]  /*5bb0*/  LDS.128 R32, [R46+0x8800] ;  /* 0x008800002e207984 */ /* 0x0004e20000000c00 */
[----:B------:R-:W-:Y:S01]  /*5bc0*/  IMAD.SHL.U32 R28, R3, 0x8, RZ ;  /* 0x00000008031c7824 */ /* 0x000fe200078e00ff */
[----:B------:R-:W-:Y:S01]  /*5bd0*/  ULDC UR11, c[0x0][0x83c] ;  /* 0x00020f00000b7ab9 */ /* 0x000fe20000000800 */
[----:B------:R-:W-:Y:S01]  /*5be0*/  IMAD R37, R37, UR9, R30 ;  /* 0x0000000925257c24 */ /* 0x000fe2000f8e021e */
[----:B------:R2:W4:Y:S01]  /*5bf0*/  LDS.128 R24, [R46+0x1000] ;  /* 0x001000002e187984 */ /* 0x0005220000000c00 */
[----:B------:R-:W-:Y:S01]  /*5c00*/  VIADD R30, R0, 0x10 ;  /* 0x00000010001e7836 */ /* 0x000fe20000000000 */
[----:B------:R-:W-:Y:S01]  /*5c10*/  VIMNMX R47, R2, 0x80, PT ;  /* 0x00000080022f7848 */ /* 0x000fe20003fe0100 */
[----:B------:R-:W-:Y:S01]  /*5c20*/  VIADD R31, R0, 0x20 ;  /* 0x00000020001f7836 */ /* 0x000fe20000000000 */
[----:B------:R2:W1:Y:S01]  /*5c30*/  LDS.128 R20, [R46+0x1800] ;  /* 0x001800002e147984 */ /* 0x0004620000000c00 */
[--C-:B------:R-:W-:Y:S01]  /*5c40*/  SHF.R.S32.HI R29, RZ, 0x1f, R28.reuse ;  /* 0x0000001fff1d7819 */ /* 0x100fe2000001141c */
[----:B------:R-:W-:Y:S01]  /*5c50*/  USEL UR8, UR6, URZ, !UP0 ;  /* 0x0000003f06087287 */ /* 0x000fe2000c000000 */
[-C--:B------:R-:W-:Y:S01]  /*5c60*/  ISETP.GE.AND P6, PT, R30, R47.reuse, PT ;  /* 0x0000002f1e00720c */ /* 0x080fe20003fc6270 */
[----:B------:R2:W1:Y:S01]  /*5c70*/  LDS.128 R16, [R46+0x2000] ;  /* 0x002000002e107984 */ /* 0x0004620000000c00 */
[C---:B------:R-:W-:Y:S01]  /*5c80*/  VIADD R30, R0.reuse, 0x40 ;  /* 0x00000040001e7836 */ /* 0x040fe20000000000 */
[-C--:B------:R-:W-:Y:S01]  /*5c90*/  ISETP.GE.AND P2, PT, R0, R47.reuse, PT ;  /* 0x0000002f0000720c */ /* 0x080fe20003f46270 */
[----:B------:R-:W-:Y:S01]  /*5ca0*/  IMAD.WIDE.U32 R2, R36, UR9, R28 ;  /* 0x0000000924027c25 */ /* 0x000fe2000f8e001c */
[----:B------:R2:W1:Y:S01]  /*5cb0*/  LDS.128 R12, [R46+0x2800] ;  /* 0x002800002e0c7984 */ /* 0x0004620000000c00 */
[----:B------:R-:W-:Y:S01]  /*5cc0*/  ULDC.64 UR6, c[0x0][0x858] ;  /* 0x0002160000067ab9 */ /* 0x000fe20000000a00 */
[-C--:B------:R-:W-:Y:S01]  /*5cd0*/  ISETP.GE.AND P1, PT, R30, R47.reuse, PT ;  /* 0x0000002f1e00720c */ /* 0x080fe20003f26270 */
[----:B------:R-:W-:Y:S01]  /*5ce0*/  IMAD.MOV.U32 R30, RZ, RZ, R2 ;  /* 0x000000ffff1e7224 */ /* 0x000fe200078e0002 */
[----:B------:R2:W1:Y:S01]  /*5cf0*/  LDS.128 R8, [R46+0x3000] ;  /* 0x003000002e087984 */ /* 0x0004620000000c00 */
[----:B------:R-:W-:Y:S01]  /*5d00*/  ISETP.GE.OR P4, PT, R28, UR11, P2 ;  /* 0x0000000b1c007c0c */ /* 0x000fe20009786670 */
[----:B------:R-:W-:Y:S01]  /*5d10*/  USEL UR36, UR36, URZ, !UP0 ;  /* 0x0000003f24247287 */ /* 0x000fe2000c000000 */
[C---:B------:R-:W-:Y:S01]  /*5d20*/  IADD3 R2, P3, R0.reuse, UR4, RZ ;  /* 0x0000000400027c10 */ /* 0x040fe2000ff7e0ff */
[----:B------:R2:W1:Y:S01]  /*5d30*/  LDS.128 R4, [R46+0x3800] ;  /* 0x003800002e047984 */ /* 0x0004620000000c00 */
[----:B------:R-:W-:Y:S01]  /*5d40*/  UIMAD UR4, UR8, UR6, URZ ;  /* 0x00000006080472a4 */ /* 0x000fe2000f8e023f */
[----:B------:R-:W-:Y:S01]  /*5d50*/  ISETP.GE.AND P0, PT, R31, R47, PT ;  /* 0x0000002f1f00720c */ /* 0x000fe20003f06270 */
[----:B------:R-:W-:Y:S01]  /*5d60*/  IMAD.IADD R31, R3, 0x1, R37 ;  /* 0x00000001031f7824 */ /* 0x000fe200078e0225 */
[C---:B------:R-:W-:Y:S01]  /*5d70*/  LEA.HI.X.SX32 R3, R0.reuse, UR5, 0x1, P3 ;  /* 0x0000000500037c11 */ /* 0x040fe200098f0eff */
[----:B------:R-:W-:Y:S01]  /*5d80*/  IMAD.U32 R45, RZ, RZ, UR6 ;  /* 0x00000006ff2d7e24 */ /* 0x000fe2000f8e00ff */
[----:B------:R-:W-:Y:S01]  /*5d90*/  UIMAD UR4, UR36, UR7, UR4 ;  /* 0x00000007240472a4 */ /* 0x000fe2000f8e0204 */
[----:B------:R-:W-:Y:S01]  /*5da0*/  VIADD R36, R0, 0x30 ;  /* 0x0000003000247836 */ /* 0x000fe20000000000 */
[----:B------:R-:W-:Y:S01]  /*5db0*/  BSSY B0, `(.L_x_1707) ;  /* 0x0000014000007945 */ /* 0x000fe20003800000 */
[----:B------:R-:W-:Y:S01]  /*5dc0*/  IMAD.WIDE.U32 R44, R45, UR36, R30 ;  /* 0x000000242d2c7c25 */ /* 0x000fe2000f8e001e */
[----:B------:R-:W-:-:S02]  /*5dd0*/  P2R R50, PR, RZ, 0x40 ;  /* 0x00000040ff327803 */ /* 0x000fc40000000000 */
[----:B------:R-:W-:Y:S01]  /*5de0*/  ISETP.GE.AND P5, PT, R36, R47, PT ;  /* 0x0000002f2400720c */ /* 0x000fe20003fa6270 */
[----:B------:R-:W-:Y:S01]  /*5df0*/  VIADD R41, R45, UR4 ;  /* 0x000000042d297c36 */ /* 0x000fe20008000000 */
[----:B------:R-:W-:Y:S01]  /*5e00*/  ISETP.GE.OR P3, PT, R28, UR11, P6 ;  /* 0x0000000b1c007c0c */ /* 0x000fe2000b766670 */
[----:B------:R-:W-:Y:S01]  /*5e10*/  IMAD.WIDE R2, R39, 0x80, R2 ;  /* 0x0000008027027825 */ /* 0x000fe200078e0202 */
[----:B------:R-:W-:Y:S01]  /*5e20*/  P2R R51, PR, RZ, 0x20 ;  /* 0x00000020ff337803 */ /* 0x000fe20000000000 */
[----:B--23--:R-:W-:Y:S10]  /*5e30*/  @P4 BRA `(.L_x_1708) ;  /* 0x00000000002c4947 */ /* 0x00cff40003800000 */
        /* <DEDUP_REMOVED lines=11> */
.L_x_1708:
[----:B------:R-:W-:Y:S05]  /*5ef0*/  BSYNC B0 ;  /* 0x0000000000007941 */ /* 0x000fea0003800000 */
.L_x_1707:
        /* <DEDUP_REMOVED lines=15> */
.L_x_1710:
[----:B------:R-:W-:Y:S05]  /*5ff0*/  BSYNC B0 ;  /* 0x0000000000007941 */ /* 0x000fea0003800000 */
.L_x_1709:
        /* <DEDUP_REMOVED lines=18> */
.L_x_1712:
[----:B------:R-:W-:Y:S05]  /*6120*/  BSYNC B0 ;  /* 0x0000000000007941 */ /* 0x000fea0003800000 */
.L_x_1711:
        /* <DEDUP_REMOVED lines=17> */
.L_x_1714:
[----:B------:R-:W-:Y:S05]  /*6240*/  BSYNC B0 ;  /* 0x0000000000007941 */ /* 0x000fea0003800000 */
.L_x_1713:
        /* <DEDUP_REMOVED lines=18> */
.L_x_1716:
[----:B------:R-:W-:Y:S05]  /*6370*/  BSYNC B0 ;  /* 0x0000000000007941 */ /* 0x000fea0003800000 */
.L_x_1715:
        /* <DEDUP_REMOVED lines=18> */
.L_x_1718:
[----:B------:R-:W-:Y:S05]  /*64a0*/  BSYNC B0 ;  /* 0x0000000000007941 */ /* 0x000fea0003800000 */
.L_x_1717:
[----:B--23--:R2:W3:Y:S01]  /*64b0*/  LDS.128 R32, [R46+0xb000] ;  /* 0x00b000002e207984 */ /* 0x00c4e20000000c00 */
[----:B------:R-:W-:Y:S01]  /*64c0*/  ISETP.GE.AND P4, PT, R38, R47, PT ;  /* 0x0000002f2600720c */ /* 0x000fe20003f86270 */
[----:B------:R-:W-:Y:S01]  /*64d0*/  BSSY B0, `(.L_x_1719) ;  /* 0x0000011000007945 */ /* 0x000fe20003800000 */
[----:B------:R-:W-:Y:S02]  /*64e0*/  IMAD R38, R48, UR10, RZ ;  /* 0x0000000a30267c24 */ /* 0x000fe4000f8e02ff */
        /* <DEDUP_REMOVED lines=15> */
.L_x_1720:
[----:B------:R-:W-:Y:S05]  /*65e0*/  BSYNC B0 ;  /* 0x0000000000007941 */ /* 0x000fea0003800000 */
.L_x_1719:
        /* <DEDUP_REMOVED lines=21> */
.L_x_1722:
[----:B------:R-:W-:Y:S05]  /*6740*/  BSYNC B0 ;  /* 0x0000000000007941 */ /* 0x000fea0003800000 */
.L_x_1721:
[----:B------:R-:W-:Y:S01]  /*6750*/  P2R R0, PR, RZ, 0x20 ;  /* 0x00000020ff007803 */ /* 0x000fe20000000000 */
[----:B------:R-:W-:Y:S01]  /*6760*/  ULDC UR5, c[0x0][0x80c] ;  /* 0x0002030000057ab9 */ /* 0x000fe20000000800 */
[----:B------:R-:W-:Y:S01]  /*6770*/  ISETP.NE.AND P5, PT, R50, RZ, PT ;  /* 0x000000ff3200720c */ /* 0x000fe20003fa5270 */
[----:B------:R-:W-:Y:S01]  /*6780*/  ULDC.64 UR6, c[0x0][0x828] ;  /* 0x00020a0000067ab9 */ /* 0x000fe20000000a00 */
[----:B------:R-:W-:Y:S01]  /*6790*/  ISETP.NE.AND P6, PT, R51, RZ, PT ;  /* 0x000000ff3300720c */ /* 0x000fe20003fc5270 */
[----:B------:R-:W-:Y:S01]  /*67a0*/  IMAD.U32 R29, RZ, RZ, UR6 ;  /* 0x00000006ff1d7e24 */ /* 0x000fe2000f8e00ff */
[C---:B------:R-:W-:Y:S01]  /*67b0*/  ISETP.GE.OR P5, PT, R28.reuse, UR5, P5 ;  /* 0x000000051c007c0c */ /* 0x040fe2000afa6670 */
[----:B------:R-:W-:Y:S01]  /*67c0*/  IMAD.IADD R39, R39, 0x1, R43 ;  /* 0x0000000127277824 */ /* 0x000fe200078e022b */
[----:B------:R-:W-:Y:S01]  /*67d0*/  ISETP.GE.OR P2, PT, R28, UR5, P2 ;  /* 0x000000051c007c0c */ /* 0x000fe20009746670 */
[----:B------:R-:W-:Y:S01]  /*67e0*/  UIMAD UR4, UR8, UR6, URZ ;  /* 0x00000006080472a4 */ /* 0x000fe2000f8e023f */
[----:B------:R-:W-:Y:S01]  /*67f0*/  P2R R40, PR, RZ, 0x20 ;  /* 0x00000020ff287803 */ /* 0x000fe20000000000 */
[----:B------:R-:W-:Y:S01]  /*6800*/  IMAD.WIDE.U32 R38, R29, UR36, R38 ;  /* 0x000000241d267c25 */ /* 0x000fe2000f8e0026 */
[----:B------:R-:W-:Y:S01]  /*6810*/  ISETP.NE.AND P5, PT, R0, RZ, PT ;  /* 0x000000ff0000720c */ /* 0x000fe20003fa5270 */
[----:B------:R-:W-:Y:S01]  /*6820*/  UIMAD UR4, UR36, UR7, UR4 ;  /* 0x00000007240472a4 */ /* 0x000fe2000f8e0204 */
[C---:B------:R-:W-:Y:S01]  /*6830*/  ISETP.GE.OR P0, PT, R28.reuse, UR5, P0 ;  /* 0x000000051c007c0c */ /* 0x040fe20008706670 */
[----:B------:R-:W-:Y:S01]  /*6840*/  BSSY B0, `(.L_x_1723) ;  /* 0x0000013000007945 */ /* 0x000fe20003800000 */
[----:B------:R-:W-:-:S02]  /*6850*/  ISETP.GE.OR P6, PT, R28, UR5, P6 ;  /* 0x000000051c007c0c */ /* 0x000fc4000b7c6670 */
[C---:B------:R-:W-:Y:S01]  /*6860*/  ISETP.GE.OR P1, PT, R28.reuse, UR5, P1 ;  /* 0x000000051c007c0c */ /* 0x040fe20008f26670 */
[----:B--23--:R-:W-:Y:S01]  /*6870*/  VIADD R35, R39, UR4 ;  /* 0x0000000427237c36 */ /* 0x00cfe20008000000 */
[C---:B------:R-:W-:Y:S02]  /*6880*/  ISETP.GE.OR P3, PT, R28.reuse, UR5, P3 ;  /* 0x000000051c007c0c */ /* 0x040fe40009f66670 */
[C---:B------:R-:W-:Y:S02]  /*6890*/  ISETP.GE.OR P4, PT, R28.reuse, UR5, P4 ;  /* 0x000000051c007c0c */ /* 0x040fe4000a786670 */
        /* <DEDUP_REMOVED lines=13> */
.L_x_1724:
[----:B------:R-:W-:Y:S05]  /*6970*/  BSYNC B0 ;  /* 0x0000000000007941 */ /* 0x000fea0003800000 */
.L_x_1723:
[----:B---3--:R3:W1:Y:S01]  /*6980*/  LDS.128 R28, [R46+0x800] ;  /* 0x000800002e1c7984 */ /* 0x0086620000000c00 */
        /* <DEDUP_REMOVED lines=15> */
[----:B-1----:R1:W-:Y:S02]  /*6a80*/  STG.E.128 desc[UR46][R36.64], R28 ;  /* 0x0000001c24007986 */ /* 0x0023e4000c101d2e */
.L_x_1726:
[----:B------:R-:W-:Y:S05]  /*6a90*/  BSYNC B0 ;  /* 0x0000000000007941 */ /* 0x000fea0003800000 */
.L_x_1725:
        /* <DEDUP_REMOVED lines=15> */
.L_x_1728:
[----:B------:R-:W-:Y:S05]  /*6b90*/  BSYNC B0 ;  /* 0x0000000000007941 */ /* 0x000fea0003800000 */
.L_x_1727:
[----:B------:R-:W-:Y:S04]  /*6ba0*/  BSSY B0, `(.L_x_1729) ;  /* 0x000000f000007945 */ /* 0x000fe80003800000 */
[----:B------:R-:W-:Y:S05]  /*6bb0*/  @P6 BRA `(.L_x_1730) ;  /* 0x0000000000346947 */ /* 0x000fea0003800000 */
        /* <DEDUP_REMOVED lines=13> */
.L_x_1730:
[----:B------:R-:W-:Y:S05]  /*6c90*/  BSYNC B0 ;  /* 0x0000000000007941 */ /* 0x000fea0003800000 */
.L_x_1729:
        /* <DEDUP_REMOVED lines=15> */
.L_x_1732:
[----:B------:R-:W-:Y:S05]  /*6d90*/  BSYNC B0 ;  /* 0x0000000000007941 */ /* 0x000fea0003800000 */
.L_x_1731:
        /* <DEDUP_REMOVED lines=15> */
.L_x_1734:
[----:B------:R-:W-:Y:S05]  /*6e90*/  BSYNC B0 ;  /* 0x0000000000007941 */ /* 0x000fea0003800000 */
.L_x_1733:
        /* <DEDUP_REMOVED lines=15> */
.L_x_1736:
[----:B------:R-:W-:Y:S05]  /*6f90*/  BSYNC B0 ;  /* 0x0000000000007941 */ /* 0x000fea0003800000 */
.L_x_1735:
[----:B------:R-:W-:Y:S05]  /*6fa0*/  @P5 BRA `(.L_x_1680) ;  /* 0x0000005000c05947 */ /* 0x000fea0003800000 */
[----:B-1----:R-:W-:Y:S01]  /*6fb0*/  IADD3 R9, P0, R2, 0x70, RZ ;  /* 0x0000007002097810 */ /* 0x002fe20007f1e0ff */
        /* <DEDUP_REMOVED lines=13> */
.L_x_1705:
[----:B------:R-:W-:Y:S01]  /*7090*/  ULDC.64 UR4, c[0x0][0x870] ;  /* 0x00021c0000047ab9 */ /* 0x000fe20000000a00 */
[----:B------:R-:W1:Y:S01]  /*70a0*/  S2R R6, SR_TID.X ;  /* 0x0000000000067919 */ /* 0x000e620000002100 */
[----:B------:R-:W-:Y:S01]  /*70b0*/  UISETP.NE.U32.AND UP0, UPT, UR4, URZ, UPT ;  /* 0x0000003f0400728c */ /* 0x000fe2000bf05070 */
[----:B------:R-:W2:Y:S03]  /*70c0*/  S2UR UR10, SR_CTAID.Y ;  /* 0x00000000000a79c3 */ /* 0x000ea60000002600 */
[----:B------:R-:W-:-:S03]  /*70d0*/  UISETP.NE.AND.EX UP0, UPT, UR5, URZ, UPT, UP0 ;  /* 0x0000003f0500728c */ /* 0x000fc6000bf05300 */
[----:B------:R-:W-:Y:S02]  /*70e0*/  ULDC.64 UR4, c[0x0][0x870] ;  /* 0x00021c0000047ab9 */ /* 0x000fe40000000a00 */
[----:B------:R-:W-:Y:S01]  /*70f0*/  UIMAD.WIDE UR4, UR36, 0x4, UR4 ;  /* 0x00000004240478a5 */ /* 0x000fe2000f8e0204 */
[----:B------:R-:W-:Y:S01]  /*7100*/  PLOP3.LUT P0, PT, PT, PT, UP0, 0x80, 0x0 ;  /* 0x000000000000781c */ /* 0x000fe20003f0f008 */
[----:B------:R-:W-:Y:S01]  /*7110*/  ULDC UR6, c[0x0][0x808] ;  /* 0x0002020000067ab9 */ /* 0x000fe20000000800 */
[----:B------:R-:W3:Y:S03]  /*7120*/  LDC.64 R10, c[0x0][0x820] ;  /* 0x00020800ff0a7b82 */ /* 0x000ee60000000a00 */
[----:B------:R-:W-:Y:S02]  /*7130*/  IMAD.U32 R2, RZ, RZ, UR4 ;  /* 0x00000004ff027e24 */ /* 0x000fe4000f8e00ff */
[----:B------:R-:W-:Y:S01]  /*7140*/  IMAD.U32 R3, RZ, RZ, UR5 ;  /* 0x00000005ff037e24 */ /* 0x000fe2000f8e00ff */
[----:B------:R-:W-:-:S05]  /*7150*/  ULDC.64 UR4, c[0x0][0x878] ;  /* 0x00021e0000047ab9 */ /* 0x000fca0000000a00 */
[----:B------:R-:W4:Y:S01]  /*7160*/  @P0 LDG.E R8, desc[UR46][R2.64] ;  /* 0x0000002e02080981 */ /* 0x000f22000c1e1900 */
[----:B------:R-:W-:Y:S01]  /*7170*/  UISETP.NE.U32.AND UP1, UPT, UR4, URZ, UPT ;  /* 0x0000003f0400728c */ /* 0x000fe2000bf25070 */
[----:B------:R-:W-:-:S03]  /*7180*/  IMAD.U32 R0, RZ, RZ, UR6 ;  /* 0x00000006ff007e24 */ /* 0x000fc6000f8e00ff */
[----:B------:R-:W-:Y:S01]  /*7190*/  UISETP.NE.AND.EX UP1, UPT, UR5, URZ, UPT, UP1 ;  /* 0x0000003f0500728c */ /* 0x000fe2000bf25310 */
[----:B-1----:R-:W-:Y:S01]  /*71a0*/  VIADD R7, R6, 0xffffff80 ;  /* 0xffffff8006077836 */ /* 0x002fe20000000000 */
[----:B------:R-:W1:Y:S04]  /*71b0*/  S2R R9, SR_CTAID.X ;  /* 0x0000000000097919 */ /* 0x000e680000002500 */
[----:B------:R-:W-:Y:S02]  /*71c0*/  PLOP3.LUT P1, PT, PT, PT, UP1, 0x80, 0x0 ;  /* 0x000000000000781c */ /* 0x000fe40003f2f018 */
[----:B------:R-:W-:-:S03]  /*71d0*/  SHF.R.S32.HI R6, RZ, 0x1f, R7 ;  /* 0x0000001fff067819 */ /* 0x000fc60000011407 */
[----:B------:R-:W-:Y:S02]  /*71e0*/  @UP1 ULDC.64 UR4, c[0x0][0x878] ;  /* 0x00021e0000041ab9 */ /* 0x000fe40000000a00 */
[----:B------:R-:W-:-:S06]  /*71f0*/  @UP1 UIMAD.WIDE UR4, UR36, 0x4, UR4 ;  /* 0x00000004240418a5 */ /* 0x000fcc000f8e0204 */
[----:B------:R-:W-:Y:S02]  /*7200*/  IMAD.U32 R4, RZ, RZ, UR4 ;  /* 0x00000004ff047e24 */ /* 0x000fe4000f8e00ff */
[----:B------:R-:W-:Y:S01]  /*7210*/  IMAD.U32 R5, RZ, RZ, UR5 ;  /* 0x00000005ff057e24 */ /* 0x000fe2000f8e00ff */
[----:B--2---:R-:W-:Y:S01]  /*7220*/  USHF.R.S32.HI UR11, URZ, 0x1f, UR10 ;  /* 0x0000001f3f0b7899 */ /* 0x004fe2000801140a */
[----:B------:R-:W-:-:S03]  /*7230*/  UMOV UR4, URZ ;  /* 0x0000003f00047c82 */ /* 0x000fc60008000000 */
[----:B------:R2:W5:Y:S01]  /*7240*/  @P1 LDG.E R0, desc[UR46][R4.64] ;  /* 0x0000002e04001981 */ /* 0x000562000c1e1900 */
[----:B------:R-:W-:Y:S01]  /*7250*/  UMOV UR5, URZ ;  /* 0x0000003f00057c82 */ /* 0x000fe20008000000 */
[----:B----4-:R-:W-:Y:S02]  /*7260*/  @P0 R2UR UR6, R8 ;  /* 0x00000000080602ca */ /* 0x010fe400000e0000 */
[----:B------:R-:W-:-:S04]  /*7270*/  LEA.HI R8, R6, R7, RZ, 0x4 ;  /* 0x0000000706087211 */ /* 0x000fc800078f20ff */
[----:B------:R-:W-:Y:S02]  /*7280*/  LOP3.LUT R6, R8, 0x1ffffff0, RZ, 0xc0, !PT ;  /* 0x1ffffff008067812 */ /* 0x000fe400078ec0ff */
[----:B------:R-:W-:-:S03]  /*7290*/  SHF.R.S32.HI R17, RZ, 0x4, R8 ;  /* 0x00000004ff117819 */ /* 0x000fc60000011408 */
[----:B------:R-:W-:Y:S02]  /*72a0*/  IMAD.IADD R6, R7, 0x1, -R6 ;  /* 0x0000000107067824 */ /* 0x000fe400078e0a06 */
[----:B------:R-:W-:Y:S02]  /*72b0*/  @UP0 USHF.R.S32.HI UR7, URZ, 0x1f, UR6 ;  /* 0x0000001f3f070899 */ /* 0x000fe40008011406 */
[----:B--2---:R-:W-:Y:S01]  /*72c0*/  IMAD.SHL.U32 R4, R6, 0x8, RZ ;  /* 0x0000000806047824 */ /* 0x004fe200078e00ff */
[----:B------:R-:W-:Y:S01]  /*72d0*/  @UP0 UMOV UR4, UR6 ;  /* 0x0000000600040c82 */ /* 0x000fe20008000000 */
[----:B---3--:R-:W-:-:S03]  /*72e0*/  IMAD R6, R10, UR11, RZ ;  /* 0x0000000b0a067c24 */ /* 0x008fc6000f8e02ff */
[----:B------:R-:W-:Y:S01]  /*72f0*/  @UP0 UMOV UR5, UR7 ;  /* 0x0000000700050c82 */ /* 0x000fe20008000000 */
[----:B------:R-:W-:Y:S01]  /*7300*/  SHF.R.S32.HI R5, RZ, 0x1f, R4 ;  /* 0x0000001fff057819 */ /* 0x000fe20000011404 */
[----:B-1----:R-:W-:Y:S06]  /*7310*/  @P1 BRA `(.L_x_1737) ;  /* 0x0000000000101947 */ /* 0x002fec0003800000 */
[----:B------:R-:W-:Y:S05]  /*7320*/  @!P0 BRA `(.L_x_1737) ;  /* 0x00000000000c8947 */ /* 0x000fea0003800000 */
[----:B------:R-:W2:Y:S04]  /*7330*/  LDG.E R7, desc[UR46][R2.64] ;  /* 0x0000002e02077981 */ /* 0x000ea8000c1e1900 */
[----:B-----5:R-:W2:Y:S02]  /*7340*/  LDG.E R0, desc[UR46][R2.64+0x4] ;  /* 0x0000042e02007981 */ /* 0x020ea4000c1e1900 */
[----:B--2---:R-:W-:-:S07]  /*7350*/  IMAD.IADD R0, R0, 0x1, -R7 ;  /* 0x0000000100007824 */ /* 0x004fce00078e0a07 */
.L_x_1737:
[----:B-----5:R-:W-:Y:S01]  /*7360*/  IMAD R12, R9, -0x80, R0 ;  /* 0xffffff80090c7824 */ /* 0x020fe200078e0200 */
[----:B------:R-:W-:Y:S01]  /*7370*/  USHF.R.S32.HI UR6, URZ, 0x1f, UR36 ;  /* 0x0000001f3f067899 */ /* 0x000fe20008011424 */
[C---:B------:R-:W-:Y:S01]  /*7380*/  VIADD R19, R17.reuse, 0x40 ;  /* 0x0000004011137836 */ /* 0x040fe20000000000 */
[----:B------:R-:W-:Y:S01]  /*7390*/  ULDC UR7, c[0x0][0x80c] ;  /* 0x0002030000077ab9 */ /* 0x000fe20000000800 */
[----:B------:R-:W-:Y:S01]  /*73a0*/  IMAD.WIDE.U32 R2, R10, UR10, R4 ;  /* 0x0000000a0a027c25 */ /* 0x000fe2000f8e0004 */
[-C--:B------:R-:W-:Y:S01]  /*73b0*/  ISETP.GE.AND P5, PT, R17, R12.reuse, PT ;  /* 0x0000000c1100720c */ /* 0x080fe20003fa6270 */
[----:B------:R-:W-:Y:S01]  /*73c0*/  USEL UR6, UR6, URZ, !UP0 ;  /* 0x0000003f06067287 */ /* 0x000fe2000c000000 */
[-C--:B------:R-:W-:Y:S01]  /*73d0*/  ISETP.GE.AND P2, PT, R19, R12.reuse, PT ;  /* 0x0000000c1300720c */ /* 0x080fe20003f46270 */
[C---:B------:R-:W-:Y:S01]  /*73e0*/  VIADD R7, R17.reuse, 0x10 ;  /* 0x0000001011077836 */ /* 0x040fe20000000000 */
[----:B------:R-:W1:Y:S01]  /*73f0*/  LDC.64 R18, c[0x0][0x850] ;  /* 0x00021400ff127b82 */ /* 0x000e620000000a00 */
[----:B------:R-:W-:Y:S01]  /*7400*/  VIADD R15, R17, 0x30 ;  /* 0x00000030110f7836 */ /* 0x000fe20000000000 */
[----:B------:R-:W-:Y:S01]  /*7410*/  ULDC.64 UR8, c[0x0][0x828] ;  /* 0x00020a0000087ab9 */ /* 0x000fe20000000a00 */
[----:B------:R-:W-:Y:S01]  /*7420*/  IMAD R11, R11, UR10, R6 ;  /* 0x0000000a0b0b7c24 */ /* 0x000fe2000f8e0206 */
[----:B------:R-:W-:Y:S01]  /*7430*/  ISETP.GE.OR P4, PT, R4, UR7, P5 ;  /* 0x0000000704007c0c */ /* 0x000fe2000af86670 */
[----:B------:R-:W-:Y:S01]  /*7440*/  IMAD.MOV.U32 R6, RZ, RZ, R2 ;  /* 0x000000ffff067224 */ /* 0x000fe200078e0002 */
[----:B------:R-:W-:Y:S01]  /*7450*/  IADD3 R2, P3, R17, UR4, RZ ;  /* 0x0000000411027c10 */ /* 0x000fe2000ff7e0ff */
[----:B------:R-:W-:Y:S01]  /*7460*/  USEL UR36, UR36, URZ, !UP0 ;  /* 0x0000003f24247287 */ /* 0x000fe2000c000000 */
[-C--:B------:R-:W-:Y:S01]  /*7470*/  ISETP.GE.AND P6, PT, R7, R12.reuse, PT ;  /* 0x0000000c0700720c */ /* 0x080fe20003fc6270 */
        /* <DEDUP_REMOVED lines=11> */
[----:B------:R-:W-:Y:S01]  /*7530*/  IMAD.WIDE R2, R9, 0x80, R2 ;  /* 0x0000008009027825 */ /* 0x000fe200078e0202 */
[----:B------:R-:W-:-:S03]  /*7540*/  ISETP.GE.OR P3, PT, R4, UR7, P6 ;  /* 0x0000000704007c0c */ /* 0x000fc6000b766670 */
[----:B------:R-:W-:Y:S01]  /*7550*/  VIADD R9, R15, UR4 ;  /* 0x000000040f097c36 */ /* 0x000fe20008000000 */
[----:B------:R-:W-:Y:S09]  /*7560*/  @P4 BRA `(.L_x_1739) ;  /* 0x0000000000284947 */ /* 0x000ff20003800000 */
        /* <DEDUP_REMOVED lines=10> */
.L_x_1739:
[----:B------:R-:W-:Y:S05]  /*7610*/  BSYNC B0 ;  /* 0x0000000000007941 */ /* 0x000fea0003800000 */
.L_x_1738:
[----:B------:R-:W-:Y:S01]  /*7620*/  BSSY B0, `(.L_x_1740) ;  /* 0x0000010000007945 */ /* 0x000fe20003800000 */
[----:B------:R-:W-:-:S03]  /*7630*/  ISETP.GE.OR P4, PT, R4, UR7, P0 ;  /* 0x0000000704007c0c */ /* 0x000fc60008786670 */
[----:B------:R-:W-:Y:S10]  /*7640*/  @P3 BRA `(.L_x_1741) ;  /* 0x0000000000343947 */ /* 0x000ff40003800000 */
        /* <DEDUP_REMOVED lines=13> */
.L_x_1741:
[----:B------:R-:W-:Y:S05]  /*7720*/  BSYNC B0 ;  /* 0x0000000000007941 */ /* 0x000fea0003800000 */
.L_x_1740:
[----:B------:R-:W-:Y:S01]  /*7730*/  BSSY B0, `(.L_x_1742) ;  /* 0x0000010000007945 */ /* 0x000fe20003800000 */
[----:B------:R-:W-:-:S03]  /*7740*/  ISETP.GE.OR P3, PT, R4, UR7, P1 ;  /* 0x0000000704007c0c */ /* 0x000fc60008f66670 */
[----:B------:R-:W-:Y:S10]  /*7750*/  @P4 BRA `(.L_x_1743) ;  /* 0x0000000000344947 */ /* 0x000ff40003800000 */
        /* <DEDUP_REMOVED lines=13> */
.L_x_1743:
[----:B------:R-:W-:Y:S05]  /*7830*/  BSYNC B0 ;  /* 0x0000000000007941 */ /* 0x000fea0003800000 */
.L_x_1742:
[----:B------:R-:W-:Y:S01]  /*7840*/  BSSY B0, `(.L_x_1744) ;  /* 0x0000011000007945 */ /* 0x000fe20003800000 */
[----:B------:R-:W-:Y:S01]  /*7850*/  ISETP.GE.OR P4, PT, R4, UR7, P2 ;  /* 0x0000000704007c0c */ /* 0x000fe20009786670 */
[----:B------:R-:W-:Y:S02]  /*7860*/  VIADD R13, R17, 0x50 ;  /* 0x00000050110d7836 */ /* 0x000fe40000000000 */
[----:B------:R-:W-:Y:S10]  /*7870*/  @P3 BRA `(.L_x_1745) ;  /* 0x0000000000343947 */ /* 0x000ff40003800000 */
        /* <DEDUP_REMOVED lines=13> */
.L_x_1745:
[----:B------:R-:W-:Y:S05]  /*7950*/  BSYNC B0 ;  /* 0x0000000000007941 */ /* 0x000fea0003800000 */
.L_x_1744:
[----:B------:R-:W-:Y:S01]  /*7960*/  BSSY B0, `(.L_x_1746) ;  /* 0x0000010000007945 */ /* 0x000fe20003800000 */
[----:B------:R-:W-:-:S03]  /*7970*/  ISETP.GE.AND P3, PT, R13, R12, PT ;  /* 0x0000000c0d00720c */ /* 0x000fc60003f66270 */
        /* <DEDUP_REMOVED lines=14> */
.L_x_1747:
[----:B------:R-:W-:Y:S05]  /*7a60*/  BSYNC B0 ;  /* 0x0000000000007941 */ /* 0x000fea0003800000 */
.L_x_1746:
[----:B------:R-:W-:Y:S01]  /*7a70*/  ISETP.GE.OR P4, PT, R4, UR7, P3 ;  /* 0x0000000704007c0c */ /* 0x000fe20009f86670 */
[C---:B-1----:R-:W-:Y:S01]  /*7a80*/  IMAD R0, R18.reuse, UR11, RZ ;  /* 0x0000000b12007c24 */ /* 0x042fe2000f8e02ff */
[----:B------:R-:W-:Y:S01]  /*7a90*/  BSSY B0, `(.L_x_1748) ;  /* 0x0000012000007945 */ /* 0x000fe20003800000 */
[----:B--234-:R-:W-:-:S04]  /*7aa0*/  IMAD.WIDE.U32 R10, R18, UR10, R4 ;  /* 0x0000000a120a7c25 */ /* 0x01cfc8000f8e0004 */
[----:B------:R-:W-:Y:S02]  /*7ab0*/  IMAD R21, R19, UR10, R0 ;  /* 0x0000000a13157c24 */ /* 0x000fe4000f8e0200 */
[----:B------:R-:W-:-:S04]  /*7ac0*/  VIADD R19, R17, 0x60 ;  /* 0x0000006011137836 */ /* 0x000fc80000000000 */
        /* <DEDUP_REMOVED lines=14> */
.L_x_1749:
[----:B------:R-:W-:Y:S05]  /*7bb0*/  BSYNC B0 ;  /* 0x0000000000007941 */ /* 0x000fea0003800000 */
.L_x_1748:
[----:B------:R-:W-:Y:S01]  /*7bc0*/  ISETP.GE.AND P4, PT, R19, R12, PT ;  /* 0x0000000c1300720c */ /* 0x000fe20003f86270 */
[----:B------:R-:W-:Y:S01]  /*7bd0*/  ULDC UR12, c[0x0][0x83c] ;  /* 0x00020f00000c7ab9 */ /* 0x000fe20000000800 */
[----:B------:R-:W-:Y:S01]  /*7be0*/  BSSY B0, `(.L_x_1750) ;  /* 0x0000014000007945 */ /* 0x000fe20003800000 */
[C---:B------:R-:W-:Y:S01]  /*7bf0*/  ISETP.GE.OR P6, PT, R4.reuse, UR12, P5 ;  /* 0x0000000c04007c0c */ /* 0x040fe2000afc6670 */
[----:B------:R-:W-:Y:S01]  /*7c00*/  VIADD R19, R17, 0x70 ;  /* 0x0000007011137836 */ /* 0x000fe20000000000 */
[----:B------:R-:W-:Y:S01]  /*7c10*/  ISETP.GE.OR P5, PT, R4, UR7, P4 ;  /* 0x0000000704007c0c */ /* 0x000fe2000a7a6670 */
[----:B------:R-:W-:Y:S01]  /*7c20*/  IMAD.IADD R13, R21, 0x1, R11 ;  /* 0x00000001150d7824 */ /* 0x000fe200078e020b */
[----:B------:R-:W-:-:S11]  /*7c30*/  P2R R16, PR, RZ, 0x40 ;  /* 0x00000040ff107803 */ /* 0x000fd60000000000 */
        /* <DEDUP_REMOVED lines=10> */
[----:B-1----:R-:W-:Y:S01]  /*7ce0*/  LEA R22, P5, R6, UR4, 0x1 ;  /* 0x0000000406167c11 */ /* 0x002fe2000f8a08ff */
[----:B------:R-:W-:-:S05]  /*7cf0*/  IMAD.IADD R7, R7, 0x1, R17 ;  /* 0x0000000107077824 */ /* 0x000fca00078e0211 */
[----:B------:R-:W-:-:S05]  /*7d00*/  LEA.HI.X R23, R6, UR5, R7, 0x1, P5 ;  /* 0x0000000506177c11 */ /* 0x000fca000a8f0c07 */
[----:B------:R2:W-:Y:S02]  /*7d10*/  STG.E.128 desc[UR46][R22.64], RZ ;  /* 0x000000ff16007986 */ /* 0x0005e4000c101d2e */
.L_x_1751:
[----:B------:R-:W-:Y:S05]  /*7d20*/  BSYNC B0 ;  /* 0x0000000000007941 */ /* 0x000fea0003800000 */
.L_x_1750:
        /* <DEDUP_REMOVED lines=17> */
.L_x_1753:
[----:B------:R-:W-:Y:S05]  /*7e40*/  BSYNC B0 ;  /* 0x0000000000007941 */ /* 0x000fea0003800000 */
.L_x_1752:
[----:B------:R-:W-:Y:S01]  /*7e50*/  ISETP.NE.AND P6, PT, R16, RZ, PT ;  /* 0x000000ff1000720c */ /* 0x000fe20003fc5270 */
[----:B------:R-:W-:Y:S01]  /*7e60*/  ULDC.64 UR8, c[0x0][0x858] ;  /* 0x0002160000087ab9 */ /* 0x000fe20000000a00 */
[----:B------:R-:W-:Y:S01]  /*7e70*/  P2R R0, PR, RZ, 0x20 ;  /* 0x00000020ff007803 */ /* 0x000fe20000000000 */
[----:B------:R-:W-:Y:S01]  /*7e80*/  UIMAD UR4, UR6, UR8, URZ ;  /* 0x00000008060472a4 */ /* 0x000fe2000f8e023f */
[----:B------:R-:W-:Y:S01]  /*7e90*/  ISETP.NE.AND P5, PT, R20, RZ, PT ;  /* 0x000000ff1400720c */ /* 0x000fe20003fa5270 */
[----:B------:R-:W-:Y:S01]  /*7ea0*/  IMAD.U32 R5, RZ, RZ, UR8 ;  /* 0x00000008ff057e24 */ /* 0x000fe2000f8e00ff */
[----:B------:R-:W-:Y:S01]  /*7eb0*/  BSSY B0, `(.L_x_1754) ;  /* 0x0000019000007945 */ /* 0x000fe20003800000 */
[----:B------:R-:W-:Y:S01]  /*7ec0*/  IMAD.MOV.U32 R12, RZ, RZ, R10 ;  /* 0x000000ffff0c7224 */ /* 0x000fe200078e000a */
[C---:B------:R-:W-:Y:S01]  /*7ed0*/  ISETP.GE.OR P5, PT, R4.reuse, UR12, P5 ;  /* 0x0000000c04007c0c */ /* 0x040fe2000afa6670 */
[----:B------:R-:W-:Y:S01]  /*7ee0*/  UIMAD UR4, UR36, UR9, UR4 ;  /* 0x00000009240472a4 */ /* 0x000fe2000f8e0204 */
[----:B------:R-:W-:Y:S01]  /*7ef0*/  ISETP.GE.OR P0, PT, R4, UR12, P0 ;  /* 0x0000000c04007c0c */ /* 0x000fe20008706670 */
[----:B------:R-:W-:Y:S01]  /*7f00*/  IMAD.WIDE.U32 R12, R5, UR36, R12 ;  /* 0x00000024050c7c25 */ /* 0x000fe2000f8e000c */
[----:B---3--:R-:W-:-:S02]  /*7f10*/  P2R R8, PR, RZ, 0x20 ;  /* 0x00000020ff087803 */ /* 0x008fc40000000000 */
[----:B------:R-:W-:Y:S01]  /*7f20*/  ISETP.NE.AND P5, PT, R0, RZ, PT ;  /* 0x000000ff0000720c */ /* 0x000fe20003fa5270 */
[----:B------:R-:W-:Y:S01]  /*7f30*/  VIADD R7, R13, UR4 ;  /* 0x000000040d077c36 */ /* 0x000fe20008000000 */
[C---:B------:R-:W-:Y:S02]  /*7f40*/  ISETP.GE.OR P1, PT, R4.reuse, UR12, P1 ;  /* 0x0000000c04007c0c */ /* 0x040fe40008f26670 */
[C---:B------:R-:W-:Y:S02]  /*7f50*/  ISETP.GE.OR P2, PT, R4.reuse, UR12, P2 ;  /* 0x0000000c04007c0c */ /* 0x040fe40009746670 */
[C---:B------:R-:W-:Y:S02]  /*7f60*/  ISETP.GE.OR P3, PT, R4.reuse, UR12, P3 ;  /* 0x0000000c04007c0c */ /* 0x040fe40009f66670 */
[C---:B------:R-:W-:Y:S02]  /*7f70*/  ISETP.GE.OR P4, PT, R4.reuse, UR12, P4 ;  /* 0x0000000c04007c0c */ /* 0x040fe4000a786670 */
        /* <DEDUP_REMOVED lines=12> */
.L_x_1755:
[----:B------:R-:W-:Y:S05]  /*8040*/  BSYNC B0 ;  /* 0x0000000000007941 */ /* 0x000fea0003800000 */
.L_x_1754:
        /* <DEDUP_REMOVED lines=16> */
.L_x_1757:
[----:B------:R-:W-:Y:S05]  /*8150*/  BSYNC B0 ;  /* 0x0000000000007941 */ /* 0x000fea0003800000 */
.L_x_1756:
        /* <DEDUP_REMOVED lines=15> */
.L_x_1759:
[----:B------:R-:W-:Y:S05]  /*8250*/  BSYNC B0 ;  /* 0x0000000000007941 */ /* 0x000fea0003800000 */
.L_x_1758:
        /* <DEDUP_REMOVED lines=15> */
.L_x_1761:
[----:B------:R-:W-:Y:S05]  /*8350*/  BSYNC B0 ;  /* 0x0000000000007941 */ /* 0x000fea0003800000 */
.L_x_1760:
        /* <DEDUP_REMOVED lines=15> */
.L_x_1763:
[----:B------:R-:W-:Y:S05]  /*8450*/  BSYNC B0 ;  /* 0x0000000000007941 */ /* 0x000fea0003800000 */
.L_x_1762:
        /* <DEDUP_REMOVED lines=15> */
.L_x_1765:
[----:B------:R-:W-:Y:S05]  /*8550*/  BSYNC B0 ;  /* 0x0000000000007941 */ /* 0x000fea0003800000 */
.L_x_1764:
        /* <DEDUP_REMOVED lines=15> */
.L_x_1767:
[----:B------:R-:W-:Y:S05]  /*8650*/  BSYNC B0 ;  /* 0x0000000000007941 */ /* 0x000fea0003800000 */
.L_x_1766:
        /* <DEDUP_REMOVED lines=15> */
.L_x_1675:
[----:B------:R-:W-:-:S08]  /*8750*/  NOP ;  /* 0x0000000000007918 */ /* 0x000fd00000000000 */
[----:B------:R-:W1:-:S00]  /*8760*/  USETMAXREG.DEALLOC.CTAPOOL 0x18 ;  /* 0x00000018000079c8 */ /* 0x000e4000080e0500 */
        /* <DEDUP_REMOVED lines=19> */
.L_x_1769:
        /* <DEDUP_REMOVED lines=13> */
.L_x_1771:
[----:B------:R-:W-:-:S05]  /*8970*/  ULDC UR4, c[0x0][0x8bc] ;  /* 0x00022f0000047ab9 */ /* 0x000fca0000000800 */
.L_x_1770:
[----:B-1----:R-:W-:-:S04]  /*8980*/  USHF.L.U32 UR11, UR14, 0x7, URZ ;  /* 0x000000070e0b7899 */ /* 0x002fc8000800063f */
[----:B------:R-:W-:-:S04]  /*8990*/  UISETP.GE.AND UP0, UPT, UR11, UR4, UPT ;  /* 0x000000040b00728c */ /* 0x000fc8000bf06270 */
[----:B--2---:R-:W-:-:S06]  /*89a0*/  USEL UR12, UR12, 0xffffffff, !UP0 ;  /* 0xffffffff0c0c7887 */ /* 0x004fcc000c000000 */
[----:B------:R-:W-:-:S13]  /*89b0*/  ISETP.LE.AND P0, PT, RZ, UR12, PT ;  /* 0x0000000cff007c0c */ /* 0x000fda000bf03270 */
[----:B------:R-:W-:Y:S05]  /*89c0*/  @!P0 BRA `(.L_x_1680) ;  /* 0x0000003800388947 */ /* 0x000fea0003800000 */
[----:B------:R-:W-:Y:S01]  /*89d0*/  ULDC.64 UR4, c[0x0][0x770] ;  /* 0x0001dc0000047ab9 */ /* 0x000fe20000000a00 */
[----:B------:R-:W1:Y:S01]  /*89e0*/  S2UR UR13, SR_CTAID.Y ;  /* 0x00000000000d79c3 */ /* 0x000e620000002600 */
[----:B------:R-:W-:Y:S01]  /*89f0*/  UISETP.NE.U32.AND UP0, UPT, UR4, URZ, UPT ;  /* 0x0000003f0400728c */ /* 0x000fe2000bf05070 */
[----:B------:R-:W-:-:S03]  /*8a00*/  ULDC.64 UR8, c[0x0][0x788] ;  /* 0x0001e20000087ab9 */ /* 0x000fc60000000a00 */
        /* <DEDUP_REMOVED lines=8> */
[----:B------:R-:W-:-:S04]  /*8a90*/  UISETP.NE.U32.AND UP1, UPT, UR4, URZ, UPT ;  /* 0x0000003f0400728c */ /* 0x000fc8000bf25070 */
[----:B------:R-:W-:-:S06]  /*8aa0*/  UISETP.NE.AND.EX UP1, UPT, UR5, URZ, UPT, UP1 ;  /* 0x0000003f0500728c */ /* 0x000fcc000bf25310 */
[----:B------:R-:W-:-:S05]  /*8ab0*/  PLOP3.LUT P2, PT, PT, PT, UP1, 0x80, 0x0 ;  /* 0x000000000000781c */ /* 0x000fca0003f4f018 */
[----:B------:R-:W-:Y:S02]  /*8ac0*/  @UP1 ULDC.64 UR4, c[0x0][0x780] ;  /* 0x0001e00000041ab9 */ /* 0x000fe40000000a00 */
[----:B------:R-:W-:-:S06]  /*8ad0*/  @UP1 UIMAD.WIDE UR4, UR12, 0x4, UR4 ;  /* 0x000000040c0418a5 */ /* 0x000fcc000f8e0204 */
[----:B------:R-:W-:Y:S02]  /*8ae0*/  IMAD.U32 R4, RZ, RZ, UR4 ;  /* 0x00000004ff047e24 */ /* 0x000fe4000f8e00ff */
[----:B------:R-:W-:-:S05]  /*8af0*/  IMAD.U32 R5, RZ, RZ, UR5 ;  /* 0x00000005ff057e24 */ /* 0x000fca000f8e00ff */
[----:B------:R-:W3:Y:S01]  /*8b00*/  @P2 LDG.E R4, desc[UR46][R4.64] ;  /* 0x0000002e04042981 */ /* 0x000ee2000c1e1900 */
[----:B------:R-:W-:Y:S01]  /*8b10*/  PLOP3.LUT P0, PT, PT, PT, UP0, 0x80, 0x0 ;  /* 0x000000000000781c */ /* 0x000fe20003f0f008 */
[----:B-1----:R-:W-:-:S12]  /*8b20*/  USHF.R.S32.HI UR16, URZ, 0x1f, UR13 ;  /* 0x0000001f3f107899 */ /* 0x002fd8000801140d */
[----:B--2---:R-:W-:Y:S02]  /*8b30*/  @P0 R2UR UR4, R0 ;  /* 0x00000000000402ca */ /* 0x004fe400000e0000 */
[----:B------:R-:W-:Y:S01]  /*8b40*/  ISETP.NE.U32.AND P0, PT, RZ, UR8, PT ;  /* 0x00000008ff007c0c */ /* 0x000fe2000bf05070 */
[----:B------:R-:W-:-:S03]  /*8b50*/  ULDC UR8, c[0x0][0x280] ;  /* 0x0000a00000087ab9 */ /* 0x000fc60000000800 */
[----:B------:R-:W-:-:S07]  /*8b60*/  ISETP.NE.AND.EX P0, PT, RZ, UR9, PT, P0 ;  /* 0x00000009ff007c0c */ /* 0x000fce000bf05300 */
[----:B------:R-:W-:-:S04]  /*8b70*/  @UP0 ULEA UR4, UR12, UR4, 0x6 ;  /* 0x000000040c040291 */ /* 0x000fc8000f8e303f */
[----:B------:R-:W-:-:S04]  /*8b80*/  @UP0 USHF.R.S32.HI UR5, URZ, 0x1f, UR4 ;  /* 0x0000001f3f050899 */ /* 0x000fc80008011404 */
[----:B------:R-:W-:-:S04]  /*8b90*/  @UP0 ULEA.HI UR5, UR5, UR4, URZ, 0x6 ;  /* 0x0000000405050291 */ /* 0x000fc8000f8f303f */
[----:B------:R-:W-:-:S04]  /*8ba0*/  @UP0 USHF.L.U32 UR5, UR5, 0x7, URZ ;  /* 0x0000000705050899 */ /* 0x000fc8000800063f */
[----:B------:R-:W-:Y:S01]  /*8bb0*/  @UP0 ULOP3.LUT UR7, UR5, 0xffffe000, URZ, 0xc0, !UPT ;  /* 0xffffe00005070892 */ /* 0x000fe2000f8ec03f */
[----:B---3--:R-:W-:-:S03]  /*8bc0*/  @P2 R2UR UR8, R4 ;  /* 0x00000000040822ca */ /* 0x008fc600000e0000 */
[----:B------:R-:W-:Y:S01]  /*8bd0*/  @UP0 USHF.R.S32.HI UR9, URZ, 0x1f, UR7 ;  /* 0x0000001f3f090899 */ /* 0x000fe20008011407 */
[----:B------:R-:W-:Y:S11]  /*8be0*/  @P2 BRA `(.L_x_1772) ;  /* 0x0000000000142947 */ /* 0x000ff60003800000 */
[----:B------:R-:W-:Y:S05]  /*8bf0*/  @!P1 BRA `(.L_x_1772) ;  /* 0x0000000000109947 */ /* 0x000fea0003800000 */
[----:B------:R-:W2:Y:S04]  /*8c00*/  LDG.E R5, desc[UR46][R2.64] ;  /* 0x0000002e02057981 */ /* 0x000ea8000c1e1900 */
[----:B------:R-:W2:Y:S02]  /*8c10*/  LDG.E R0, desc[UR46][R2.64+0x4] ;  /* 0x0000042e02007981 */ /* 0x000ea4000c1e1900 */
[----:B--2---:R-:W-:-:S05]  /*8c20*/  IMAD.IADD R0, R0, 0x1, -R5 ;  /* 0x0000000100007824 */ /* 0x004fca00078e0a05 */
[----:B------:R-:W-:-:S15]  /*8c30*/  R2UR UR8, R0 ;  /* 0x00000000000872ca */ /* 0x000fde00000e0000 */
.L_x_1772:
[----:B------:R-:W-:Y:S01]  /*8c40*/  UMOV UR4, URZ ;  /* 0x0000003f00047c82 */ /* 0x000fe20008000000 */
[----:B------:R-:W-:Y:S01]  /*8c50*/  UMOV UR5, URZ ;  /* 0x0000003f00057c82 */ /* 0x000fe20008000000 */
[----:B------:R-:W-:Y:S01]  /*8c60*/  ULDC UR6, c[0x0][0x290] ;  /* 0x0000a40000067ab9 */ /* 0x000fe20000000800 */
[----:B------:R-:W-:Y:S01]  /*8c70*/  @UP0 UMOV UR4, UR7 ;  /* 0x0000000700040c82 */ /* 0x000fe20008000000 */
[----:B------:R-:W-:Y:S01]  /*8c80*/  @UP0 UMOV UR5, UR9 ;  /* 0x0000000900050c82 */ /* 0x000fe20008000000 */
        /* <DEDUP_REMOVED lines=8> */
.L_x_1773:
        /* <DEDUP_REMOVED lines=9> */
[----:B------:R-:W2:Y:S02]  /*8da0*/  LDG.E R5, desc[UR46][R2.64+0x4] ;  /* 0x0000042e02057981 */ /* 0x000ea4000c1e1900 */
[----:B--2---:R-:W-:-:S05]  /*8db0*/  IMAD.IADD R0, R5, 0x1, -R0 ;  /* 0x0000000105007824 */ /* 0x004fca00078e0a00 */
[----:B------:R-:W-:-:S15]  /*8dc0*/  R2UR UR6, R0 ;  /* 0x00000000000672ca */ /* 0x000fde00000e0000 */
.L_x_1774:
[----:B------:R-:W-:Y:S01]  /*8dd0*/  UIADD3 UR7, -UR6, UR8, UR11 ;  /* 0x0000000806077290 */ /* 0x000fe2000fffe10b */
[----:B------:R-:W-:Y:S01]  /*8de0*/  ISETP.LE.AND P0, PT, RZ, UR14, PT ;  /* 0x0000000eff007c0c */ /* 0x000fe2000bf03270 */
[----:B------:R-:W-:Y:S02]  /*8df0*/  ULDC UR9, c[0x0][0x74c] ;  /* 0x0001d30000097ab9 */ /* 0x000fe40000000800 */
[----:B------:R-:W-:Y:S02]  /*8e00*/  UIADD3 UR9, UR7, -UR9, URZ ;  /* 0x8000000907097290 */ /* 0x000fe4000fffe03f */
[----:B------:R-:W-:Y:S02]  /*8e10*/  UIADD3 UR7, UR8, 0x3f, URZ ;  /* 0x0000003f08077890 */ /* 0x000fe4000fffe03f */
[----:B------:R-:W-:-:S04]  /*8e20*/  USHF.R.S32.HI UR10, URZ, 0x1f, UR9 ;  /* 0x0000001f3f0a7899 */ /* 0x000fc80008011409 */
[----:B------:R-:W-:Y:S02]  /*8e30*/  ULEA.HI UR10, UR10, UR9, URZ, 0x6 ;  /* 0x000000090a0a7291 */ /* 0x000fe4000f8f303f */
[----:B------:R-:W-:Y:S02]  /*8e40*/  USHF.R.S32.HI UR9, URZ, 0x1f, UR7 ;  /* 0x0000001f3f097899 */ /* 0x000fe40008011407 */
[----:B------:R-:W-:Y:S02]  /*8e50*/  USHF.R.S32.HI UR10, URZ, 0x6, UR10 ;  /* 0x000000063f0a7899 */ /* 0x000fe4000801140a */
[----:B------:R-:W-:Y:S02]  /*8e60*/  ULEA.HI UR9, UR9, UR7, URZ, 0x6 ;  /* 0x0000000709097291 */ /* 0x000fe4000f8f303f */
[----:B------:R-:W-:Y:S02]  /*8e70*/  UISETP.LT.AND UP1, UPT, URZ, UR10, UPT ;  /* 0x0000000a3f00728c */ /* 0x000fe4000bf21270 */
[----:B------:R-:W-:-:S02]  /*8e80*/  USHF.R.S32.HI UR9, URZ, 0x6, UR9 ;  /* 0x000000063f097899 */ /* 0x000fc40008011409 */
[----:B------:R-:W-:-:S04]  /*8e90*/  USEL UR7, URZ, UR10, !UP1 ;  /* 0x0000000a3f077287 */ /* 0x000fc8000c800000 */
[----:B------:R-:W-:Y:S01]  /*8ea0*/  IMAD.U32 R2, RZ, RZ, UR9 ;  /* 0x00000009ff027e24 */ /* 0x000fe2000f8e00ff */
[----:B------:R-:W-:Y:S07]  /*8eb0*/  @!P0 BRA `(.L_x_1775) ;  /* 0x00000000001c8947 */ /* 0x000fee0003800000 */
[----:B------:R-:W-:Y:S01]  /*8ec0*/  UIADD3 UR8, UR11, 0xbf, UR8 ;  /* 0x000000bf0b087890 */ /* 0x000fe2000fffe008 */
[----:B------:R-:W-:-:S03]  /*8ed0*/  ULDC UR9, c[0x0][0x748] ;  /* 0x0001d20000097ab9 */ /* 0x000fc60000000800 */
[----:B------:R-:W-:-:S04]  /*8ee0*/  UIADD3 UR8, UR8, UR9, -UR6 ;  /* 0x0000000908087290 */ /* 0x000fc8000fffe806 */
[----:B------:R-:W-:-:S04]  /*8ef0*/  USHF.R.S32.HI UR6, URZ, 0x1f, UR8 ;  /* 0x0000001f3f067899 */ /* 0x000fc80008011408 */
[----:B------:R-:W-:-:S04]  /*8f00*/  ULEA.HI UR6, UR6, UR8, URZ, 0x6 ;  /* 0x0000000806067291 */ /* 0x000fc8000f8f303f */
[----:B------:R-:W-:-:S06]  /*8f10*/  USHF.R.S32.HI UR6, URZ, 0x6, UR6 ;  /* 0x000000063f067899 */ /* 0x000fcc0008011406 */
[----:B------:R-:W-:-:S07]  /*8f20*/  VIMNMX R2, R2, UR6, PT ;  /* 0x0000000602027c48 */ /* 0x000fce000bfe0100 */
.L_x_1775:
[----:B------:R-:W-:-:S13]  /*8f30*/  ISETP.GT.AND P0, PT, R2, UR7, PT ;  /* 0x0000000702007c0c */ /* 0x000fda000bf04270 */
[----:B------:R-:W-:Y:S05]  /*8f40*/  @!P0 BRA `(.L_x_1680) ;  /* 0x0000003000d88947 */ /* 0x000fea0003800000 */
[----:B------:R-:W-:Y:S01]  /*8f50*/  ULDC.64 UR14, c[0x0][0x2d8] ;  /* 0x0000b600000e7ab9 */ /* 0x000fe20000000a00 */
[----:B------:R-:W-:Y:S01]  /*8f60*/  VIADD R0, R2, -UR7 ;  /* 0x8000000702007c36 */ /* 0x000fe20008000000 */
[----:B------:R-:W-:Y:S02]  /*8f70*/  UIMAD UR10, UR16, UR14, URZ ;  /* 0x0000000e100a72a4 */ /* 0x000fe4000f8e023f */
[----:B------:R-:W-:Y:S02]  /*8f80*/  UIMAD.WIDE.U32 UR8, UR13, UR14, URZ ;  /* 0x0000000e0d0872a5 */ /* 0x000fe4000f8e003f */
[----:B------:R-:W-:Y:S01]  /*8f90*/  USHF.R.S32.HI UR6, URZ, 0x1f, UR12 ;  /* 0x0000001f3f067899 */ /* 0x000fe2000801140c */
[----:B------:R-:W-:Y:S01]  /*8fa0*/  LOP3.LUT R0, R0, 0x1, RZ, 0xc0, !PT ;  /* 0x0000000100007812 */ /* 0x000fe200078ec0ff */
[----:B------:R-:W-:Y:S02]  /*8fb0*/  UIMAD UR13, UR13, UR15, UR10 ;  /* 0x0000000f0d0d72a4 */ /* 0x000fe4000f8e020a */
[----:B------:R-:W-:Y:S01]  /*8fc0*/  UIADD3 UR10, UP1, UR4, UR8, URZ ;  /* 0x00000008040a7290 */ /* 0x000fe2000ff3e03f */
[----:B------:R-:W-:Y:S01]  /*8fd0*/  ISETP.NE.U32.AND P1, PT, R0, 0x1, PT ;  /* 0x000000010000780c */ /* 0x000fe20003f25070 */
[----:B------:R-:W-:-:S02]  /*8fe0*/  UIADD3 UR13, UR9, UR13, URZ ;  /* 0x0000000d090d7290 */ /* 0x000fc4000fffe03f */
[----:B------:R-:W-:Y:S01]  /*8ff0*/  USEL UR6, UR6, URZ, !UP0 ;  /* 0x0000003f06067287 */ /* 0x000fe2000c000000 */
[----:B------:R-:W-:Y:S01]  /*9000*/  ULDC.64 UR26, c[0x0][0x2e0] ;  /* 0x0000b800001a7ab9 */ /* 0x000fe20000000a00 */
[----:B------:R-:W-:Y:S02]  /*9010*/  USEL UR12, UR12, URZ, !UP0 ;  /* 0x0000003f0c0c7287 */ /* 0x000fe4000c000000 */
[----:B------:R-:W-:Y:S02]  /*9020*/  UIADD3.X UR11, UR5, UR13, URZ, UP1, !UPT ;  /* 0x0000000d050b7290 */ /* 0x000fe40008ffe43f */
[----:B------:R-:W-:Y:S02]  /*9030*/  UIMAD UR14, UR6, UR26, URZ ;  /* 0x0000001a060e72a4 */ /* 0x000fe4000f8e023f */
[----:B------:R-:W-:Y:S02]  /*9040*/  UIMAD.WIDE.U32 UR10, UR12, UR26, UR10 ;  /* 0x0000001a0c0a72a5 */ /* 0x000fe4000f8e000a */
[----:B------:R-:W-:Y:S01]  /*9050*/  UIMAD UR14, UR12, UR27, UR14 ;  /* 0x0000001b0c0e72a4 */ /* 0x000fe2000f8e020e */
[----:B------:R-:W-:-:S03]  /*9060*/  ELECT P0, URZ, PT ;  /* 0x00000000003f782f */ /* 0x000fc60003800000 */
        /* <DEDUP_REMOVED lines=20> */
.L_x_1778:
[----:B------:R-:W-:Y:S05]  /*91b0*/  BSYNC B0 ;  /* 0x0000000000007941 */ /* 0x000fea0003800000 */
.L_x_1777:
        /* <DEDUP_REMOVED lines=19> */
.L_x_1780:
[----:B------:R-:W-:Y:S05]  /*92f0*/  BSYNC B0 ;  /* 0x0000000000007941 */ /* 0x000fea0003800000 */
.L_x_1779:
[----:B------:R-:W-:Y:S06]  /*9300*/  BAR.ARV 0xa, 0xa0 ;  /* 0x0282800000007b1d */ /* 0x000fec0000002000 */
[----:B------:R-:W-:Y:S04]  /*9310*/  BSSY B0, `(.L_x_1781) ;  /* 0x0000003000007945 */ /* 0x000fe80003800000 */
[----:B------:R-:W-:Y:S05]  /*9320*/  @!P0 BRA `(.L_x_1782) ;  /* 0x0000000000048947 */ /* 0x000fea0003800000 */
[----:B------:R-:W-:-:S04]  /*9330*/  DEPBAR.LE SB0, 0x0 ;  /* 0x000080000000791a */ /* 0x000fc80000000000 */
.L_x_1782:
[----:B------:R-:W-:Y:S05]  /*9340*/  BSYNC B0 ;  /* 0x0000000000007941 */ /* 0x000fea0003800000 */
.L_x_1781:
[----:B------:R-:W-:Y:S06]  /*9350*/  BAR.ARV 0xb, 0xa0 ;  /* 0x02c2800000007b1d */ /* 0x000fec0000002000 */
[----:B------:R-:W-:Y:S01]  /*9360*/  UIADD3 UR15, UR7, 0x1, URZ ;  /* 0x00000001070f7890 */ /* 0x000fe2000fffe03f */
[----:B------:R-:W-:Y:S11]  /*9370*/  BRA `(.L_x_1783) ;  /* 0x0000000000047947 */ /* 0x000ff60003800000 */
.L_x_1776:
[----:B------:R-:W-:-:S05]  /*9380*/  UMOV UR15, UR7 ;  /* 0x00000007000f7c82 */ /* 0x000fca0008000000 */
.L_x_1783:
[----:B------:R-:W-:-:S06]  /*9390*/  UIADD3 UR6, UR7, 0x1, URZ ;  /* 0x0000000107067890 */ /* 0x000fcc000fffe03f */
[----:B------:R-:W-:-:S13]  /*93a0*/  ISETP.NE.AND P1, PT, R2, UR6, PT ;  /* 0x0000000602007c0c */ /* 0x000fda000bf25270 */
[----:B------:R-:W-:Y:S05]  /*93b0*/  @!P1 BRA `(.L_x_1680) ;  /* 0x0000002c00bc9947 */ /* 0x000fea0003800000 */
[----:B------:R-:W-:Y:S01]  /*93c0*/  UMOV UR16, UR8 ;  /* 0x0000000800107c82 */ /* 0x000fe20008000000 */
[----:B------:R-:W-:Y:S01]  /*93d0*/  UMOV UR17, UR13 ;  /* 0x0000000d00117c82 */ /* 0x000fe20008000000 */
[----:B------:R-:W-:Y:S01]  /*93e0*/  ULDC.64 UR18, c[0x0][0x2c0] ;  /* 0x0000b00000127ab9 */ /* 0x000fe20000000a00 */
[----:B------:R-:W-:Y:S01]  /*93f0*/  UIMAD.WIDE.U32 UR16, UR12, UR26, UR16 ;  /* 0x0000001a0c1072a5 */ /* 0x000fe2000f8e0010 */
[----:B------:R-:W-:Y:S01]  /*9400*/  UMOV UR6, URZ ;  /* 0x0000003f00067c82 */ /* 0x000fe20008000000 */
[----:B------:R-:W-:Y:S02]  /*9410*/  ULDC.64 UR30, c[0x0][0x2c0] ;  /* 0x0000b000001e7ab9 */ /* 0x000fe40000000a00 */
[----:B------:R-:W-:-:S04]  /*9420*/  UIADD3 UR25, UP0, UR4, UR16, URZ ;  /* 0x0000001004197290 */ /* 0x000fc8000ff1e03f */
[----:B------:R-:W-:Y:S02]  /*9430*/  UIADD3.X UR16, UR5, UR14, UR17, UP0, !UPT ;  /* 0x0000000e05107290 */ /* 0x000fe400087fe411 */
[----:B------:R-:W-:Y:S02]  /*9440*/  ULEA UR24, UP0, UR25, UR18, 0x2 ;  /* 0x0000001219187291 */ /* 0x000fe4000f80103f */
[----:B------:R-:W-:Y:S02]  /*9450*/  USHF.L.U32 UR18, UR15, 0xd, URZ ;  /* 0x0000000d0f127899 */ /* 0x000fe4000800063f */
        /* <DEDUP_REMOVED lines=8> */
.L_x_1796:
        /* <DEDUP_REMOVED lines=11> */
[----:B------:R-:W-:Y:S02]  /*9590*/  ULEA.HI.X.SX32 UR39, UR19, UR27, 0x1, UP0 ;  /* 0x0000001b13277291 */ /* 0x000fe400080f0e3f */
[----:B------:R-:W-:Y:S01]  /*95a0*/  ULEA UR36, UP0, UR37, UR30, 0x2 ;  /* 0x0000001e25247291 */ /* 0x000fe2000f80103f */
[----:B------:R-:W-:-:S03]  /*95b0*/  UMOV UR41, 0x14f00000 ;  /* 0x14f0000000297882 */ /* 0x000fc60000000000 */
[----:B------:R-:W-:Y:S02]  /*95c0*/  ULEA.HI.X UR37, UR37, UR31, UR39, 0x2, UP0 ;  /* 0x0000001f25257291 */ /* 0x000fe400080f1427 */
[----:B-1----:R-:W-:-:S03]  /*95d0*/  ULEA UR28, UR29, UR28, 0x18 ;  /* 0x0000001c1d1c7291 */ /* 0x002fc6000f8ec03f */
[----:B------:R-:W-:Y:S01]  /*95e0*/  UMOV UR29, 0x400 ;  /* 0x00000400001d7882 */ /* 0x000fe20000000000 */
[----:B------:R-:W-:-:S09]  /*95f0*/  UIADD3 UR28, UR28, 0x10000, URZ ;  /* 0x000100001c1c7890 */ /* 0x000fd2000fffe03f */
[----:B------:R1:W-:Y:S02]  /*9600*/  UBLKRED.G.S.ADD.F32.RN [UR36], [UR28], UR29, desc[UR40] ;  /* 0x000028241c0073bb */ /* 0x0003e400080a141d */
[----:B-1----:R0:W-:Y:S02]  /*9610*/  UTMACMDFLUSH ;  /* 0x00000000000079b7 */ /* 0x0021e40000000000 */
.L_x_1785:
[----:B------:R-:W-:Y:S05]  /*9620*/  BSYNC B0 ;  /* 0x0000000000007941 */ /* 0x000fea0003800000 */
.L_x_1784:
        /* <DEDUP_REMOVED lines=13> */
.L_x_1787:
[----:B------:R-:W-:Y:S05]  /*9700*/  BSYNC B0 ;  /* 0x0000000000007941 */ /* 0x000fea0003800000 */
.L_x_1786:
[----:B------:R-:W-:Y:S06]  /*9710*/  BAR.ARV 0xa, 0xa0 ;  /* 0x0282800000007b1d */ /* 0x000fec0000002000 */
[----:B------:R-:W-:Y:S04]  /*9720*/  BSSY B0, `(.L_x_1788) ;  /* 0x0000003000007945 */ /* 0x000fe80003800000 */
[----:B------:R-:W-:Y:S05]  /*9730*/  @!P0 BRA `(.L_x_1789) ;  /* 0x0000000000048947 */ /* 0x000fea0003800000 */
[----:B------:R-:W-:-:S04]  /*9740*/  DEPBAR.LE SB0, 0x0 ;  /* 0x000080000000791a */ /* 0x000fc80000000000 */
.L_x_1789:
[----:B------:R-:W-:Y:S05]  /*9750*/  BSYNC B0 ;  /* 0x0000000000007941 */ /* 0x000fea0003800000 */
.L_x_1788:
        /* <DEDUP_REMOVED lines=13> */
.L_x_1791:
[----:B------:R-:W-:Y:S05]  /*9830*/  BSYNC B0 ;  /* 0x0000000000007941 */ /* 0x000fea0003800000 */
.L_x_1790:
        /* <DEDUP_REMOVED lines=13> */
.L_x_1793:
[----:B------:R-:W-:Y:S05]  /*9910*/  BSYNC B0 ;  /* 0x0000000000007941 */ /* 0x000fea0003800000 */
.L_x_1792:
[----:B------:R-:W-:Y:S01]  /*9920*/  UIADD3 UR15, UR15, 0x2, URZ ;  /* 0x000000020f0f7890 */ /* 0x000fe2000fffe03f */
[----:B------:R-:W-:Y:S06]  /*9930*/  BAR.ARV 0xa, 0xa0 ;  /* 0x0282800000007b1d */ /* 0x000fec0000002000 */
[----:B------:R-:W-:Y:S01]  /*9940*/  BSSY B0, `(.L_x_1794) ;  /* 0x0000004000007945 */ /* 0x000fe20003800000 */
[----:B------:R-:W-:-:S03]  /*9950*/  ISETP.LE.AND P1, PT, R2, UR15, PT ;  /* 0x0000000f02007c0c */ /* 0x000fc6000bf23270 */
[----:B------:R-:W-:Y:S10]  /*9960*/  @!P0 BRA `(.L_x_1795) ;  /* 0x0000000000048947 */ /* 0x000ff40003800000 */
[----:B------:R-:W-:-:S04]  /*9970*/  DEPBAR.LE SB0, 0x0 ;  /* 0x000080000000791a */ /* 0x000fc80000000000 */
.L_x_1795:
[----:B------:R-:W-:Y:S05]  /*9980*/  BSYNC B0 ;  /* 0x0000000000007941 */ /* 0x000fea0003800000 */
.L_x_1794:
[----:B------:R-:W-:Y:S06]  /*9990*/  BAR.ARV 0xb, 0xa0 ;  /* 0x02c2800000007b1d */ /* 0x000fec0000002000 */
[----:B------:R-:W-:Y:S02]  /*99a0*/  UIADD3 UR19, UR19, 0x4000, URZ ;  /* 0x0000400013137890 */ /* 0x000fe4000fffe03f */
[----:B------:R-:W-:Y:S01]  /*99b0*/  UIADD3 UR6, UR6, 0x4000, URZ ;  /* 0x0000400006067890 */ /* 0x000fe2000fffe03f */
[----:B------:R-:W-:Y:S11]  /*99c0*/  @!P1 BRA `(.L_x_1796) ;  /* 0xfffffff800c49947 */ /* 0x000ff6000383ffff */
[----:B------:R-:W-:Y:S05]  /*99d0*/  BRA `(.L_x_1680) ;  /* 0x0000002800347947 */ /* 0x000fea0003800000 */
.L_x_1768:
[----:B------:R-:W-:Y:S01]  /*99e0*/  ULDC.64 UR4, c[0x0][0x8d8] ;  /* 0x0002360000047ab9 */ /* 0x000fe20000000a00 */
[----:B------:R-:W1:Y:S01]  /*99f0*/  S2UR UR21, SR_CTAID.X ;  /* 0x00000000001579c3 */ /* 0x000e620000002500 */
[----:B------:R-:W-:-:S04]  /*9a00*/  ISETP.NE.U32.AND P0, PT, RZ, UR4, PT ;  /* 0x00000004ff007c0c */ /* 0x000fc8000bf05070 */
[----:B------:R-:W-:-:S03]  /*9a10*/  ISETP.NE.AND.EX P0, PT, RZ, UR5, PT, P0 ;  /* 0x00000005ff007c0c */ /* 0x000fc6000bf05300 */
[----:B------:R-:W2:Y:S08]  /*9a20*/  S2UR UR13, SR_CTAID.Z ;  /* 0x00000000000d79c3 */ /* 0x000eb00000002700 */
[----:B------:R-:W3:Y:S02]  /*9a30*/  S2UR UR20, SR_CTAID.Y ;  /* 0x00000000001479c3 */ /* 0x000ee40000002600 */
        /* <DEDUP_REMOVED lines=8> */
.L_x_1797:
        /* <DEDUP_REMOVED lines=9> */
[----:B------:R-:W4:Y:S01]  /*9b50*/  LDG.E R4, desc[UR46][R2.64+0x4] ;  /* 0x0000042e02047981 */ /* 0x000f22000c1e1900 */
[----:B--2---:R-:W-:Y:S02]  /*9b60*/  R2UR UR4, R0 ;  /* 0x00000000000472ca */ /* 0x004fe400000e0000 */
[----:B----4-:R-:W-:-:S13]  /*9b70*/  R2UR UR5, R4 ;  /* 0x00000000040572ca */ /* 0x010fda00000e0000 */
[----:B------:R-:W-:Y:S01]  /*9b80*/  UIADD3 UR4, -UR4, UR5, URZ ;  /* 0x0000000504047290 */ /* 0x000fe2000fffe13f */
[----:B------:R-:W-:Y:S11]  /*9b90*/  BRA `(.L_x_1798) ;  /* 0x0000000000047947 */ /* 0x000ff60003800000 */
.L_x_1799:
[----:B------:R-:W-:-:S05]  /*9ba0*/  ULDC UR4, c[0x0][0x8bc] ;  /* 0x00022f0000047ab9 */ /* 0x000fca0000000800 */
.L_x_1798:
[----:B-1----:R-:W-:Y:S01]  /*9bb0*/  USHF.L.U32 UR8, UR21, 0x7, URZ ;  /* 0x0000000715087899 */ /* 0x002fe2000800063f */
[----:B------:R-:W-:Y:S02]  /*9bc0*/  IMAD.MOV.U32 R10, RZ, RZ, 0x1 ;  /* 0x00000001ff0a7424 */ /* 0x000fe400078e00ff */
[----:B------:R-:W-:Y:S01]  /*9bd0*/  IMAD.MOV.U32 R0, RZ, RZ, RZ ;  /* 0x000000ffff007224 */ /* 0x000fe200078e00ff */
[----:B------:R-:W-:-:S04]  /*9be0*/  UISETP.GE.AND UP0, UPT, UR8, UR4, UPT ;  /* 0x000000040800728c */ /* 0x000fc8000bf06270 */
[----:B--2---:R-:W-:-:S06]  /*9bf0*/  USEL UR13, UR13, 0xffffffff, !UP0 ;  /* 0xffffffff0d0d7887 */ /* 0x004fcc000c000000 */
[----:B------:R-:W-:-:S13]  /*9c00*/  ISETP.LE.AND P0, PT, RZ, UR13, PT ;  /* 0x0000000dff007c0c */ /* 0x000fda000bf03270 */
[----:B------:R-:W-:Y:S05]  /*9c10*/  @!P0 BRA `(.L_x_1800) ;  /* 0x0000002400108947 */ /* 0x000fea0003800000 */
[----:B------:R-:W-:Y:S01]  /*9c20*/  ULDC.64 UR18, c[0x0][0x770] ;  /* 0x0001dc0000127ab9 */ /* 0x000fe20000000a00 */
[----:B------:R-:W-:Y:S01]  /*9c30*/  ULDC.64 UR14, c[0x0][0x770] ;  /* 0x0001dc00000e7ab9 */ /* 0x000fe20000000a00 */
[----:B------:R-:W-:Y:S02]  /*9c40*/  UISETP.NE.U32.AND UP1, UPT, UR18, URZ, UPT ;  /* 0x0000003f1200728c */ /* 0x000fe4000bf25070 */
[----:B------:R-:W-:Y:S02]  /*9c50*/  UIMAD.WIDE UR14, UR13, 0x4, UR14 ;  /* 0x000000040d0e78a5 */ /* 0x000fe4000f8e020e */
[----:B------:R-:W-:Y:S01]  /*9c60*/  UISETP.NE.AND.EX UP1, UPT, UR19, URZ, UPT, UP1 ;  /* 0x0000003f1300728c */ /* 0x000fe2000bf25310 */
[----:B------:R-:W-:Y:S01]  /*9c70*/  ULDC.64 UR4, c[0x0][0x778] ;  /* 0x0001de0000047ab9 */ /* 0x000fe20000000a00 */
[----:B------:R-:W-:Y:S02]  /*9c80*/  ULDC.64 UR6, c[0x0][0x780] ;  /* 0x0001e00000067ab9 */ /* 0x000fe40000000a00 */
[----:B------:R-:W-:Y:S01]  /*9c90*/  IMAD.U32 R2, RZ, RZ, UR14 ;  /* 0x0000000eff027e24 */ /* 0x000fe2000f8e00ff */
[----:B------:R-:W-:Y:S01]  /*9ca0*/  ULDC.64 UR16, c[0x0][0x778] ;  /* 0x0001de0000107ab9 */ /* 0x000fe20000000a00 */
[----:B------:R-:W-:Y:S01]  /*9cb0*/  PLOP3.LUT P1, PT, PT, PT, UP1, 0x80, 0x0 ;  /* 0x000000000000781c */ /* 0x000fe20003f2f018 */
[----:B------:R-:W-:Y:S01]  /*9cc0*/  IMAD.U32 R3, RZ, RZ, UR15 ;  /* 0x0000000fff037e24 */ /* 0x000fe2000f8e00ff */
[----:B------:R-:W-:-:S02]  /*9cd0*/  UISETP.NE.U32.AND UP0, UPT, UR4, URZ, UPT ;  /* 0x0000003f0400728c */ /* 0x000fc4000bf05070 */
[----:B------:R-:W-:Y:S02]  /*9ce0*/  UISETP.NE.U32.AND UP2, UPT, UR6, URZ, UPT ;  /* 0x0000003f0600728c */ /* 0x000fe4000bf45070 */
[----:B------:R-:W-:Y:S02]  /*9cf0*/  UISETP.NE.AND.EX UP0, UPT, UR5, URZ, UPT, UP0 ;  /* 0x0000003f0500728c */ /* 0x000fe4000bf05300 */
[----:B------:R-:W-:Y:S01]  /*9d00*/  UISETP.NE.AND.EX UP2, UPT, UR7, URZ, UPT, UP2 ;  /* 0x0000003f0700728c */ /* 0x000fe2000bf45320 */
[----:B------:R-:W-:-:S04]  /*9d10*/  ULDC.64 UR22, c[0x0][0x788] ;  /* 0x0001e20000167ab9 */ /* 0x000fc80000000a00 */
[----:B------:R-:W2:Y:S01]  /*9d20*/  @P1 LDG.E R6, desc[UR46][R2.64] ;  /* 0x0000002e02061981 */ /* 0x000ea2000c1e1900 */
[----:B------:R-:W-:Y:S01]  /*9d30*/  PLOP3.LUT P2, PT, PT, PT, UP0, 0x80, 0x0 ;  /* 0x000000000000781c */ /* 0x000fe20003f4f008 */
[----:B------:R-:W-:Y:S01]  /*9d40*/  UIMAD.WIDE UR16, UR13, 0x4, UR16 ;  /* 0x000000040d1078a5 */ /* 0x000fe2000f8e0210 */
[----:B------:R-:W-:Y:S01]  /*9d50*/  PLOP3.LUT P3, PT, PT, PT, UP2, 0x80, 0x0 ;  /* 0x000000000000781c */ /* 0x000fe20003f6f028 */
[----:B------:R1:W4:Y:S02]  /*9d60*/  @P1 LDG.E R0, desc[UR46][R2.64] ;  /* 0x0000002e02001981 */ /* 0x000324000c1e1900 */
[----:B------:R-:W-:Y:S02]  /*9d70*/  @UP2 ULDC.64 UR4, c[0x0][0x780] ;  /* 0x0001e00000042ab9 */ /* 0x000fe40000000a00 */
[----:B------:R-:W-:Y:S01]  /*9d80*/  @UP2 UIMAD.WIDE UR4, UR13, 0x4, UR4 ;  /* 0x000000040d0428a5 */ /* 0x000fe2000f8e0204 */
[----:B-1----:R-:W-:Y:S02]  /*9d90*/  IMAD.U32 R2, RZ, RZ, UR16 ;  /* 0x00000010ff027e24 */ /* 0x002fe4000f8e00ff */
[----:B------:R-:W-:-:S05]  /*9da0*/  IMAD.U32 R3, RZ, RZ, UR17 ;  /* 0x00000011ff037e24 */ /* 0x000fca000f8e00ff */
[----:B------:R1:W5:Y:S02]  /*9db0*/  @P2 LDG.E R4, desc[UR46][R2.64] ;  /* 0x0000002e02042981 */ /* 0x000364000c1e1900 */
[----:B-1----:R-:W-:Y:S02]  /*9dc0*/  IMAD.U32 R2, RZ, RZ, UR4 ;  /* 0x00000004ff027e24 */ /* 0x002fe4000f8e00ff */
[----:B------:R-:W-:-:S05]  /*9dd0*/  IMAD.U32 R3, RZ, RZ, UR5 ;  /* 0x00000005ff037e24 */ /* 0x000fca000f8e00ff */
[----:B------:R-:W3:Y:S01]  /*9de0*/  @P3 LDG.E R5, desc[UR46][R2.64] ;  /* 0x0000002e02053981 */ /* 0x000ee2000c1e1900 */
[----:B------:R-:W-:Y:S01]  /*9df0*/  ISETP.NE.U32.AND P0, PT, RZ, UR22, PT ;  /* 0x00000016ff007c0c */ /* 0x000fe2000bf05070 */
[----:B------:R-:W-:Y:S01]  /*9e00*/  UMOV UR7, URZ ;  /* 0x0000003f00077c82 */ /* 0x000fe20008000000 */
[----:B------:R-:W-:Y:S01]  /*9e10*/  UMOV UR11, URZ ;  /* 0x0000003f000b7c82 */ /* 0x000fe20008000000 */
[----:B------:R-:W-:Y:S01]  /*9e20*/  ULDC UR9, c[0x0][0x280] ;  /* 0x0000a00000097ab9 */ /* 0x000fe20000000800 */
[----:B------:R-:W-:Y:S02]  /*9e30*/  ISETP.NE.AND.EX P0, PT, RZ, UR23, PT, P0 ;  /* 0x00000017ff007c0c */ /* 0x000fe4000bf05300 */
[----:B--2---:R-:W-:Y:S02]  /*9e40*/  @P1 R2UR UR4, R6 ;  /* 0x00000000060412ca */ /* 0x004fe400000e0000 */
[----:B----4-:R-:W-:-:S11]  /*9e50*/  @P1 R2UR UR7, R0 ;  /* 0x00000000000712ca */ /* 0x010fd600000e0000 */
[----:B------:R-:W-:-:S04]  /*9e60*/  @UP1 ULEA UR4, UR13, UR4, 0x6 ;  /* 0x000000040d041291 */ /* 0x000fc8000f8e303f */
[----:B------:R-:W-:-:S04]  /*9e70*/  @UP1 USHF.R.S32.HI UR5, URZ, 0x1f, UR4 ;  /* 0x0000001f3f051899 */ /* 0x000fc80008011404 */
[----:B------:R-:W-:Y:S01]  /*9e80*/  @UP1 ULEA.HI UR5, UR5, UR4, URZ, 0x6 ;  /* 0x0000000405051291 */ /* 0x000fe2000f8f303f */
[----:B-----5:R-:W-:-:S03]  /*9e90*/  @P2 R2UR UR11, R4 ;  /* 0x00000000040b22ca */ /* 0x020fc600000e0000 */
[----:B------:R-:W-:-:S04]  /*9ea0*/  @UP1 ULOP3.LUT UR6, UR5, 0xffffffc0, URZ, 0xc0, !UPT ;  /* 0xffffffc005061892 */ /* 0x000fc8000f8ec03f */
[----:B------:R-:W-:Y:S01]  /*9eb0*/  @UP1 USHF.R.S32.HI UR12, URZ, 0x1f, UR6 ;  /* 0x0000001f3f0c1899 */ /* 0x000fe20008011406 */
[----:B---3--:R-:W-:Y:S01]  /*9ec0*/  @P3 R2UR UR9, R5 ;  /* 0x00000000050932ca */ /* 0x008fe200000e0000 */
[----:B------:R-:W-:-:S14]  /*9ed0*/  @P3 BRA `(.L_x_1801) ;  /* 0x0000000000203947 */ /* 0x000fdc0003800000 */
[----:B------:R-:W-:Y:S05]  /*9ee0*/  @!P1 BRA `(.L_x_1801) ;  /* 0x00000000001c9947 */ /* 0x000fea0003800000 */
[----:B------:R-:W-:Y:S02]  /*9ef0*/  IMAD.U32 R2, RZ, RZ, UR14 ;  /* 0x0000000eff027e24 */ /* 0x000fe4000f8e00ff */
[----:B------:R-:W-:-:S05]  /*9f00*/  IMAD.U32 R3, RZ, RZ, UR15 ;  /* 0x0000000fff037e24 */ /* 0x000fca000f8e00ff */
[----:B------:R-:W2:Y:S04]  /*9f10*/  LDG.E R0, desc[UR46][R2.64] ;  /* 0x0000002e02007981 */ /* 0x000ea8000c1e1900 */
[----:B------:R-:W3:Y:S01]  /*9f20*/  LDG.E R4, desc[UR46][R2.64+0x4] ;  /* 0x0000042e02047981 */ /* 0x000ee2000c1e1900 */
[----:B--2---:R-:W-:Y:S02]  /*9f30*/  R2UR UR4, R0 ;  /* 0x00000000000472ca */ /* 0x004fe400000e0000 */
[----:B---3--:R-:W-:-:S13]  /*9f40*/  R2UR UR9, R4 ;  /* 0x00000000040972ca */ /* 0x008fda00000e0000 */
[----:B------:R-:W-:-:S12]  /*9f50*/  UIADD3 UR9, -UR4, UR9, URZ ;  /* 0x0000000904097290 */ /* 0x000fd8000fffe13f */
.L_x_1801:
        /* <DEDUP_REMOVED lines=13> */
.L_x_1802:
        /* <DEDUP_REMOVED lines=8> */
.L_x_1803:
        /* <DEDUP_REMOVED lines=9> */
[----:B------:R-:W-:-:S04]  /*a140*/  ULEA.HI UR6, UR12, UR6, URZ, 0x6 ;  /* 0x000000060c067291 */ /* 0x000fc8000f8f303f */
[----:B------:R-:W-:Y:S01]  /*a150*/  VIMNMX R4, RZ, UR14, !PT ;  /* 0x0000000eff047c48 */ /* 0x000fe2000ffe0100 */
[----:B------:R-:W-:Y:S01]  /*a160*/  USHF.R.S32.HI UR6, URZ, 0x6, UR6 ;  /* 0x000000063f067899 */ /* 0x000fe20008011406 */
[----:B------:R-:W-:Y:S11]  /*a170*/  @!P0 BRA `(.L_x_1804) ;  /* 0x0000000000208947 */ /* 0x000ff60003800000 */
[----:B------:R-:W-:Y:S01]  /*a180*/  UIADD3 UR9, UR8, 0xbf, UR9 ;  /* 0x000000bf08097890 */ /* 0x000fe2000fffe009 */
[----:B------:R-:W-:-:S03]  /*a190*/  ULDC UR12, c[0x0][0x748] ;  /* 0x0001d200000c7ab9 */ /* 0x000fc60000000800 */
[----:B------:R-:W-:-:S04]  /*a1a0*/  UIADD3 UR9, UR9, UR12, -UR10 ;  /* 0x0000000c09097290 */ /* 0x000fc8000fffe80a */
[----:B------:R-:W-:-:S04]  /*a1b0*/  USHF.R.S32.HI UR10, URZ, 0x1f, UR9 ;  /* 0x0000001f3f0a7899 */ /* 0x000fc80008011409 */
[----:B------:R-:W-:-:S04]  /*a1c0*/  ULEA.HI UR10, UR10, UR9, URZ, 0x6 ;  /* 0x000000090a0a7291 */ /* 0x000fc8000f8f303f */
[----:B------:R-:W-:-:S04]  /*a1d0*/  USHF.R.S32.HI UR10, URZ, 0x6, UR10 ;  /* 0x000000063f0a7899 */ /* 0x000fc8000801140a */
[----:B------:R-:W-:-:S04]  /*a1e0*/  UISETP.LT.AND UP1, UPT, UR6, UR10, UPT ;  /* 0x0000000a0600728c */ /* 0x000fc8000bf21270 */
[----:B------:R-:W-:-:S12]  /*a1f0*/  USEL UR6, UR6, UR10, UP1 ;  /* 0x0000000a06067287 */ /* 0x000fd80008800000 */
.L_x_1804:
[----:B------:R-:W-:Y:S01]  /*a200*/  ISETP.LT.AND P0, PT, R4, UR6, PT ;  /* 0x0000000604007c0c */ /* 0x000fe2000bf01270 */
[----:B------:R-:W-:-:S12]  /*a210*/  IMAD.MOV.U32 R0, RZ, RZ, RZ ;  /* 0x000000ffff007224 */ /* 0x000fd800078e00ff */
[----:B------:R-:W-:Y:S05]  /*a220*/  @!P0 BRA `(.L_x_1800) ;  /* 0x0000001c008c8947 */ /* 0x000fea0003800000 */
[----:B------:R-:W-:Y:S01]  /*a230*/  USHF.R.S32.HI UR10, URZ, 0x1f, UR20 ;  /* 0x0000001f3f0a7899 */ /* 0x000fe20008011414 */
[----:B------:R-:W-:Y:S01]  /*a240*/  BSSY B0, `(.L_x_1800) ;  /* 0x00001e1000007945 */ /* 0x000fe20003800000 */
[----:B------:R-:W-:Y:S01]  /*a250*/  ULDC.64 UR16, c[0x0][0x718] ;  /* 0x0001c60000107ab9 */ /* 0x000fe20000000a00 */
[----:B------:R-:W-:Y:S01]  /*a260*/  UISETP.NE.U32.AND UP1, UPT, UR18, URZ, UPT ;  /* 0x0000003f1200728c */ /* 0x000fe2000bf25070 */
[----:B------:R-:W-:Y:S01]  /*a270*/  IMAD.MOV.U32 R0, RZ, RZ, RZ ;  /* 0x000000ffff007224 */ /* 0x000fe200078e00ff */
[----:B------:R-:W-:Y:S01]  /*a280*/  UIMAD UR9, UR10, UR16, URZ ;  /* 0x000000100a0972a4 */ /* 0x000fe2000f8e023f */
[----:B------:R-:W-:Y:S01]  /*a290*/  ULDC UR12, c[0x0][0x2e8] ;  /* 0x0000ba00000c7ab9 */ /* 0x000fe20000000800 */
[----:B------:R-:W-:Y:S01]  /*a2a0*/  UMOV UR14, UR4 ;  /* 0x00000004000e7c82 */ /* 0x000fe20008000000 */
[----:B------:R-:W-:Y:S01]  /*a2b0*/  UMOV UR15, UR5 ;  /* 0x00000005000f7c82 */ /* 0x000fe20008000000 */
[----:B------:R-:W-:Y:S02]  /*a2c0*/  UIMAD UR22, UR20, UR17, UR9 ;  /* 0x00000011141672a4 */ /* 0x000fe4000f8e0209 */
[----:B------:R-:W-:-:S02]  /*a2d0*/  UISETP.NE.AND.EX UP1, UPT, UR19, URZ, UPT, UP1 ;  /* 0x0000003f1300728c */ /* 0x000fc4000bf25310 */
[----:B------:R-:W-:Y:S02]  /*a2e0*/  USHF.R.S32.HI UR9, URZ, 0x1f, UR13 ;  /* 0x0000001f3f097899 */ /* 0x000fe4000801140d */
[----:B------:R-:W-:Y:S02]  /*a2f0*/  UISETP.NE.AND UP2, UPT, UR12, 0x1, UPT ;  /* 0x000000010c00788c */ /* 0x000fe4000bf45270 */
[----:B------:R-:W-:Y:S01]  /*a300*/  UIMAD.WIDE.U32 UR4, UR20, UR16, UR14 ;  /* 0x00000010140472a5 */ /* 0x000fe2000f8e000e */
[----:B------:R-:W-:Y:S01]  /*a310*/  ULDC.64 UR18, c[0x0][0x730] ;  /* 0x0001cc0000127ab9 */ /* 0x000fe20000000a00 */
[----:B------:R-:W-:Y:S02]  /*a320*/  USEL UR9, UR9, URZ, !UP1 ;  /* 0x0000003f09097287 */ /* 0x000fe4000c800000 */
[----:B------:R-:W-:Y:S01]  /*a330*/  UIMAD UR10, UR10, UR18, URZ ;  /* 0x000000120a0a72a4 */ /* 0x000fe2000f8e023f */
[----:B------:R-:W-:Y:S01]  /*a340*/  ELECT P0, URZ, PT ;  /* 0x00000000003f782f */ /* 0x000fe20003800000 */
[----:B------:R-:W-:Y:S01]  /*a350*/  ULDC.64 UR16, c[0x0][0x720] ;  /* 0x0001c80000107ab9 */ /* 0x000fe20000000a00 */
[----:B------:R-:W-:-:S02]  /*a360*/  USEL UR21, UR13, URZ, !UP1 ;  /* 0x0000003f0d157287 */ /* 0x000fc4000c800000 */
[----:B------:R-:W-:Y:S02]  /*a370*/  UIADD3 UR23, UR5, UR22, URZ ;  /* 0x0000001605177290 */ /* 0x000fe4000fffe03f */
[----:B------:R-:W-:Y:S01]  /*a380*/  UIMAD UR5, UR9, UR16, URZ ;  /* 0x00000010090572a4 */ /* 0x000fe2000f8e023f */
[----:B------:R-:W-:Y:S01]  /*a390*/  UMOV UR22, UR4 ;  /* 0x0000000400167c82 */ /* 0x000fe20008000000 */
[----:B------:R-:W-:Y:S02]  /*a3a0*/  UIMAD.WIDE.U32 UR14, UR20, UR18, UR14 ;  /* 0x00000012140e72a5 */ /* 0x000fe4000f8e000e */
[----:B------:R-:W-:Y:S02]  /*a3b0*/  UIMAD UR10, UR20, UR19, UR10 ;  /* 0x00000013140a72a4 */ /* 0x000fe4000f8e020a */
[----:B------:R-:W-:Y:S01]  /*a3c0*/  UIMAD.WIDE.U32 UR22, UR16, UR21, UR22 ;  /* 0x00000015101672a5 */ /* 0x000fe2000f8e0016 */
[----:B------:R-:W-:Y:S02]  /*a3d0*/  ULDC.64 UR18, c[0x0][0x738] ;  /* 0x0001ce0000127ab9 */ /* 0x000fe40000000a00 */
[----:B------:R-:W-:Y:S01]  /*a3e0*/  @UP2 ULDC UR16, c[0x0][0x2ec] ;  /* 0x0000bb0000102ab9 */ /* 0x000fe20000000800 */
[----:B------:R-:W-:-:S02]  /*a3f0*/  UIMAD UR5, UR17, UR21, UR5 ;  /* 0x00000015110572a4 */ /* 0x000fc4000f8e0205 */
[----:B------:R-:W-:Y:S02]  /*a400*/  UIADD3 UR15, UR15, UR10, URZ ;  /* 0x0000000a0f0f7290 */ /* 0x000fe4000fffe03f */
[----:B------:R-:W-:Y:S02]  /*a410*/  UIMAD UR9, UR9, UR18, URZ ;  /* 0x00000012090972a4 */ /* 0x000fe4000f8e023f */
[----:B------:R-:W-:Y:S02]  /*a420*/  UIMAD.WIDE.U32 UR16, UR20, UR16, URZ ;  /* 0x00000010141072a5 */ /* 0x000fe4000f8e003f */
[----:B------:R-:W-:Y:S01]  /*a430*/  UIADD3 UR11, UR8, UR11, URZ ;  /* 0x0000000b080b7290 */ /* 0x000fe2000fffe03f */
[----:B------:R-:W-:Y:S02]  /*a440*/  UMOV UR12, UR20 ;  /* 0x00000014000c7c82 */ /* 0x000fe40008000000 */
[----:B------:R-:W-:Y:S01]  /*a450*/  @UP2 ULDC UR8, c[0x0][0x2f0] ;  /* 0x0000bc0000082ab9 */ /* 0x000fe20000000800 */
[----:B------:R-:W-:-:S02]  /*a460*/  UIMAD UR4, UR19, UR21, UR9 ;  /* 0x00000015130472a4 */ /* 0x000fc4000f8e0209 */
[----:B------:R-:W-:Y:S02]  /*a470*/  UIMAD.WIDE.U32 UR14, UR18, UR21, UR14 ;  /* 0x00000015120e72a5 */ /* 0x000fe4000f8e000e */
[----:B------:R-:W-:Y:S02]  /*a480*/  USEL UR13, UR13, URZ, !UP0 ;  /* 0x0000003f0d0d7287 */ /* 0x000fe4000c000000 */
        /* <DEDUP_REMOVED lines=9> */
.L_x_1834:
        /* <DEDUP_REMOVED lines=15> */
.L_x_1807:
[----:B------:R-:W-:Y:S01]  /*a610*/  R2UR UR19, R4 ;  /* 0x00000000041372ca */ /* 0x000fe200000e0000 */
[----:B------:R-:W2:Y:S01]  /*a620*/  LDC.64 R12, c[0x0][0x198] ;  /* 0x00006600ff0c7b82 */ /* 0x000ea20000000a00 */
        /* <DEDUP_REMOVED lines=9> */
[----:B------:R-:W-:Y:S01]  /*a6c0*/  UMOV UR10, 0x10 ;  /* 0x00000010000a7882 */ /* 0x000fe20000000000 */
[----:B------:R-:W-:Y:S01]  /*a6d0*/  UMOV UR50, 0x0 ;  /* 0x0000000000327882 */ /* 0x000fe20000000000 */
[----:B------:R-:W-:Y:S01]  /*a6e0*/  USHF.L.U32 UR19, UR19, 0x6, URZ ;  /* 0x0000000613137899 */ /* 0x000fe2000800063f */
[----:B------:R-:W-:Y:S01]  /*a6f0*/  IMAD.MOV.U32 R16, RZ, RZ, RZ ;  /* 0x000000ffff107224 */ /* 0x000fe200078e00ff */
[----:B------:R-:W-:Y:S01]  /*a700*/  UMOV UR51, 0x10000000 ;  /* 0x1000000000337882 */ /* 0x000fe20000000000 */
[----:B------:R-:W-:Y:S01]  /*a710*/  UMOV UR42, 0x40 ;  /* 0x00000040002a7882 */ /* 0x000fe20000000000 */
[----:B------:R-:W-:-:S02]  /*a720*/  UIADD3 UR8, UP0, UR19, UR22, URZ ;  /* 0x0000001613087290 */ /* 0x000fc4000ff1e03f */
[----:B------:R-:W-:Y:S01]  /*a730*/  IMAD.U32 R3, RZ, RZ, UR19 ;  /* 0x00000013ff037e24 */ /* 0x000fe2000f8e00ff */
[----:B------:R-:W-:Y:S01]  /*a740*/  UIADD3 UR19, UR19, UR7, URZ ;  /* 0x0000000713137290 */ /* 0x000fe2000fffe03f */
[----:B------:R-:W-:Y:S02]  /*a750*/  UMOV UR43, UR11 ;  /* 0x0000000b002b7c82 */ /* 0x000fe40008000000 */
[----:B------:R-:W-:Y:S01]  /*a760*/  PLOP3.LUT P1, PT, PT, PT, UP0, 0x80, 0x0 ;  /* 0x000000000000781c */ /* 0x000fe20003f2f008 */
[----:B-1----:R-:W-:Y:S01]  /*a770*/  IMAD.U32 R0, RZ, RZ, UR8 ;  /* 0x00000008ff007e24 */ /* 0x002fe2000f8e00ff */
[----:B------:R-:W-:Y:S01]  /*a780*/  R2UR UR8, R15 ;  /* 0x000000000f0872ca */ /* 0x000fe200000e0000 */
[----:B--2---:R-:W-:Y:S01]  /*a790*/  IMAD.MOV.U32 R7, RZ, RZ, R12 ;  /* 0x000000ffff077224 */ /* 0x004fe200078e000c */
[----:B------:R-:W-:Y:S01]  /*a7a0*/  LEA.HI.X.SX32 R3, R3, R14, 0x1, P1 ;  /* 0x0000000e03037211 */ /* 0x000fe200008f0eff */
[----:B------:R-:W-:Y:S01]  /*a7b0*/  IMAD.MOV.U32 R6, RZ, RZ, R13 ;  /* 0x000000ffff067224 */ /* 0x000fe200078e000d */
[C---:B------:R-:W-:Y:S01]  /*a7c0*/  LEA R2, P1, R0.reuse, R9, 0x2 ;  /* 0x0000000900027211 */ /* 0x040fe200078210ff */
[----:B------:R-:W-:Y:S01]  /*a7d0*/  UMOV UR27, UR19 ;  /* 0x00000013001b7c82 */ /* 0x000fe20008000000 */
[----:B------:R-:W-:Y:S01]  /*a7e0*/  UMOV UR44, UR12 ;  /* 0x0000000c002c7c82 */ /* 0x000fe20008000000 */
[----:B------:R-:W-:Y:S01]  /*a7f0*/  UMOV UR45, UR13 ;  /* 0x0000000d002d7c82 */ /* 0x000fe20008000000 */
[----:B------:R-:W-:-:S02]  /*a800*/  LEA.HI.X R0, R0, R8, R3, 0x2, P1 ;  /* 0x0000000800007211 */ /* 0x000fc400008f1403 */
[----:B------:R-:W-:Y:S02]  /*a810*/  R2UR UR32, R2 ;  /* 0x00000000022072ca */ /* 0x000fe400000e0000 */
[----:B------:R-:W-:Y:S01]  /*a820*/  R2UR UR33, R0 ;  /* 0x00000000002172ca */ /* 0x000fe200000e0000 */
[----:B------:R-:W-:Y:S01]  /*a830*/  UIADD3 UR16, UR8, 0x18000, URZ ;  /* 0x0001800008107890 */ /* 0x000fe2000fffe03f */
[C---:B------:R-:W-:Y:S01]  /*a840*/  IADD3 R0, P1, R7.reuse, 0x2f0, RZ ;  /* 0x000002f007007810 */ /* 0x040fe20007f3e0ff */
[----:B------:R-:W-:Y:S02]  /*a850*/  UIADD3 UR17, UR8, 0x30810, URZ ;  /* 0x0003081008117890 */ /* 0x000fe4000fffe03f */
[----:B------:R-:W-:Y:S01]  /*a860*/  UIADD3 UR24, UR8, 0x1a000, URZ ;  /* 0x0001a00008187890 */ /* 0x000fe2000fffe03f */
[----:B------:R-:W-:Y:S01]  /*a870*/  R2UR UR30, R0 ;  /* 0x00000000001e72ca */ /* 0x000fe200000e0000 */
[----:B------:R-:W-:Y:S01]  /*a880*/  UIADD3 UR52, UR8, 0x28000, URZ ;  /* 0x0002800008347890 */ /* 0x000fe2000fffe03f */
[----:B------:R-:W-:Y:S01]  /*a890*/  IADD3 R0, P2, R7, 0x3f0, RZ ;  /* 0x000003f007007810 */ /* 0x000fe20007f5e0ff */
[----:B------:R-:W-:Y:S01]  /*a8a0*/  UIADD3 UR9, UR8, 0x30800, URZ ;  /* 0x0003080008097890 */ /* 0x000fe2000fffe03f */
[----:B------:R-:W-:-:S02]  /*a8b0*/  UMOV UR25, UR17 ;  /* 0x0000001100197c82 */ /* 0x000fc40008000000 */
[----:B------:R-:W-:Y:S01]  /*a8c0*/  R2UR UR48, R0 ;  /* 0x00000000003072ca */ /* 0x000fe200000e0000 */
[--C-:B------:R-:W-:Y:S01]  /*a8d0*/  IMAD.X R0, RZ, RZ, R6.reuse, P1 ;  /* 0x000000ffff007224 */ /* 0x100fe200008e0606 */
[----:B------:R-:W-:Y:S01]  /*a8e0*/  IADD3 R2, P1, R7, 0xf0, RZ ;  /* 0x000000f007027810 */ /* 0x000fe20007f3e0ff */
[----:B------:R-:W-:Y:S01]  /*a8f0*/  UMOV UR53, UR17 ;  /* 0x0000001100357c82 */ /* 0x000fe20008000000 */
[----:B------:R-:W-:Y:S02]  /*a900*/  UIADD3 UR40, UR8, 0x4000, URZ ;  /* 0x0000400008287890 */ /* 0x000fe4000fffe03f */
[----:B------:R-:W-:Y:S01]  /*a910*/  R2UR UR34, R2 ;  /* 0x00000000022272ca */ /* 0x000fe200000e0000 */
[--C-:B------:R-:W-:Y:S01]  /*a920*/  IMAD.X R3, RZ, RZ, R6.reuse, P1 ;  /* 0x000000ffff037224 */ /* 0x100fe200008e0606 */
[----:B------:R-:W-:Y:S01]  /*a930*/  R2UR UR31, R0 ;  /* 0x00000000001f72ca */ /* 0x000fe200000e0000 */
[----:B------:R-:W-:Y:S01]  /*a940*/  IMAD.X R0, RZ, RZ, R6, P2 ;  /* 0x000000ffff007224 */ /* 0x000fe200010e0606 */
[----:B------:R-:W-:-:S02]  /*a950*/  UMOV UR41, UR9 ;  /* 0x0000000900297c82 */ /* 0x000fc40008000000 */
[----:B------:R-:W-:Y:S02]  /*a960*/  R2UR UR35, R3 ;  /* 0x00000000032372ca */ /* 0x000fe400000e0000 */
[----:B------:R-:W-:Y:S01]  /*a970*/  R2UR UR49, R0 ;  /* 0x00000000003172ca */ /* 0x000fe200000e0000 */
[----:B------:R-:W-:-:S10]  /*a980*/  IMAD.MOV.U32 R0, RZ, RZ, 0x10000 ;  /* 0x00010000ff007424 */ /* 0x000fd400078e00ff */
[----:B------:R-:W-:Y:S01]  /*a990*/  UTMALDG.4D [UR16], [UR34], desc[UR36] ;  /* 0x00002410220075b4 */ /* 0x000fe20008019000 */
[----:B------:R-:W-:Y:S01]  /*a9a0*/  UTMALDG.4D [UR24], [UR34], desc[UR36] ;  /* 0x00002418220075b4 */ /* 0x000fe20008019000 */
[----:B------:R1:W-:Y:S01]  /*a9b0*/  UBLKCP.S.G [UR52], [UR32], UR10 ;  /* 0x00000034200073ba */ /* 0x0003e2000800020a */
[----:B------:R2:W-:Y:S02]  /*a9c0*/  SYNCS.ARRIVE.TRANS64 RZ, [R15+URZ+0x30800], R0 ;  /* 0x030800000fff79a7 */ /* 0x0005e4000800003f */
[----:B--2---:R-:W-:-:S04]  /*a9d0*/  IMAD.U32 R0, RZ, RZ, UR6 ;  /* 0x00000006ff007e24 */ /* 0x004fc8000f8e00ff */
[----:B------:R-:W-:Y:S01]  /*a9e0*/  VIADD R5, R0, 0xffffffff ;  /* 0xffffffff00057836 */ /* 0x000fe20000000000 */
[----:B-1----:R-:W-:Y:S02]  /*a9f0*/  UIADD3 UR32, UR8, 0x8000, URZ ;  /* 0x0000800008207890 */ /* 0x002fe4000fffe03f */
[----:B------:R-:W-:Y:S02]  /*aa00*/  UIADD3 UR24, UR8, 0xc000, URZ ;  /* 0x0000c00008187890 */ /* 0x000fe4000fffe03f */
[----:B------:R1:W-:Y:S01]  /*aa10*/  STL [R1], R5 ;  /* 0x0000000501007387 */ /* 0x0003e20000100800 */
[----:B------:R-:W-:Y:S01]  /*aa20*/  ISETP.GE.AND P1, PT, R4, R5, PT ;  /* 0x000000050400720c */ /* 0x000fe20003f26270 */
[----:B------:R-:W-:Y:S01]  /*aa30*/  UMOV UR10, UR18 ;  /* 0x00000012000a7c82 */ /* 0x000fe20008000000 */
[----:B------:R-:W-:Y:S01]  /*aa40*/  UMOV UR35, UR11 ;  /* 0x0000000b00237c82 */ /* 0x000fe20008000000 */
[----:B------:R-:W-:Y:S01]  /*aa50*/  UMOV UR36, UR12 ;  /* 0x0000000c00247c82 */ /* 0x000fe20008000000 */
[----:B------:R-:W-:Y:S01]  /*aa60*/  UMOV UR37, UR13 ;  /* 0x0000000d00257c82 */ /* 0x000fe20008000000 */
[----:B------:R1:W-:Y:S01]  /*aa70*/  UTMALDG.4D [UR8], [UR30], desc[UR50] ;  /* 0x000032081e0075b4 */ /* 0x0003e20008019000 */
[----:B------:R-:W-:Y:S01]  /*aa80*/  UMOV UR34, UR18 ;  /* 0x0000001200227c82 */ /* 0x000fe20008000000 */
[----:B------:R-:W-:Y:S01]  /*aa90*/  UMOV UR33, UR9 ;  /* 0x0000000900217c82 */ /* 0x000fe20008000000 */
[----:B------:R-:W-:Y:S01]  /*aaa0*/  UMOV UR27, UR11 ;  /* 0x0000000b001b7c82 */ /* 0x000fe20008000000 */
[----:B------:R-:W-:Y:S01]  /*aab0*/  UMOV UR28, UR12 ;  /* 0x0000000c001c7c82 */ /* 0x000fe20008000000 */
[----:B------:R-:W-:Y:S01]  /*aac0*/  UMOV UR29, UR13 ;  /* 0x0000000d001d7c82 */ /* 0x000fe20008000000 */
[----:B------:R-:W-:Y:S01]  /*aad0*/  UMOV UR25, UR9 ;  /* 0x0000000900197c82 */ /* 0x000fe20008000000 */
[----:B------:R1:W-:Y:S01]  /*aae0*/  UTMALDG.4D [UR40], [UR30], desc[UR50] ;  /* 0x000032281e0075b4 */ /* 0x0003e20008019000 */
[----:B------:R1:W-:Y:S01]  /*aaf0*/  UTMALDG.4D [UR32], [UR48], desc[UR50] ;  /* 0x00003220300075b4 */ /* 0x0003e20008019000 */
[----:B------:R1:W-:Y:S02]  /*ab00*/  UTMALDG.4D [UR24], [UR48], desc[UR50] ;  /* 0x00003218300075b4 */ /* 0x0003e40008019000 */
[----:B-1----:R-:W-:Y:S05]  /*ab10*/  @P1 BRA `(.L_x_1808) ;  /* 0x0000001000701947 */ /* 0x002fea0003800000 */
[----:B------:R-:W-:Y:S01]  /*ab20*/  R2UR UR8, R4 ;  /* 0x00000000040872ca */ /* 0x000fe200000e0000 */
[----:B------:R-:W-:Y:S01]  /*ab30*/  UIADD3 UR9, UR6, -0x2, URZ ;  /* 0xfffffffe06097890 */ /* 0x000fe2000fffe03f */
[----:B------:R-:W-:-:S05]  /*ab40*/  IMAD.MOV.U32 R10, RZ, RZ, 0x1 ;  /* 0x00000001ff0a7424 */ /* 0x000fca00078e00ff */
[----:B------:R-:W-:-:S06]  /*ab50*/  ISETP.NE.AND P1, PT, R4, UR9, PT ;  /* 0x0000000904007c0c */ /* 0x000fcc000bf25270 */
[----:B------:R-:W-:-:S04]  /*ab60*/  ULOP3.LUT UR8, URZ, UR8, URZ, 0x33, !UPT ;  /* 0x000000083f087292 */ /* 0x000fc8000f8e333f */
[----:B------:R-:W-:-:S06]  /*ab70*/  UIADD3 UR8, UR8, UR6, URZ ;  /* 0x0000000608087290 */ /* 0x000fcc000fffe03f */
[----:B------:R-:W-:-:S05]  /*ab80*/  IMAD.U32 R0, RZ, RZ, UR8 ;  /* 0x00000008ff007e24 */ /* 0x000fca000f8e00ff */
[----:B------:R-:W-:Y:S01]  /*ab90*/  LOP3.LUT R5, R0, 0x1, RZ, 0xc0, !PT ;  /* 0x0000000100057812 */ /* 0x000fe200078ec0ff */
[----:B------:R-:W-:-:S04]  /*aba0*/  IMAD.MOV.U32 R0, RZ, RZ, R4 ;  /* 0x000000ffff007224 */ /* 0x000fc800078e0004 */
[----:B------:R1:W-:Y:S01]  /*abb0*/  STL [R1+0x4], R5 ;  /* 0x0000040501007387 */ /* 0x0003e20000100800 */
[----:B------:R-:W-:Y:S05]  /*abc0*/  @!P1 BRA `(.L_x_1809) ;  /* 0x0000000800d89947 */ /* 0x000fea0003800000 */
[----:B------:R-:W-:Y:S01]  /*abd0*/  R2UR UR9, R5 ;  /* 0x00000000050972ca */ /* 0x000fe200000e0000 */
[----:B------:R-:W-:Y:S02]  /*abe0*/  IMAD.MOV.U32 R0, RZ, RZ, R4 ;  /* 0x000000ffff007224 */ /* 0x000fe400078e0004 */
[----:B------:R-:W-:-:S10]  /*abf0*/  IMAD.MOV.U32 R10, RZ, RZ, 0x1 ;  /* 0x00000001ff0a7424 */ /* 0x000fd400078e00ff */
[----:B------:R-:W-:-:S06]  /*ac00*/  UIADD3 UR8, UR8, -UR9, URZ ;  /* 0x8000000908087290 */ /* 0x000fcc000fffe03f */
[----:B------:R-:W-:-:S07]  /*ac10*/  IMAD.U32 R17, RZ, RZ, UR8 ;  /* 0x00000008ff117e24 */ /* 0x000fce000f8e00ff */
.L_x_1818:
[----:B-123--:R-:W-:-:S04]  /*ac20*/  SHF.L.U32 R18, R10, 0x1f, RZ ;  /* 0x0000001f0a127819 */ /* 0x00efc800000006ff */
[----:B------:R-:W2:Y:S02]  /*ac30*/  SYNCS.PHASECHK.TRANS64.TRYWAIT P1, [R15+URZ+0x30840], R18 ;  /* 0x030840120f0075a7 */ /* 0x000ea4000802017f */
[----:B--2---:R-:W-:Y:S05]  /*ac40*/  @!P1 BRA `(.L_x_1810) ;  /* 0x0000001800189947 */ /* 0x004fea0003800000 */
.L_x_1835:
[----:B------:R-:W-:Y:S05]  /*ac50*/  @P0 BRA `(.L_x_1811) ;  /* 0x00000000001c0947 */ /* 0x000fea0003800000 */
[----:B------:R-:W3:Y:S02]  /*ac60*/  S2R R2, SR_TID.X ;  /* 0x0000000000027919 */ /* 0x000ee40000002100 */
[----:B---3--:R-:W-:Y:S01]  /*ac70*/  LOP3.LUT R3, R2, 0x1f, RZ, 0xc0, !PT ;  /* 0x0000001f02037812 */ /* 0x008fe200078ec0ff */
[----:B------:R-:W-:-:S03]  /*ac80*/  IMAD.MOV.U32 R2, RZ, RZ, 0x4100 ;  /* 0x00004100ff027424 */ /* 0x000fc600078e00ff */
[----:B------:R-:W-:Y:S01]  /*ac90*/  ISETP.NE.AND P1, PT, R3, RZ, PT ;  /* 0x000000ff0300720c */ /* 0x000fe20003f25270 */
[----:B------:R3:W-:-:S12]  /*aca0*/  SYNCS.ARRIVE.TRANS64 RZ, [R15+URZ+0x30830], R2 ;  /* 0x030830020fff79a7 */ /* 0x0007d8000800003f */
[----:B---3--:R-:W-:Y:S05]  /*acb0*/  @!P1 BRA `(.L_x_1811) ;  /* 0x0000000000049947 */ /* 0x008fea0003800000 */
[----:B------:R-:W-:Y:S01]  /*acc0*/  BPT.TRAP 0x1 ;  /* 0x000000040000795c */ /* 0x000fe20000300000 */
.L_x_1811:
        /* <DEDUP_REMOVED lines=8> */
[----:B-1----:R-:W1:Y:S01]  /*ad50*/  LDC.64 R4, c[0x0][0x198] ;  /* 0x00006600ff047b82 */ /* 0x002e620000000a00 */
        /* <DEDUP_REMOVED lines=9> */
[----:B---3--:R-:W-:Y:S01]  /*adf0*/  LEA R3, P2, R2, R12, 0x2 ;  /* 0x0000000c02037211 */ /* 0x008fe200078410ff */
[----:B------:R-:W-:Y:S01]  /*ae00*/  UMOV UR25, UR17 ;  /* 0x0000001100197c82 */ /* 0x000fe20008000000 */
[----:B------:R-:W-:-:S02]  /*ae10*/  UMOV UR33, UR17 ;  /* 0x0000001100217c82 */ /* 0x000fc40008000000 */
[----:B------:R-:W-:Y:S02]  /*ae20*/  R2UR UR34, R3 ;  /* 0x00000000032272ca */ /* 0x000fe400000e0000 */
[----:B------:R-:W-:Y:S01]  /*ae30*/  LEA.HI.X.SX32 R3, R19, R11, 0x1, P1 ;  /* 0x0000000b13037211 */ /* 0x000fe200008f0eff */
[----:B------:R-:W-:Y:S01]  /*ae40*/  UMOV UR27, UR19 ;  /* 0x00000013001b7c82 */ /* 0x000fe20008000000 */
[----:B-1----:R-:W-:Y:S02]  /*ae50*/  IMAD.MOV.U32 R7, RZ, RZ, R4 ;  /* 0x000000ffff077224 */ /* 0x002fe400078e0004 */
        /* <DEDUP_REMOVED lines=11> */
[----:B-1-3--:R-:W-:Y:S05]  /*af10*/  @!P1 BRA `(.L_x_1812) ;  /* 0x0000001400789947 */ /* 0x00afea0003800000 */
.L_x_1836:
        /* <DEDUP_REMOVED lines=8> */
.L_x_1813:
[----:B------:R-:W-:Y:S01]  /*afa0*/  VIADD R19, R19, 0x40 ;  /* 0x0000004013137836 */ /* 0x000fe20000000000 */
[----:B------:R-:W-:Y:S01]  /*afb0*/  ULDC.64 UR8, c[0x0][0x700] ;  /* 0x0001c00000087ab9 */ /* 0x000fe20000000a00 */
[----:B------:R-:W-:Y:S01]  /*afc0*/  R2UR UR32, R15 ;  /* 0x000000000f2072ca */ /* 0x000fe200000e0000 */
[----:B------:R-:W-:Y:S01]  /*afd0*/  IMAD.U32 R9, RZ, RZ, UR8 ;  /* 0x00000008ff097e24 */ /* 0x000fe2000f8e00ff */
[----:B------:R-:W-:Y:S01]  /*afe0*/  UMOV UR30, 0x0 ;  /* 0x00000000001e7882 */ /* 0x000fe20000000000 */
[C---:B------:R-:W-:Y:S01]  /*aff0*/  IADD3 R2, P1, R19.reuse, UR22, RZ ;  /* 0x0000001613027c10 */ /* 0x040fe2000ff3e0ff */
[----:B------:R-:W-:Y:S01]  /*b000*/  IMAD.U32 R8, RZ, RZ, UR9 ;  /* 0x00000009ff087e24 */ /* 0x000fe2000f8e00ff */
[----:B------:R-:W-:Y:S01]  /*b010*/  SHF.R.S32.HI R20, RZ, 0x1f, R19 ;  /* 0x0000001fff147819 */ /* 0x000fe20000011413 */
[----:B------:R-:W-:Y:S01]  /*b020*/  VIADD R21, R19, UR7 ;  /* 0x0000000713157c36 */ /* 0x000fe20008000000 */
[----:B------:R-:W-:Y:S01]  /*b030*/  LEA R3, P2, R2, R9, 0x2 ;  /* 0x0000000902037211 */ /* 0x000fe200078410ff */
[----:B------:R-:W-:Y:S01]  /*b040*/  UMOV UR31, 0x14f00000 ;  /* 0x14f00000001f7882 */ /* 0x000fe20000000000 */
[----:B------:R-:W-:Y:S01]  /*b050*/  UMOV UR26, URZ ;  /* 0x0000003f001a7c82 */ /* 0x000fe20008000000 */
[----:B------:R-:W-:Y:S01]  /*b060*/  UMOV UR28, UR20 ;  /* 0x00000014001c7c82 */ /* 0x000fe20008000000 */
[----:B------:R-:W-:Y:S01]  /*b070*/  R2UR UR34, R3 ;  /* 0x00000000032272ca */ /* 0x000fe200000e0000 */
[----:B------:R-:W-:Y:S01]  /*b080*/  IMAD.X R3, R20, 0x1, R14, P1 ;  /* 0x0000000114037824 */ /* 0x000fe200008e060e */
[----:B------:R-:W-:Y:S01]  /*b090*/  R2UR UR27, R21 ;  /* 0x00000000151b72ca */ /* 0x000fe200000e0000 */
[----:B------:R-:W-:-:S02]  /*b0a0*/  UIADD3 UR24, UR32, 0x1c000, URZ ;  /* 0x0001c00020187890 */ /* 0x000fc4000fffe03f */
[----:B------:R-:W-:Y:S01]  /*b0b0*/  UIADD3 UR25, UR32, 0x30818, URZ ;  /* 0x0003081820197890 */ /* 0x000fe2000fffe03f */
        /* <DEDUP_REMOVED lines=19> */
.L_x_1837:
[----:B------:R-:W-:Y:S05]  /*b1f0*/  @P0 BRA `(.L_x_1815) ;  /* 0x00000000001c0947 */ /* 0x000fea0003800000 */
[----:B-123--:R-:W-:-:S04]  /*b200*/  IMAD.MOV.U32 R18, RZ, RZ, 0x4100 ;  /* 0x00004100ff127424 */ /* 0x00efc800078e00ff */
[----:B------:R1:W-:Y:S02]  /*b210*/  SYNCS.ARRIVE.TRANS64 RZ, [R15+URZ+0x30838], R18 ;  /* 0x030838120fff79a7 */ /* 0x0003e4000800003f */
[----:B-1----:R-:W1:Y:S02]  /*b220*/  S2R R18, SR_TID.X ;  /* 0x0000000000127919 */ /* 0x002e640000002100 */
[----:B-1----:R-:W-:-:S04]  /*b230*/  LOP3.LUT R18, R18, 0x1f, RZ, 0xc0, !PT ;  /* 0x0000001f12127812 */ /* 0x002fc800078ec0ff */
[----:B------:R-:W-:-:S13]  /*b240*/  ISETP.NE.AND P1, PT, R18, RZ, PT ;  /* 0x000000ff1200720c */ /* 0x000fda0003f25270 */
[----:B------:R-:W-:Y:S05]  /*b250*/  @!P1 BRA `(.L_x_1815) ;  /* 0x0000000000049947 */ /* 0x000fea0003800000 */
[----:B------:R-:W-:Y:S01]  /*b260*/  BPT.TRAP 0x1 ;  /* 0x000000040000795c */ /* 0x000fe20000300000 */
.L_x_1815:
[----:B------:R-:W-:Y:S01]  /*b270*/  IADD3 R19, P1, R19, UR14, RZ ;  /* 0x0000000e13137c10 */ /* 0x000fe2000ff3e0ff */
[----:B------:R-:W-:Y:S01]  /*b280*/  UMOV UR30, 0x0 ;  /* 0x00000000001e7882 */ /* 0x000fe20000000000 */
[----:B------:R-:W-:Y:S01]  /*b290*/  R2UR UR32, R15 ;  /* 0x000000000f2072ca */ /* 0x000fe200000e0000 */
[----:B------:R-:W-:Y:S01]  /*b2a0*/  UMOV UR31, 0x14f00000 ;  /* 0x14f00000001f7882 */ /* 0x000fe20000000000 */
[----:B------:R-:W-:Y:S01]  /*b2b0*/  R2UR UR27, R21 ;  /* 0x00000000151b72ca */ /* 0x000fe200000e0000 */
[----:B------:R-:W-:Y:S01]  /*b2c0*/  IMAD.X R20, R20, 0x1, R11, P1 ;  /* 0x0000000114147824 */ /* 0x000fe200008e060b */
[C---:B------:R-:W-:Y:S01]  /*b2d0*/  LEA R12, P1, R19.reuse, R12, 0x2 ;  /* 0x0000000c130c7211 */ /* 0x040fe200078210ff */
        /* <DEDUP_REMOVED lines=22> */
[----:B------:R-:W5:Y:S02]  /*b440*/  SYNCS.PHASECHK.TRANS64.TRYWAIT P1, [R15+URZ+0x30820], R4 ;  /* 0x030820040f0075a7 */ /* 0x000f64000802017f */
[----:B----45:R-:W-:Y:S05]  /*b450*/  @!P1 BRA `(.L_x_1816) ;  /* 0x0000001000509947 */ /* 0x030fea0003800000 */
.L_x_1839:
[----:B------:R-:W-:Y:S05]  /*b460*/  @P0 BRA `(.L_x_1817) ;  /* 0x00000000001c0947 */ /* 0x000fea0003800000 */
[----:B------:R-:W5:Y:S01]  /*b470*/  S2R R5, SR_TID.X ;  /* 0x0000000000057919 */ /* 0x000f620000002100 */
[----:B----4-:R-:W-:-:S04]  /*b480*/  IMAD.MOV.U32 R4, RZ, RZ, 0x4100 ;  /* 0x00004100ff047424 */ /* 0x010fc800078e00ff */
[----:B------:R4:W-:Y:S01]  /*b490*/  SYNCS.ARRIVE.TRANS64 RZ, [R15+URZ+0x30810], R4 ;  /* 0x030810040fff79a7 */ /* 0x0009e2000800003f */
[----:B-----5:R-:W-:-:S04]  /*b4a0*/  LOP3.LUT R5, R5, 0x1f, RZ, 0xc0, !PT ;  /* 0x0000001f05057812 */ /* 0x020fc800078ec0ff */
[----:B------:R-:W-:-:S13]  /*b4b0*/  ISETP.NE.AND P1, PT, R5, RZ, PT ;  /* 0x000000ff0500720c */ /* 0x000fda0003f25270 */
[----:B----4-:R-:W-:Y:S05]  /*b4c0*/  @!P1 BRA `(.L_x_1817) ;  /* 0x0000000000049947 */ /* 0x010fea0003800000 */
[----:B------:R-:W-:Y:S01]  /*b4d0*/  BPT.TRAP 0x1 ;  /* 0x000000040000795c */ /* 0x000fe20000300000 */
.L_x_1817:
        /* <DEDUP_REMOVED lines=11> */
[----:B------:R-:W-:Y:S02]  /*b590*/  UIADD3 UR10, UR10, 0x2, URZ ;  /* 0x000000020a0a7890 */ /* 0x000fe4000fffe03f */
[----:B------:R-:W-:Y:S02]  /*b5a0*/  UIADD3 UR24, UR32, 0x18000, URZ ;  /* 0x0001800020187890 */ /* 0x000fe4000fffe03f */
[----:B------:R-:W-:Y:S02]  /*b5b0*/  USHF.L.U32 UR27, UR10, 0x6, URZ ;  /* 0x000000060a1b7899 */ /* 0x000fe4000800063f */
[----:B------:R-:W-:Y:S02]  /*b5c0*/  UIADD3 UR25, UR32, 0x30810, URZ ;  /* 0x0003081020197890 */ /* 0x000fe4000fffe03f */
[----:B------:R-:W-:Y:S02]  /*b5d0*/  UIADD3 UR8, UP0, UR27, UR22, URZ ;  /* 0x000000161b087290 */ /* 0x000fe4000ff1e03f */
[----:B------:R-:W-:Y:S01]  /*b5e0*/  IMAD.U32 R5, RZ, RZ, UR27 ;  /* 0x0000001bff057e24 */ /* 0x000fe2000f8e00ff */
[----:B------:R-:W-:-:S02]  /*b5f0*/  UIADD3 UR27, UR27, UR7, URZ ;  /* 0x000000071b1b7290 */ /* 0x000fc4000fffe03f */
[----:B------:R-:W-:Y:S01]  /*b600*/  UIADD3 UR16, UR32, 0x1a000, URZ ;  /* 0x0001a00020107890 */ /* 0x000fe2000fffe03f */
[----:B------:R-:W-:Y:S01]  /*b610*/  IMAD.U32 R0, RZ, RZ, UR8 ;  /* 0x00000008ff007e24 */ /* 0x000fe2000f8e00ff */
[----:B------:R-:W-:Y:S01]  /*b620*/  PLOP3.LUT P2, PT, PT, PT, UP0, 0x80, 0x0 ;  /* 0x000000000000781c */ /* 0x000fe20003f4f008 */
[----:B------:R-:W-:Y:S01]  /*b630*/  UIADD3 UR32, UR32, 0x28000, URZ ;  /* 0x0002800020207890 */ /* 0x000fe2000fffe03f */
[----:B------:R-:W-:Y:S01]  /*b640*/  R2UR UR8, R2 ;  /* 0x00000000020872ca */ /* 0x000fe200000e0000 */
[----:B------:R-:W-:Y:S01]  /*b650*/  UMOV UR17, UR25 ;  /* 0x0000001900117c82 */ /* 0x000fe20008000000 */
[----:B----4-:R-:W-:Y:S01]  /*b660*/  LEA R4, P1, R0, R9, 0x2 ;  /* 0x0000000900047211 */ /* 0x010fe200078210ff */
[----:B------:R-:W-:Y:S01]  /*b670*/  UMOV UR19, UR27 ;  /* 0x0000001b00137c82 */ /* 0x000fe20008000000 */
[----:B------:R-:W-:Y:S01]  /*b680*/  LEA.HI.X.SX32 R5, R5, R14, 0x1, P2 ;  /* 0x0000000e05057211 */ /* 0x000fe200010f0eff */
[----:B------:R-:W-:Y:S01]  /*b690*/  UMOV UR33, UR25 ;  /* 0x0000001900217c82 */ /* 0x000fe20008000000 */
[----:B------:R-:W-:-:S02]  /*b6a0*/  R2UR UR36, R4 ;  /* 0x00000000042472ca */ /* 0x000fc400000e0000 */
[----:B------:R-:W-:Y:S02]  /*b6b0*/  LEA.HI.X R0, R0, R8, R5, 0x2, P1 ;  /* 0x0000000800007211 */ /* 0x000fe400008f1405 */
[----:B------:R-:W-:Y:S02]  /*b6c0*/  ISETP.NE.AND P1, PT, R17, RZ, PT ;  /* 0x000000ff1100720c */ /* 0x000fe40003f25270 */
[----:B------:R-:W-:Y:S01]  /*b6d0*/  R2UR UR37, R0 ;  /* 0x00000000002572ca */ /* 0x000fe200000e0000 */
[----:B------:R4:W-:Y:S01]  /*b6e0*/  UTMALDG.4D [UR24], [UR8], desc[UR30] ;  /* 0x00001e18080075b4 */ /* 0x0009e20008019000 */
[----:B------:R-:W-:Y:S01]  /*b6f0*/  IMAD.U32 R0, RZ, RZ, UR10 ;  /* 0x0000000aff007e24 */ /* 0x000fe2000f8e00ff */
[----:B------:R4:W-:Y:S10]  /*b700*/  UTMALDG.4D [UR16], [UR8], desc[UR30] ;  /* 0x00001e10080075b4 */ /* 0x0009f40008019000 */
[----:B------:R4:W-:Y:S02]  /*b710*/  UBLKCP.S.G [UR32], [UR36], UR34 ;  /* 0x00000020240073ba */ /* 0x0009e40008000222 */
[----:B----4-:R-:W-:Y:S05]  /*b720*/  @P1 BRA `(.L_x_1818) ;  /* 0xfffffff4003c1947 */ /* 0x010fea000383ffff */
.L_x_1809:
[----:B------:R-:W4:Y:S02]  /*b730*/  LDL.LU R4, [R1+0x4] ;  /* 0x0000040001047983 */ /* 0x000f240000300800 */
[----:B----4-:R-:W-:Y:S02]  /*b740*/  ISETP.NE.AND P1, PT, R4, RZ, PT ;  /* 0x000000ff0400720c */ /* 0x010fe40003f25270 */
[----:B------:R4:W5:Y:S11]  /*b750*/  LDL R4, [R1] ;  /* 0x0000000001047983 */ /* 0x0009760000100800 */
[----:B----4-:R-:W-:Y:S05]  /*b760*/  @!P1 BRA `(.L_x_1808) ;  /* 0x00000004005c9947 */ /* 0x010fea0003800000 */
[----:B------:R-:W-:-:S04]  /*b770*/  SHF.L.U32 R12, R10, 0x1f, RZ ;  /* 0x0000001f0a0c7819 */ /* 0x000fc800000006ff */
[----:B------:R-:W4:Y:S02]  /*b780*/  SYNCS.PHASECHK.TRANS64.TRYWAIT P1, [R15+URZ+0x30840], R12 ;  /* 0x0308400c0f0075a7 */ /* 0x000f24000802017f */
[----:B----4-:R-:W-:Y:S05]  /*b790*/  @!P1 BRA `(.L_x_1819) ;  /* 0x0000000c00989947 */ /* 0x010fea0003800000 */
.L_x_1840:
[----:B------:R-:W-:Y:S05]  /*b7a0*/  @P0 BRA `(.L_x_1820) ;  /* 0x00000000001c0947 */ /* 0x000fea0003800000 */
[----:B-----5:R-:W1:Y:S02]  /*b7b0*/  S2R R4, SR_TID.X ;  /* 0x0000000000047919 */ /* 0x020e640000002100 */
[----:B-1----:R-:W-:Y:S01]  /*b7c0*/  LOP3.LUT R5, R4, 0x1f, RZ, 0xc0, !PT ;  /* 0x0000001f04057812 */ /* 0x002fe200078ec0ff */
[----:B------:R-:W-:-:S03]  /*b7d0*/  IMAD.MOV.U32 R4, RZ, RZ, 0x4100 ;  /* 0x00004100ff047424 */ /* 0x000fc600078e00ff */
[----:B------:R-:W-:Y:S01]  /*b7e0*/  ISETP.NE.AND P1, PT, R5, RZ, PT ;  /* 0x000000ff0500720c */ /* 0x000fe20003f25270 */
[----:B------:R1:W-:-:S12]  /*b7f0*/  SYNCS.ARRIVE.TRANS64 RZ, [R15+URZ+0x30830], R4 ;  /* 0x030830040fff79a7 */ /* 0x0003d8000800003f */
[----:B-1----:R-:W-:Y:S05]  /*b800*/  @!P1 BRA `(.L_x_1820) ;  /* 0x0000000000049947 */ /* 0x002fea0003800000 */
[----:B------:R-:W-:Y:S01]  /*b810*/  BPT.TRAP 0x1 ;  /* 0x000000040000795c */ /* 0x000fe20000300000 */
.L_x_1820:
[----:B-1---5:R-:W1:Y:S01]  /*b820*/  LDC.64 R4, c[0x0][0x728] ;  /* 0x0001ca00ff047b82 */ /* 0x022e620000000a00 */
        /* <DEDUP_REMOVED lines=16> */
[----:B-1----:R-:W-:Y:S01]  /*b930*/  LEA R4, P2, R13, R4, 0x2 ;  /* 0x000000040d047211 */ /* 0x002fe200078410ff */
        /* <DEDUP_REMOVED lines=16> */
.L_x_1841:
[----:B------:R-:W-:Y:S05]  /*ba40*/  @P0 BRA `(.L_x_1822) ;  /* 0x00000000001c0947 */ /* 0x000fea0003800000 */
[----:B------:R-:W2:Y:S02]  /*ba50*/  S2R R4, SR_TID.X ;  /* 0x0000000000047919 */ /* 0x000ea40000002100 */
[----:B--2---:R-:W-:Y:S01]  /*ba60*/  LOP3.LUT R5, R4, 0x1f, RZ, 0xc0, !PT ;  /* 0x0000001f04057812 */ /* 0x004fe200078ec0ff */
[----:B------:R-:W-:-:S03]  /*ba70*/  IMAD.MOV.U32 R4, RZ, RZ, 0x4100 ;  /* 0x00004100ff047424 */ /* 0x000fc600078e00ff */
[----:B------:R-:W-:Y:S01]  /*ba80*/  ISETP.NE.AND P0, PT, R5, RZ, PT ;  /* 0x000000ff0500720c */ /* 0x000fe20003f05270 */
[----:B------:R2:W-:-:S12]  /*ba90*/  SYNCS.ARRIVE.TRANS64 RZ, [R15+URZ+0x30818], R4 ;  /* 0x030818040fff79a7 */ /* 0x0005d8000800003f */
[----:B--2---:R-:W-:Y:S05]  /*baa0*/  @!P0 BRA `(.L_x_1822) ;  /* 0x0000000000048947 */ /* 0x004fea0003800000 */
[----:B------:R-:W-:Y:S01]  /*bab0*/  BPT.TRAP 0x1 ;  /* 0x000000040000795c */ /* 0x000fe20000300000 */
.L_x_1822:
[----:B------:R2:W5:Y:S01]  /*bac0*/  LDL.LU R4, [R1] ;  /* 0x0000000001047983 */ /* 0x0005620000300800 */
[----:B------:R-:W-:Y:S01]  /*bad0*/  R2UR UR27, R0 ;  /* 0x00000000001b72ca */ /* 0x000fe200000e0000 */
[----:B------:R-:W-:Y:S01]  /*bae0*/  UMOV UR30, 0x0 ;  /* 0x00000000001e7882 */ /* 0x000fe20000000000 */
[----:B------:R-:W-:Y:S01]  /*baf0*/  R2UR UR32, R15 ;  /* 0x000000000f2072ca */ /* 0x000fe200000e0000 */
[----:B------:R-:W-:Y:S01]  /*bb00*/  UMOV UR31, 0x14f00000 ;  /* 0x14f00000001f7882 */ /* 0x000fe20000000000 */
[----:B------:R-:W-:Y:S01]  /*bb10*/  R2UR UR9, R3 ;  /* 0x00000000030972ca */ /* 0x000fe200000e0000 */
[----:B------:R-:W-:Y:S01]  /*bb20*/  UMOV UR26, URZ ;  /* 0x0000003f001a7c82 */ /* 0x000fe20008000000 */
[----:B------:R-:W-:Y:S01]  /*bb30*/  UMOV UR28, UR20 ;  /* 0x00000014001c7c82 */ /* 0x000fe20008000000 */
[----:B------:R-:W-:Y:S01]  /*bb40*/  UMOV UR29, UR21 ;  /* 0x00000015001d7c82 */ /* 0x000fe20008000000 */
[----:B------:R-:W-:Y:S01]  /*bb50*/  UMOV UR18, 0x40 ;  /* 0x0000004000127882 */ /* 0x000fe20000000000 */
[----:B------:R-:W-:-:S04]  /*bb60*/  UMOV UR10, 0x10 ;  /* 0x00000010000a7882 */ /* 0x000fc80000000000 */
[----:B------:R-:W-:Y:S02]  /*bb70*/  UIADD3 UR27, UR27, 0x40, URZ ;  /* 0x000000401b1b7890 */ /* 0x000fe4000fffe03f */
[----:B------:R-:W-:Y:S02]  /*bb80*/  UIADD3 UR24, UR32, 0x1c000, URZ ;  /* 0x0001c00020187890 */ /* 0x000fe4000fffe03f */
[----:B------:R-:W-:Y:S02]  /*bb90*/  UIADD3 UR8, UP0, UR27, UR22, URZ ;  /* 0x000000161b087290 */ /* 0x000fe4000ff1e03f */
[----:B------:R-:W-:Y:S01]  /*bba0*/  IMAD.U32 R5, RZ, RZ, UR27 ;  /* 0x0000001bff057e24 */ /* 0x000fe2000f8e00ff */
[----:B------:R-:W-:Y:S02]  /*bbb0*/  UIADD3 UR25, UR32, 0x30818, URZ ;  /* 0x0003081820197890 */ /* 0x000fe4000fffe03f */
[----:B------:R-:W-:Y:S01]  /*bbc0*/  UIADD3 UR27, UR27, UR7, URZ ;  /* 0x000000071b1b7290 */ /* 0x000fe2000fffe03f */
[----:B------:R-:W-:Y:S01]  /*bbd0*/  PLOP3.LUT P0, PT, PT, PT, UP0, 0x80, 0x0 ;  /* 0x000000000000781c */ /* 0x000fe20003f0f008 */
[----:B------:R-:W-:Y:S01]  /*bbe0*/  IMAD.U32 R0, RZ, RZ, UR8 ;  /* 0x00000008ff007e24 */ /* 0x000fe2000f8e00ff */
[----:B------:R-:W-:Y:S01]  /*bbf0*/  R2UR UR8, R2 ;  /* 0x00000000020872ca */ /* 0x000fe200000e0000 */
[----:B------:R-:W-:Y:S01]  /*bc00*/  UIADD3 UR16, UR32, 0x1e000, URZ ;  /* 0x0001e00020107890 */ /* 0x000fe2000fffe03f */
[----:B------:R-:W-:Y:S01]  /*bc10*/  LEA.HI.X.SX32 R5, R5, R14, 0x1, P0 ;  /* 0x0000000e05057211 */ /* 0x000fe200000f0eff */
[----:B------:R-:W-:Y:S01]  /*bc20*/  UIADD3 UR32, UR32, 0x28100, URZ ;  /* 0x0002810020207890 */ /* 0x000fe2000fffe03f */
[C---:B------:R-:W-:Y:S01]  /*bc30*/  LEA R9, P0, R0.reuse, R9, 0x2 ;  /* 0x0000000900097211 */ /* 0x040fe200078010ff */
[----:B------:R-:W-:Y:S01]  /*bc40*/  UMOV UR17, UR25 ;  /* 0x0000001900117c82 */ /* 0x000fe20008000000 */
[----:B------:R-:W-:Y:S01]  /*bc50*/  UMOV UR19, UR27 ;  /* 0x0000001b00137c82 */ /* 0x000fe20008000000 */
[----:B------:R-:W-:Y:S01]  /*bc60*/  UMOV UR33, UR25 ;  /* 0x0000001900217c82 */ /* 0x000fe20008000000 */
[----:B------:R-:W-:-:S02]  /*bc70*/  LEA.HI.X R8, R0, R8, R5, 0x2, P0 ;  /* 0x0000000800087211 */ /* 0x000fc400000f1405 */
[----:B------:R-:W-:Y:S02]  /*bc80*/  R2UR UR34, R9 ;  /* 0x00000000092272ca */ /* 0x000fe400000e0000 */
[----:B------:R-:W-:Y:S01]  /*bc90*/  R2UR UR35, R8 ;  /* 0x00000000082372ca */ /* 0x000fe200000e0000 */
[----:B------:R2:W-:Y:S01]  /*bca0*/  UTMALDG.4D [UR24], [UR8], desc[UR30] ;  /* 0x00001e18080075b4 */ /* 0x0005e20008019000 */
[----:B------:R2:W-:Y:S11]  /*bcb0*/  UTMALDG.4D [UR16], [UR8], desc[UR30] ;  /* 0x00001e10080075b4 */ /* 0x0005f60008019000 */
[----:B------:R2:W-:Y:S02]  /*bcc0*/  UBLKCP.S.G [UR32], [UR34], UR10 ;  /* 0x00000020220073ba */ /* 0x0005e4000800020a */
[----:B--2---:R-:W-:-:S07]  /*bcd0*/  IMAD.MOV.U32 R16, RZ, RZ, 0x1 ;  /* 0x00000001ff107424 */ /* 0x004fce00078e00ff */
.L_x_1808:
[----:B------:R-:W1:Y:S01]  /*bce0*/  S2R R0, SR_TID.X ;  /* 0x0000000000007919 */ /* 0x000e620000002100 */
[----:B------:R-:W-:Y:S01]  /*bcf0*/  IMAD R3, R16, 0x8, R15 ;  /* 0x0000000810037824 */ /* 0x000fe200078e020f */
[----:B-1----:R-:W-:Y:S02]  /*bd00*/  LOP3.LUT R2, R0, 0x7f, RZ, 0xc0, !PT ;  /* 0x0000007f00027812 */ /* 0x002fe400078ec0ff */
[----:B------:R-:W-:Y:S02]  /*bd10*/  SHF.L.U32 R0, R10, 0x1f, RZ ;  /* 0x0000001f0a007819 */ /* 0x000fe400000006ff */
[----:B------:R-:W-:Y:S02]  /*bd20*/  ISETP.NE.AND P1, PT, R2, RZ, PT ;  /* 0x000000ff0200720c */ /* 0x000fe40003f25270 */
[----:B------:R-:W1:Y:S02]  /*bd30*/  SYNCS.PHASECHK.TRANS64.TRYWAIT P0, [R3+URZ+0x30840], R0 ;  /* 0x03084000030075a7 */ /* 0x000e64000800017f */
[----:B-1----:R-:W-:Y:S09]  /*bd40*/  @!P0 BRA `(.L_x_1823) ;  /* 0x0000000800548947 */ /* 0x002ff20003800000 */
.L_x_1842:
[----:B------:R-:W-:Y:S05]  /*bd50*/  @P1 BRA `(.L_x_1824) ;  /* 0x0000000000181947 */ /* 0x000fea0003800000 */
[----:B------:R-:W1:Y:S01]  /*bd60*/  S2R R2, SR_TID.X ;  /* 0x0000000000027919 */ /* 0x000e620000002100 */
[----:B------:R-:W-:-:S04]  /*bd70*/  IMAD.MOV.U32 R0, RZ, RZ, 0x4100 ;  /* 0x00004100ff007424 */ /* 0x000fc800078e00ff */
[----:B------:R1:W-:Y:S02]  /*bd80*/  SYNCS.ARRIVE.TRANS64 RZ, [R3+URZ+0x30830], R0 ;  /* 0x0308300003ff79a7 */ /* 0x0003e4000800003f */
[----:B-1----:R-:W-:-:S13]  /*bd90*/  LOP3.LUT P0, RZ, R2, 0x1f, RZ, 0xc0, !PT ;  /* 0x0000001f02ff7812 */ /* 0x002fda000780c0ff */
[----:B------:R-:W-:Y:S05]  /*bda0*/  @!P0 BRA `(.L_x_1824) ;  /* 0x0000000000048947 */ /* 0x000fea0003800000 */
[----:B------:R-:W-:Y:S01]  /*bdb0*/  BPT.TRAP 0x1 ;  /* 0x000000040000795c */ /* 0x000fe20000300000 */
.L_x_1824:
[----:B-----5:R-:W-:Y:S01]  /*bdc0*/  R2UR UR27, R4 ;  /* 0x00000000041b72ca */ /* 0x020fe200000e0000 */
[C-C-:B------:R-:W-:Y:S01]  /*bdd0*/  IMAD R0, R16.reuse, 0x4000, R15.reuse ;  /* 0x0000400010007824 */ /* 0x140fe200078e020f */
[----:B------:R-:W-:Y:S01]  /*bde0*/  R2UR UR17, R11 ;  /* 0x000000000b1172ca */ /* 0x000fe200000e0000 */
[----:B--234-:R-:W-:Y:S01]  /*bdf0*/  IMAD R15, R16, 0x100, R15 ;  /* 0x00000100100f7824 */ /* 0x01cfe200078e020f */
        /* <DEDUP_REMOVED lines=16> */
[----:B------:R-:W-:Y:S02]  /*bf00*/  ULEA.HI.X.SX32 UR17, UR27, UR17, 0x1, UP0 ;  /* 0x000000111b117291 */ /* 0x000fe400080f0e3f */
[----:B------:R-:W-:Y:S01]  /*bf10*/  ULEA UR30, UP0, UR18, UR30, 0x2 ;  /* 0x0000001e121e7291 */ /* 0x000fe2000f80103f */
[C---:B------:R-:W-:Y:S01]  /*bf20*/  ISETP.NE.AND P0, PT, R0.reuse, 0x2, PT ;  /* 0x000000020000780c */ /* 0x040fe20003f05270 */
[----:B------:R-:W-:Y:S02]  /*bf30*/  UIADD3 UR27, UR27, UR7, URZ ;  /* 0x000000071b1b7290 */ /* 0x000fe4000fffe03f */
[----:B------:R-:W-:Y:S01]  /*bf40*/  UIADD3 UR24, UR16, 0x20000, URZ ;  /* 0x0002000010187890 */ /* 0x000fe2000fffe03f */
[----:B------:R-:W-:Y:S01]  /*bf50*/  SEL R3, RZ, 0x1, P0 ;  /* 0x00000001ff037807 */ /* 0x000fe20000000000 */
[----:B------:R-:W-:Y:S01]  /*bf60*/  UIADD3 UR16, UR16, 0x22000, URZ ;  /* 0x0002200010107890 */ /* 0x000fe2000fffe03f */
[----:B------:R-:W-:Y:S01]  /*bf70*/  SEL R0, R0, RZ, P0 ;  /* 0x000000ff00007207 */ /* 0x000fe20000000000 */
[----:B------:R-:W-:Y:S01]  /*bf80*/  ULEA.HI.X UR31, UR18, UR31, UR17, 0x2, UP0 ;  /* 0x0000001f121f7291 */ /* 0x000fe200080f1411 */
[----:B------:R-:W-:Y:S01]  /*bf90*/  LOP3.LUT R10, R10, R3, RZ, 0x3c, !PT ;  /* 0x000000030a0a7212 */ /* 0x000fe200078e3cff */
[----:B------:R-:W-:Y:S01]  /*bfa0*/  UIADD3 UR34, UR10, 0x28200, URZ ;  /* 0x000282000a227890 */ /* 0x000fe2000fffe03f */
        /* <DEDUP_REMOVED lines=10> */
.L_x_1805:
[----:B------:R-:W-:Y:S05]  /*c050*/  BSYNC B0 ;  /* 0x0000000000007941 */ /* 0x000fea0003800000 */
.L_x_1800:
[----:B------:R-:W-:-:S03]  /*c060*/  UMOV UR8, 0xffffffff ;  /* 0xffffffff00087882 */ /* 0x000fc60000000000 */
[----:B------:R-:W-:Y:S05]  /*c070*/  BRA.DIV UR8, `(.L_x_1825) ;  /* 0x00000006089c7947 */ /* 0x000fea000b800000 */
[----:B------:R-:W-:-:S13]  /*c080*/  ELECT P6, URZ, PT ;  /* 0x00000000003f782f */ /* 0x000fda00038c0000 */
.L_x_1845:
[----:B------:R-:W-:Y:S05]  /*c090*/  @!P6 BRA `(.L_x_1680) ;  /* 0x000000000084e947 */ /* 0x000fea0003800000 */
[----:B------:R-:W-:-:S06]  /*c0a0*/  ULOP3.LUT UR8, UR38, 0x2, URZ, 0xfc, !UPT ;  /* 0x0000000226087892 */ /* 0x000fcc000f8efc3f */
[----:B------:R-:W-:-:S05]  /*c0b0*/  IMAD.U32 R2, RZ, RZ, UR8 ;  /* 0x00000008ff027e24 */ /* 0x000fca000f8e00ff */
[----:B------:R-:W-:-:S13]  /*c0c0*/  ISETP.NE.AND P2, PT, R2, 0x3, PT ;  /* 0x000000030200780c */ /* 0x000fda0003f45270 */
[----:B------:R-:W-:Y:S05]  /*c0d0*/  @!P2 BRA `(.L_x_1826) ;  /* 0x000000000004a947 */ /* 0x000fea0003800000 */
[----:B---3--:R-:W-:Y:S01]  /*c0e0*/  BPT.TRAP 0x1 ;  /* 0x000000040000795c */ /* 0x008fe20000300000 */
.L_x_1826:
        /* <DEDUP_REMOVED lines=15> */
.L_x_1846:
[----:B------:R-:W2:Y:S02]  /*c1e0*/  SYNCS.PHASECHK.TRANS64.TRYWAIT P0, [R3+URZ], R2 ;  /* 0x00000002030075a7 */ /* 0x000ea4000800017f */
[----:B--2---:R-:W-:Y:S05]  /*c1f0*/  @!P0 BRA `(.L_x_1828) ;  /* 0x0000000400708947 */ /* 0x004fea0003800000 */
.L_x_1847:
[----:B------:R-:W-:Y:S05]  /*c200*/  @!P2 BRA `(.L_x_1829) ;  /* 0x000000000004a947 */ /* 0x000fea0003800000 */
[----:B---3--:R-:W-:Y:S01]  /*c210*/  BPT.TRAP 0x1 ;  /* 0x000000040000795c */ /* 0x008fe20000300000 */
.L_x_1829:
[----:B--2---:R-:W-:-:S04]  /*c220*/  VIADD R3, R8, 0x30840 ;  /* 0x0003084008037836 */ /* 0x004fc80000000000 */
[----:B------:R-:W-:-:S04]  /*c230*/  IMAD R5, R0, 0x8, R3 ;  /* 0x0000000800057824 */ /* 0x000fc800078e0203 */
[----:B------:R-:W2:Y:S02]  /*c240*/  SYNCS.PHASECHK.TRANS64.TRYWAIT P0, [R5+URZ], R4 ;  /* 0x00000004050075a7 */ /* 0x000ea4000800017f */
[----:B--2---:R-:W-:Y:S05]  /*c250*/  @!P0 BRA `(.L_x_1830) ;  /* 0x00000004006c8947 */ /* 0x004fea0003800000 */
.L_x_1848:
[----:B------:R-:W-:-:S07]  /*c260*/  IMAD R3, R6, 0x8, R3 ;  /* 0x0000000806037824 */ /* 0x000fce00078e0203 */
.L_x_1831:
[----:B----4-:R4:W1:Y:S02]  /*c270*/  SYNCS.PHASECHK.TRANS64.TRYWAIT P0, [R3+URZ], R2 ;  /* 0x00000002030075a7 */ /* 0x010864000800017f */
[----:B-1----:R-:W-:Y:S05]  /*c280*/  @!P0 NANOSLEEP.SYNCS 0x989680 ;  /* 0x009896800000895d */ /* 0x002fea0003900000 */
[----:B------:R-:W1:Y:S02]  /*c290*/  @!P0 SYNCS.PHASECHK.TRANS64 P0, [R3+URZ], R2 ;  /* 0x00000002030085a7 */ /* 0x000e64000800007f */
[----:B-1----:R-:W-:Y:S05]  /*c2a0*/  @!P0 BRA `(.L_x_1831) ;  /* 0xfffffffc00f08947 */ /* 0x002fea000383ffff */
.L_x_1680:
[----:B---3--:R-:W-:Y:S05]  /*c2b0*/  BSYNC B6 ;  /* 0x0000000000067941 */ /* 0x008fea0003800000 */
.L_x_1674:
[----:B------:R-:W-:Y:S05]  /*c2c0*/  EXIT ;  /* 0x000000000000794d */ /* 0x000fea0003800000 */
.L_x_1691:
[----:B------:R-:W-:Y:S02]  /*c2d0*/  IMAD.MOV.U32 R12, RZ, RZ, RZ ;  /* 0x000000ffff0c7224 */ /* 0x000fe400078e00ff */
[----:B------:R-:W-:Y:S02]  /*c2e0*/  IMAD.MOV.U32 R11, RZ, RZ, 0x1f ;  /* 0x0000001fff0b7424 */ /* 0x000fe400078e00ff */
[----:B------:R-:W-:-:S07]  /*c2f0*/  IMAD.MOV.U32 R15, RZ, RZ, -0x1 ;  /* 0xffffffffff0f7424 */ /* 0x000fce00078e00ff */
[----:B------:R-:W-:Y:S05]  /*c300*/  WARPSYNC.COLLECTIVE R15, `(.L_x_1832) ;  /* 0x000000000f087348 */ /* 0x000fea0003c00000 */
[----:B------:R1:W2:Y:S02]  /*c310*/  SHFL.IDX P6, R14, R13, R12, R11 ;  /* 0x0000000c0d0e7389 */ /* 0x0002a400000c000b */
[----:B-12---:R-:W-:Y:S01]  /*c320*/  ENDCOLLECTIVE ;  /* 0x000000000000791b */ /* 0x006fe20003800000 */
.L_x_1832:
[----:B------:R-:W-:Y:S05]  /*c330*/  BRA `(.L_x_1833) ;  /* 0xffffff5000c87947 */ /* 0x000fea000383ffff */
.L_x_1693:
        /* <DEDUP_REMOVED lines=8> */
.L_x_1697:
[----:B---3--:R3:W4:Y:S02]  /*c3c0*/  SYNCS.PHASECHK.TRANS64.TRYWAIT P0, [R0+URZ+0x30810], R191 ;  /* 0x030810bf000075a7 */ /* 0x008724000800017f */
[----:B----4-:R-:W-:Y:S05]  /*c3d0*/  @!P0 NANOSLEEP.SYNCS 0x989680 ;  /* 0x009896800000895d */ /* 0x010fea0003900000 */
[----:B------:R-:W4:Y:S02]  /*c3e0*/  @!P0 SYNCS.PHASECHK.TRANS64 P0, [R0+URZ+0x30810], R191 ;  /* 0x030810bf000085a7 */ /* 0x000f24000800007f */
[----:B----4-:R-:W-:Y:S05]  /*c3f0*/  @!P0 BRA `(.L_x_1697) ;  /* 0xfffffffc00f08947 */ /* 0x010fea000383ffff */
[----:B------:R-:W-:Y:S05]  /*c400*/  BRA `(.L_x_1696) ;  /* 0xffffff5800b07947 */ /* 0x000fea000383ffff */
.L_x_1701:
[----:B--2---:R2:W1:Y:S02]  /*c410*/  SYNCS.PHASECHK.TRANS64.TRYWAIT P0, [R0+URZ+0x30830], R191 ;  /* 0x030830bf000075a7 */ /* 0x004464000800017f */
[----:B-1----:R-:W-:Y:S05]  /*c420*/  @!P0 NANOSLEEP.SYNCS 0x989680 ;  /* 0x009896800000895d */ /* 0x002fea0003900000 */
[----:B------:R-:W1:Y:S02]  /*c430*/  @!P0 SYNCS.PHASECHK.TRANS64 P0, [R0+URZ+0x30830], R191 ;  /* 0x030830bf000085a7 */ /* 0x000e64000800007f */
[----:B-1----:R-:W-:Y:S05]  /*c440*/  @!P0 BRA `(.L_x_1701) ;  /* 0xfffffffc00f08947 */ /* 0x002fea000383ffff */
[----:B------:R-:W-:Y:S05]  /*c450*/  BRA `(.L_x_1700) ;  /* 0xffffff6000c87947 */ /* 0x000fea000383ffff */
.L_x_1806:
[----:B-1----:R1:W2:Y:S02]  /*c460*/  SYNCS.PHASECHK.TRANS64.TRYWAIT P0, [R15+URZ+0x30820], R0 ;  /* 0x030820000f0075a7 */ /* 0x0022a4000800017f */
[----:B--2---:R-:W-:Y:S05]  /*c470*/  @!P0 NANOSLEEP.SYNCS 0x989680 ;  /* 0x009896800000895d */ /* 0x004fea0003900000 */
[----:B------:R-:W2:Y:S02]  /*c480*/  @!P0 SYNCS.PHASECHK.TRANS64 P0, [R15+URZ+0x30820], R0 ;  /* 0x030820000f0085a7 */ /* 0x000ea4000800007f */
[----:B--2---:R-:W-:Y:S05]  /*c490*/  @!P0 BRA `(.L_x_1806) ;  /* 0xfffffffc00f08947 */ /* 0x004fea000383ffff */
[----:B------:R-:W-:Y:S05]  /*c4a0*/  BRA `(.L_x_1834) ;  /* 0xffffffe0001c7947 */ /* 0x000fea000383ffff */
.L_x_1810:
[----:B--2---:R2:W3:Y:S02]  /*c4b0*/  SYNCS.PHASECHK.TRANS64.TRYWAIT P1, [R15+URZ+0x30840], R18 ;  /* 0x030840120f0075a7 */ /* 0x0044e4000802017f */
[----:B---3--:R-:W-:Y:S05]  /*c4c0*/  @!P1 NANOSLEEP.SYNCS 0x989680 ;  /* 0x009896800000995d */ /* 0x008fea0003900000 */
[----:B------:R-:W3:Y:S02]  /*c4d0*/  @!P1 SYNCS.PHASECHK.TRANS64 P1, [R15+URZ+0x30840], R18 ;  /* 0x030840120f0095a7 */ /* 0x000ee4000802007f */
[----:B---3--:R-:W-:Y:S05]  /*c4e0*/  @!P1 BRA `(.L_x_1810) ;  /* 0xfffffffc00f09947 */ /* 0x008fea000383ffff */
[----:B------:R-:W-:Y:S05]  /*c4f0*/  BRA `(.L_x_1835) ;  /* 0xffffffe400d47947 */ /* 0x000fea000383ffff */
.L_x_1812:
[----:B-1----:R1:W3:Y:S02]  /*c500*/  SYNCS.PHASECHK.TRANS64.TRYWAIT P1, [R15+URZ+0x30828], R18 ;  /* 0x030828120f0075a7 */ /* 0x0022e4000802017f */
[----:B---3--:R-:W-:Y:S05]  /*c510*/  @!P1 NANOSLEEP.SYNCS 0x989680 ;  /* 0x009896800000995d */ /* 0x008fea0003900000 */
[----:B------:R-:W3:Y:S02]  /*c520*/  @!P1 SYNCS.PHASECHK.TRANS64 P1, [R15+URZ+0x30828], R18 ;  /* 0x030828120f0095a7 */ /* 0x000ee4000802007f */
[----:B---3--:R-:W-:Y:S05]  /*c530*/  @!P1 BRA `(.L_x_1812) ;  /* 0xfffffffc00f09947 */ /* 0x008fea000383ffff */
[----:B------:R-:W-:Y:S05]  /*c540*/  BRA `(.L_x_1836) ;  /* 0xffffffe800747947 */ /* 0x000fea000383ffff */
.L_x_1814:
[----:B---3--:R3:W4:Y:S02]  /*c550*/  SYNCS.PHASECHK.TRANS64.TRYWAIT P1, [R15+URZ+0x30848], R18 ;  /* 0x030848120f0075a7 */ /* 0x008724000802017f */
[----:B----4-:R-:W-:Y:S05]  /*c560*/  @!P1 NANOSLEEP.SYNCS 0x989680 ;  /* 0x009896800000995d */ /* 0x010fea0003900000 */
[----:B------:R-:W4:Y:S02]  /*c570*/  @!P1 SYNCS.PHASECHK.TRANS64 P1, [R15+URZ+0x30848], R18 ;  /* 0x030848120f0095a7 */ /* 0x000f24000802007f */
[----:B----4-:R-:W-:Y:S05]  /*c580*/  @!P1 BRA `(.L_x_1814) ;  /* 0xfffffffc00f09947 */ /* 0x010fea000383ffff */
[----:B------:R-:W-:Y:S05]  /*c590*/  BRA `(.L_x_1837) ;  /* 0xffffffec00147947 */ /* 0x000fea000383ffff */
.L_x_1816:
[----:B------:R-:W-:-:S07]  /*c5a0*/  SHF.L.U32 R4, R10, 0x1f, RZ ;  /* 0x0000001f0a047819 */ /* 0x000fce00000006ff */
.L_x_1838:
[----:B----4-:R4:W1:Y:S02]  /*c5b0*/  SYNCS.PHASECHK.TRANS64.TRYWAIT P1, [R15+URZ+0x30820], R4 ;  /* 0x030820040f0075a7 */ /* 0x010864000802017f */
[----:B-1----:R-:W-:Y:S05]  /*c5c0*/  @!P1 NANOSLEEP.SYNCS 0x989680 ;  /* 0x009896800000995d */ /* 0x002fea0003900000 */
[----:B------:R-:W1:Y:S02]  /*c5d0*/  @!P1 SYNCS.PHASECHK.TRANS64 P1, [R15+URZ+0x30820], R4 ;  /* 0x030820040f0095a7 */ /* 0x000e64000802007f */
[----:B-1----:R-:W-:Y:S05]  /*c5e0*/  @!P1 BRA `(.L_x_1838) ;  /* 0xfffffffc00f09947 */ /* 0x002fea000383ffff */
[----:B------:R-:W-:Y:S05]  /*c5f0*/  BRA `(.L_x_1839) ;  /* 0xffffffec00987947 */ /* 0x000fea000383ffff */
.L_x_1819:
[----:B----4-:R4:W1:Y:S02]  /*c600*/  SYNCS.PHASECHK.TRANS64.TRYWAIT P1, [R15+URZ+0x30840], R12 ;  /* 0x0308400c0f0075a7 */ /* 0x010864000802017f */
[----:B-1----:R-:W-:Y:S05]  /*c610*/  @!P1 NANOSLEEP.SYNCS 0x989680 ;  /* 0x009896800000995d */ /* 0x002fea0003900000 */
[----:B------:R-:W1:Y:S02]  /*c620*/  @!P1 SYNCS.PHASECHK.TRANS64 P1, [R15+URZ+0x30840], R12 ;  /* 0x0308400c0f0095a7 */ /* 0x000e64000802007f */
[----:B-1----:R-:W-:Y:S05]  /*c630*/  @!P1 BRA `(.L_x_1819) ;  /* 0xfffffffc00f09947 */ /* 0x002fea000383ffff */
[----:B------:R-:W-:Y:S05]  /*c640*/  BRA `(.L_x_1840) ;  /* 0xfffffff000547947 */ /* 0x000fea000383ffff */
.L_x_1821:
[----:B-1----:R1:W2:Y:S02]  /*c650*/  SYNCS.PHASECHK.TRANS64.TRYWAIT P1, [R15+URZ+0x30828], R12 ;  /* 0x0308280c0f0075a7 */ /* 0x0022a4000802017f */
[----:B--2---:R-:W-:Y:S05]  /*c660*/  @!P1 NANOSLEEP.SYNCS 0x989680 ;  /* 0x009896800000995d */ /* 0x004fea0003900000 */
[----:B------:R-:W2:Y:S02]  /*c670*/  @!P1 SYNCS.PHASECHK.TRANS64 P1, [R15+URZ+0x30828], R12 ;  /* 0x0308280c0f0095a7 */ /* 0x000ea4000802007f */
[----:B--2---:R-:W-:Y:S05]  /*c680*/  @!P1 BRA `(.L_x_1821) ;  /* 0xfffffffc00f09947 */ /* 0x004fea000383ffff */
[----:B------:R-:W-:Y:S05]  /*c690*/  BRA `(.L_x_1841) ;  /* 0xfffffff000e87947 */ /* 0x000fea000383ffff */
.L_x_1823:
[----:B------:R1:W1:Y:S02]  /*c6a0*/  SYNCS.PHASECHK.TRANS64.TRYWAIT P0, [R3+URZ+0x30840], R0 ;  /* 0x03084000030075a7 */ /* 0x000264000800017f */
[----:B-1----:R-:W-:Y:S05]  /*c6b0*/  @!P0 NANOSLEEP.SYNCS 0x989680 ;  /* 0x009896800000895d */ /* 0x002fea0003900000 */
[----:B------:R-:W1:Y:S02]  /*c6c0*/  @!P0 SYNCS.PHASECHK.TRANS64 P0, [R3+URZ+0x30840], R0 ;  /* 0x03084000030085a7 */ /* 0x000e64000800007f */
[----:B-1----:R-:W-:Y:S05]  /*c6d0*/  @!P0 BRA `(.L_x_1823) ;  /* 0xfffffffc00f08947 */ /* 0x002fea000383ffff */
[----:B------:R-:W-:Y:S05]  /*c6e0*/  BRA `(.L_x_1842) ;  /* 0xfffffff400987947 */ /* 0x000fea000383ffff */
.L_x_1825:
[----:B------:R-:W-:Y:S01]  /*c6f0*/  BSSY B0, `(.L_x_1843) ;  /* 0x0000006000007945 */ /* 0x000fe20003800000 */
[----:B------:R-:W-:-:S07]  /*c700*/  IMAD.MOV.U32 R15, RZ, RZ, -0x1 ;  /* 0xffffffffff0f7424 */ /* 0x000fce00078e00ff */
[----:B---3--:R-:W-:Y:S05]  /*c710*/  WARPSYNC.COLLECTIVE R15, `(.L_x_1844) ;  /* 0x000000000f0c7348 */ /* 0x008fea0003c00000 */
[----:B------:R-:W-:Y:S02]  /*c720*/  ELECT P6, UR62, PT ;  /* 0x00000000003e782f */ /* 0x000fe400038c0000 */
[----:B------:R-:W-:Y:S01]  /*c730*/  MOV R14, UR62 ;  /* 0x0000003e000e7c02 */ /* 0x000fe20008000f00 */
[----:B---3--:R-:W-:Y:S10]  /*c740*/  ENDCOLLECTIVE ;  /* 0x000000000000791b */ /* 0x008ff40003800000 */
.L_x_1844:
[----:B------:R-:W-:Y:S05]  /*c750*/  BSYNC B0 ;  /* 0x0000000000007941 */ /* 0x000fea0003800000 */
.L_x_1843:
[----:B------:R-:W-:Y:S05]  /*c760*/  BRA `(.L_x_1845) ;  /* 0xfffffff800487947 */ /* 0x000fea000383ffff */
.L_x_1827:
[----:B-1----:R1:W2:Y:S02]  /*c770*/  SYNCS.PHASECHK.TRANS64.TRYWAIT P0, [R7+URZ], R4 ;  /* 0x00000004070075a7 */ /* 0x0022a4000800017f */
[----:B--2---:R-:W-:Y:S05]  /*c780*/  @!P0 NANOSLEEP.SYNCS 0x989680 ;  /* 0x009896800000895d */ /* 0x004fea0003900000 */
[----:B------:R-:W2:Y:S02]  /*c790*/  @!P0 SYNCS.PHASECHK.TRANS64 P0, [R7+URZ], R4 ;  /* 0x00000004070085a7 */ /* 0x000ea4000800007f */
[----:B--2---:R-:W-:Y:S05]  /*c7a0*/  @!P0 BRA `(.L_x_1827) ;  /* 0xfffffffc00f08947 */ /* 0x004fea000383ffff */
[----:B------:R-:W-:Y:S05]  /*c7b0*/  BRA `(.L_x_1846) ;  /* 0xfffffff800887947 */ /* 0x000fea000383ffff */
.L_x_1828:
[----:B--2---:R2:W4:Y:S02]  /*c7c0*/  SYNCS.PHASECHK.TRANS64.TRYWAIT P0, [R3+URZ], R2 ;  /* 0x00000002030075a7 */ /* 0x004524000800017f */
[----:B----4-:R-:W-:Y:S05]  /*c7d0*/  @!P0 NANOSLEEP.SYNCS 0x989680 ;  /* 0x009896800000895d */ /* 0x010fea0003900000 */
[----:B------:R-:W4:Y:S02]  /*c7e0*/  @!P0 SYNCS.PHASECHK.TRANS64 P0, [R3+URZ], R2 ;  /* 0x00000002030085a7 */ /* 0x000f24000800007f */
[----:B----4-:R-:W-:Y:S05]  /*c7f0*/  @!P0 BRA `(.L_x_1828) ;  /* 0xfffffffc00f08947 */ /* 0x010fea000383ffff */
[----:B------:R-:W-:Y:S05]  /*c800*/  BRA `(.L_x_1847) ;  /* 0xfffffff8007c7947 */ /* 0x000fea000383ffff */
.L_x_1830:
[----:B--2---:R2:W4:Y:S02]  /*c810*/  SYNCS.PHASECHK.TRANS64.TRYWAIT P0, [R5+URZ], R4 ;  /* 0x00000004050075a7 */ /* 0x004524000800017f */
[----:B----4-:R-:W-:Y:S05]  /*c820*/  @!P0 NANOSLEEP.SYNCS 0x989680 ;  /* 0x009896800000895d */ /* 0x010fea0003900000 */
[----:B------:R-:W4:Y:S02]  /*c830*/  @!P0 SYNCS.PHASECHK.TRANS64 P0, [R5+URZ], R4 ;  /* 0x00000004050085a7 */ /* 0x000f24000800007f */
[----:B----4-:R-:W-:Y:S05]  /*c840*/  @!P0 BRA `(.L_x_1830) ;  /* 0xfffffffc00f08947 */ /* 0x010fea000383ffff */
[----:B------:R-:W-:Y:S05]  /*c850*/  BRA `(.L_x_1848) ;  /* 0xfffffff800807947 */ /* 0x000fea000383ffff */
.L_x_1849:
        /* <DEDUP_REMOVED lines=10> */
.L_x_3665:


//--------------------- .text._ZN7cutlass13device_kernelIN5flash11enable_sm90INS1_16FlashAttnBwdSm90INS1_25CollectiveMainloopBwdSm90ILi2ELi2ELi2EN4cute5tupleIJNS5_1CILi1EEES8_S8_EEENS6_IJNS7_ILi64EEENS7_ILi128EEESB_EEENS_10bfloat16_tEfNS_4arch4Sm90ELb0ELb1ELb1ELb1ELb1ELb1ELb0ELb0ELi2ELi1ELi2ELi1ELb0EEENS1_21CollectiveEpilogueBwdISC_SD_SF_Li256ELb1ELb0ELi1EEENS1_19SingleTileSchedulerILb1ELb0ELb0ELi128EEEEEEEEEvNT_6ParamsE --------------------------
	.section	.text._ZN7cutlass13device_kernelIN5flash11enable_sm90INS1_16FlashAttnBwdSm90INS1_25CollectiveMainloopBwdSm90ILi2ELi2ELi2EN4cute5tupleIJNS5_1CILi1EEES8_S8_EEENS6_IJNS7_ILi64EEENS7_ILi128EEESB_EEENS_10bfloat16_tEfNS_4arch4Sm90ELb0ELb1ELb1ELb1ELb1ELb1ELb0ELb0ELi2ELi1ELi2ELi1ELb0EEENS1_21CollectiveEpilogueBwdISC_SD_SF_Li256ELb1ELb0ELi1EEENS1_19SingleTileSchedulerILb1ELb0ELb0ELi128EEEEEEEEEvNT_6ParamsE,"ax",@progbits
	.align	128
.text._ZN7cutlass13device_kernelIN5flash11enable_sm90INS1_16FlashAttnBwdSm90INS1_25CollectiveMainloopBwdSm90ILi2ELi2ELi2EN4cute5tupleIJNS5_1CILi1EEES8_S8_EEENS6_IJNS7_ILi64EEENS7_ILi128EEESB_EEENS_10bfloat16_tEfNS_4arch4Sm90ELb0ELb1ELb1ELb1ELb1ELb1ELb0ELb0ELi2ELi1ELi2ELi1ELb0EEENS1_21CollectiveEpilogueBwdISC_SD_SF_Li256ELb1ELb0ELi1EEENS1_19SingleTileSchedulerILb1ELb0ELb0ELi128EEEEEEEEEvNT_6ParamsE:
        .type           _ZN7cutlass13device_kernelIN5flash11enable_sm90INS1_16FlashAttnBwdSm90INS1_25CollectiveMainloopBwdSm90ILi2ELi2ELi2EN4cute5tupleIJNS5_1CILi1EEES8_S8_EEENS6_IJNS7_ILi64EEENS7_ILi128EEESB_EEENS_10bfloat16_tEfNS_4arch4Sm90ELb0ELb1ELb1ELb1ELb1ELb1ELb0ELb0ELi2ELi1ELi2ELi1ELb0EEENS1_21CollectiveEpilogueBwdISC_SD_SF_Li256ELb1ELb0ELi1EEENS1_19SingleTileSchedulerILb1ELb0ELb0ELi128EEEEEEEEEvNT_6ParamsE,@function
        .size           _ZN7cutlass13device_kernelIN5flash11enable_sm90INS1_16FlashAttnBwdSm90INS1_25CollectiveMainloopBwdSm90ILi2ELi2ELi2EN4cute5tupleIJNS5_1CILi1EEES8_S8_EEENS6_IJNS7_ILi64EEENS7_ILi128EEESB_EEENS_10bfloat16_tEfNS_4arch4Sm90ELb0ELb1ELb1ELb1ELb1ELb1ELb0ELb0ELi2ELi1ELi2ELi1ELb0EEENS1_21CollectiveEpilogueBwdISC_SD_SF_Li256ELb1ELb0ELi1EEENS1_19SingleTileSchedulerILb1ELb0ELb0ELi128EEEEEEEEEvNT_6ParamsE,(.L_x_3666 - _ZN7cutlass13device_kernelIN5flash11enable_sm90INS1_16FlashAttnBwdSm90INS1_25CollectiveMainloopBwdSm90ILi2ELi2ELi2EN4cute5tupleIJNS5_1CILi1EEES8_S8_EEENS6_IJNS7_ILi64EEENS7_ILi128EEESB_EEENS_10bfloat16_tEfNS_4arch4Sm90ELb0ELb1ELb1ELb1ELb1ELb1ELb0ELb0ELi2ELi1ELi2ELi1ELb0EEENS1_21CollectiveEpilogueBwdISC_SD_SF_Li256ELb1ELb0ELi1EEENS1_19SingleTileSchedulerILb1ELb0ELb0ELi128EEEEEEEEEvNT_6ParamsE)
        .other          _ZN7cutlass13device_kernelIN5flash11enable_sm90INS1_16FlashAttnBwdSm90INS1_25CollectiveMainloopBwdSm90ILi2ELi2ELi2EN4cute5tupleIJNS5_1CILi1EEES8_S8_EEENS6_IJNS7_ILi64EEENS7_ILi128EEESB_EEENS_10bfloat16_tEfNS_4arch4Sm90ELb0ELb1ELb1ELb1ELb1ELb1ELb0ELb0ELi2ELi1ELi2ELi1ELb0EEENS1_21CollectiveEpilogueBwdISC_SD_SF_Li256ELb1ELb0ELi1EEENS1_19SingleTileSchedulerILb1ELb0ELb0ELi128EEEEEEEEEvNT_6ParamsE,@"STO_CUDA_ENTRY STV_DEFAULT"
_ZN7cutlass13device_kernelIN5flash11enable_sm90INS1_16FlashAttnBwdSm90INS1_25CollectiveMainloopBwdSm90ILi2ELi2ELi2EN4cute5tupleIJNS5_1CILi1EEES8_S8_EEENS6_IJNS7_ILi64EEENS7_ILi128EEESB_EEENS_10bfloat16_tEfNS_4arch4Sm90ELb0ELb1ELb1ELb1ELb1ELb1ELb0ELb0ELi2ELi1ELi2ELi1ELb0EEENS1_21CollectiveEpilogueBwdISC_SD_SF_Li256ELb1ELb0ELi1EEENS1_19SingleTileSchedulerILb1ELb0ELb0ELi128EEEEEEEEEvNT_6ParamsE:
        /* <DEDUP_REMOVED lines=24> */
.L_x_1851:
[----:B------:R-:W-:Y:S05]  /*0180*/  BSYNC B0 ;  /* 0x0000000000007941 */ /* 0x000fea0003800000 */
.L_x_1850:
        /* <DEDUP_REMOVED lines=37> */
.L_x_1852:
        /* <DEDUP_REMOVED lines=22> */
.L_x_1853:
[----:B------:R-:W-:Y:S01]  /*0540*/  PLOP3.LUT P0, PT, PT, PT, UP0, 0x80, 0x0 ;  /* 0x000000000000781c */ /* 0x000fe20003f0f008 */
[----:B------:R-:W-:Y:S01]  /*0550*/  NOP ;  /* 0x0000000000007918 */ /* 0x000fe20000000000 */
[----:B------:R-:W-:Y:S01]  /*0560*/  ULDC.64 UR46, c[0x0][0x208] ;  /* 0x00008200002e7ab9 */ /* 0x000fe20000000a00 */
[----:B------:R-:W-:Y:S01]  /*0570*/  BSSY B6, `(.L_x_1854) ;  /* 0x0000cc5000067945 */ /* 0x000fe20003800000 */
[----:B-12-4-:R-:W-:Y:S09]  /*0580*/  BAR.SYNC.DEFER_BLOCKING 0x0 ;  /* 0x0000000000007b1d */ /* 0x016ff20000010000 */
[----:B------:R-:W-:Y:S05]  /*0590*/  @!P0 BRA `(.L_x_1855) ;  /* 0x00000080006c8947 */ /* 0x000fea0003800000 */
.L_x_1856:
        /* <DEDUP_REMOVED lines=24> */
.L_x_1857:
        /* <DEDUP_REMOVED lines=14> */
.L_x_1859:
[----:B------:R-:W-:-:S05]  /*0800*/  ULDC UR4, c[0x0][0x8bc] ;  /* 0x00022f0000047ab9 */ /* 0x000fca0000000800 */
.L_x_1858:
        /* <DEDUP_REMOVED lines=17> */
.L_x_1861:
        /* <DEDUP_REMOVED lines=14> */
.L_x_1862:
        /* <DEDUP_REMOVED lines=11> */
.L_x_1863:
        /* <DEDUP_REMOVED lines=13> */
.L_x_1864:
        /* <DEDUP_REMOVED lines=84> */
.L_x_1865:
        /* <DEDUP_REMOVED lines=30> */
.L_x_1868:
        /* <DEDUP_REMOVED lines=15> */
.L_x_1867:
        /* <DEDUP_REMOVED lines=22> */
.L_x_1870:
        /* <DEDUP_REMOVED lines=15> */
.L_x_1869:
        /* <DEDUP_REMOVED lines=8> */
.L_x_2041:
        /* <DEDUP_REMOVED lines=23> */
.L_x_1872:
        /* <DEDUP_REMOVED lines=96> */
.L_x_1884:
[----:B------:R-:W-:-:S05]  /*1dd0*/  IMAD.U32 R0, RZ, RZ, UR38 ;  /* 0x00000026ff007e24 */ /* 0x000fca000f8e00ff */
[----:B------:R-:W-:-:S04]  /*1de0*/  LOP3.LUT R0, R0, 0x1, RZ, 0xfc, !PT ;  /* 0x0000000100007812 */ /* 0x000fc800078efcff */
[----:B------:R-:W-:-:S13]  /*1df0*/  ISETP.NE.AND P6, PT, R0, 0x3, PT ;  /* 0x000000030000780c */ /* 0x000fda0003fc5270 */
[----:B-1----:R-:W-:Y:S05]  /*1e00*/  @!P6 BRA `(.L_x_1874) ;  /* 0x000000000004e947 */ /* 0x002fea0003800000 */
[----:B------:R-:W-:Y:S01]  /*1e10*/  BPT.TRAP 0x1 ;  /* 0x000000040000795c */ /* 0x000fe20000300000 */
.L_x_1874:
        /* <DEDUP_REMOVED lines=8> */
.L_x_1875:
[----:B---3--:R-:W-:Y:S05]  /*1ea0*/  @P0 BRA `(.L_x_1876) ;  /* 0x0000000000080947 */ /* 0x008fea0003800000 */
[----:B------:R-:W3:Y:S02]  /*1eb0*/  SYNCS.PHASECHK.TRANS64.TRYWAIT P0, [R0+URZ+0x30810], R191 ;  /* 0x030810bf000075a7 */ /* 0x000ee4000800017f */
[----:B---3--:R-:W-:Y:S05]  /*1ec0*/  @!P0 BRA `(.L_x_1877) ;  /* 0x000000b400008947 */ /* 0x008fea0003800000 */
.L_x_1876:
        /* <DEDUP_REMOVED lines=84> */
.L_x_1878:
[----:B------:R1:W1:Y:S01]  /*2410*/  SYNCS.PHASECHK.TRANS64.TRYWAIT P0, [R0+URZ+0x30830], R191 ;  /* 0x030830bf000075a7 */ /* 0x000262000800017f */
[----:B------:R-:W-:Y:S05]  /*2420*/  @!P6 BRA `(.L_x_1879) ;  /* 0x000000000004e947 */ /* 0x000fea0003800000 */
[----:B------:R-:W-:Y:S01]  /*2430*/  BPT.TRAP 0x1 ;  /* 0x000000040000795c */ /* 0x000fe20000300000 */
.L_x_1879:
        /* <DEDUP_REMOVED lines=52> */
.L_x_1880:
        /* <DEDUP_REMOVED lines=539> */
.L_x_1882:
        /* <DEDUP_REMOVED lines=49> */
.L_x_1883:
        /* <DEDUP_REMOVED lines=78> */
.L_x_1866:
        /* <DEDUP_REMOVED lines=164> */
.L_x_1886:
        /* <DEDUP_REMOVED lines=57> */
.L_x_1888:
[----:B------:R-:W-:Y:S05]  /*5ef0*/  BSYNC B0 ;  /* 0x0000000000007941 */ /* 0x000fea0003800000 */
.L_x_1887:
        /* <DEDUP_REMOVED lines=15> */
.L_x_1890:
[----:B------:R-:W-:Y:S05]  /*5ff0*/  BSYNC B0 ;  /* 0x0000000000007941 */ /* 0x000fea0003800000 */
.L_x_1889:
        /* <DEDUP_REMOVED lines=18> */
.L_x_1892:
[----:B------:R-:W-:Y:S05]  /*6120*/  BSYNC B0 ;  /* 0x0000000000007941 */ /* 0x000fea0003800000 */
.L_x_1891:
        /* <DEDUP_REMOVED lines=17> */
.L_x_1894:
[----:B------:R-:W-:Y:S05]  /*6240*/  BSYNC B0 ;  /* 0x0000000000007941 */ /* 0x000fea0003800000 */
.L_x_1893:
        /* <DEDUP_REMOVED lines=18> */
.L_x_1896:
[----:B------:R-:W-:Y:S05]  /*6370*/  BSYNC B0 ;  /* 0x0000000000007941 */ /* 0x000fea0003800000 */
.L_x_1895:
        /* <DEDUP_REMOVED lines=18> */
.L_x_1898:
[----:B------:R-:W-:Y:S05]  /*64a0*/  BSYNC B0 ;  /* 0x0000000000007941 */ /* 0x000fea0003800000 */
.L_x_1897:
        /* <DEDUP_REMOVED lines=19> */
.L_x_1900:
[----:B------:R-:W-:Y:S05]  /*65e0*/  BSYNC B0 ;  /* 0x0000000000007941 */ /* 0x000fea0003800000 */
.L_x_1899:
        /* <DEDUP_REMOVED lines=21> */
.L_x_1902:
[----:B------:R-:W-:Y:S05]  /*6740*/  BSYNC B0 ;  /* 0x0000000000007941 */ /* 0x000fea0003800000 */
.L_x_1901:
        /* <DEDUP_REMOVED lines=34> */
.L_x_1904:
[----:B------:R-:W-:Y:S05]  /*6970*/  BSYNC B0 ;  /* 0x0000000000007941 */ /* 0x000fea0003800000 */
.L_x_1903:
        /* <DEDUP_REMOVED lines=17> */
.L_x_1906:
[----:B------:R-:W-:Y:S05]  /*6a90*/  BSYNC B0 ;  /* 0x0000000000007941 */ /* 0x000fea0003800000 */
.L_x_1905:
        /* <DEDUP_REMOVED lines=15> */
.L_x_1908:
[----:B------:R-:W-:Y:S05]  /*6b90*/  BSYNC B0 ;  /* 0x0000000000007941 */ /* 0x000fea0003800000 */
.L_x_1907:
        /* <DEDUP_REMOVED lines=15> */
.L_x_1910:
[----:B------:R-:W-:Y:S05]  /*6c90*/  BSYNC B0 ;  /* 0x0000000000007941 */ /* 0x000fea0003800000 */
.L_x_1909:
        /* <DEDUP_REMOVED lines=15> */
.L_x_1912:
[----:B------:R-:W-:Y:S05]  /*6d90*/  BSYNC B0 ;  /* 0x0000000000007941 */ /* 0x000fea0003800000 */
.L_x_1911:
        /* <DEDUP_REMOVED lines=15> */
.L_x_1914:
[----:B------:R-:W-:Y:S05]  /*6e90*/  BSYNC B0 ;  /* 0x0000000000007941 */ /* 0x000fea0003800000 */
.L_x_1913:
        /* <DEDUP_REMOVED lines=15> */
.L_x_1916:
[----:B------:R-:W-:Y:S05]  /*6f90*/  BSYNC B0 ;  /* 0x0000000000007941 */ /* 0x000fea0003800000 */
.L_x_1915:
        /* <DEDUP_REMOVED lines=15> */
.L_x_1885:
        /* <DEDUP_REMOVED lines=45> */
.L_x_1917:
        /* <DEDUP_REMOVED lines=43> */
.L_x_1919:
[----:B------:R-:W-:Y:S05]  /*7610*/  BSYNC B0 ;  /* 0x0000000000007941 */ /* 0x000fea0003800000 */
.L_x_1918:
        /* <DEDUP_REMOVED lines=16> */
.L_x_1921:
[----:B------:R-:W-:Y:S05]  /*7720*/  BSYNC B0 ;  /* 0x0000000000007941 */ /* 0x000fea0003800000 */
.L_x_1920:
        /* <DEDUP_REMOVED lines=16> */
.L_x_1923:
[----:B------:R-:W-:Y:S05]  /*7830*/  BSYNC B0 ;  /* 0x0000000000007941 */ /* 0x000fea0003800000 */
.L_x_1922:
        /* <DEDUP_REMOVED lines=17> */
.L_x_1925:
[----:B------:R-:W-:Y:S05]  /*7950*/  BSYNC B0 ;  /* 0x0000000000007941 */ /* 0x000fea0003800000 */
.L_x_1924:
        /* <DEDUP_REMOVED lines=16> */
.L_x_1927:
[----:B------:R-:W-:Y:S05]  /*7a60*/  BSYNC B0 ;  /* 0x0000000000007941 */ /* 0x000fea0003800000 */
.L_x_1926:
        /* <DEDUP_REMOVED lines=20> */
.L_x_1929:
[----:B------:R-:W-:Y:S05]  /*7bb0*/  BSYNC B0 ;  /* 0x0000000000007941 */ /* 0x000fea0003800000 */
.L_x_1928:
        /* <DEDUP_REMOVED lines=22> */
.L_x_1931:
[----:B------:R-:W-:Y:S05]  /*7d20*/  BSYNC B0 ;  /* 0x0000000000007941 */ /* 0x000fea0003800000 */
.L_x_1930:
        /* <DEDUP_REMOVED lines=17> */
.L_x_1933:
[----:B------:R-:W-:Y:S05]  /*7e40*/  BSYNC B0 ;  /* 0x0000000000007941 */ /* 0x000fea0003800000 */
.L_x_1932:
        /* <DEDUP_REMOVED lines=31> */
.L_x_1935:
[----:B------:R-:W-:Y:S05]  /*8040*/  BSYNC B0 ;  /* 0x0000000000007941 */ /* 0x000fea0003800000 */
.L_x_1934:
        /* <DEDUP_REMOVED lines=16> */
.L_x_1937:
[----:B------:R-:W-:Y:S05]  /*8150*/  BSYNC B0 ;  /* 0x0000000000007941 */ /* 0x000fea0003800000 */
.L_x_1936:
        /* <DEDUP_REMOVED lines=15> */
.L_x_1939:
[----:B------:R-:W-:Y:S05]  /*8250*/  BSYNC B0 ;  /* 0x0000000000007941 */ /* 0x000fea0003800000 */
.L_x_1938:
        /* <DEDUP_REMOVED lines=15> */
.L_x_1941:
[----:B------:R-:W-:Y:S05]  /*8350*/  BSYNC B0 ;  /* 0x0000000000007941 */ /* 0x000fea0003800000 */
.L_x_1940:
        /* <DEDUP_REMOVED lines=15> */
.L_x_1943:
[----:B------:R-:W-:Y:S05]  /*8450*/  BSYNC B0 ;  /* 0x0000000000007941 */ /* 0x000fea0003800000 */
.L_x_1942:
        /* <DEDUP_REMOVED lines=15> */
.L_x_1945:
[----:B------:R-:W-:Y:S05]  /*8550*/  BSYNC B0 ;  /* 0x0000000000007941 */ /* 0x000fea0003800000 */
.L_x_1944:
        /* <DEDUP_REMOVED lines=15> */
.L_x_1947:
[----:B------:R-:W-:Y:S05]  /*8650*/  BSYNC B0 ;  /* 0x0000000000007941 */ /* 0x000fea0003800000 */
.L_x_1946:
        /* <DEDUP_REMOVED lines=15> */
.L_x_1855:
        /* <DEDUP_REMOVED lines=21> */
.L_x_1949:
        /* <DEDUP_REMOVED lines=13> */
.L_x_1951:
[----:B------:R-:W-:-:S05]  /*8970*/  ULDC UR4, c[0x0][0x8bc] ;  /* 0x00022f0000047ab9 */ /* 0x000fca0000000800 */
.L_x_1950:
        /* <DEDUP_REMOVED lines=26> */
[----:B------:R-:W-:Y:S01]  /*8b20*/  ULDC UR10, c[0x0][0x280] ;  /* 0x0000a000000a7ab9 */ /* 0x000fe20000000800 */
[----:B-1----:R-:W-:-:S11]  /*8b30*/  USHF.R.S32.HI UR17, URZ, 0x1f, UR7 ;  /* 0x0000001f3f117899 */ /* 0x002fd60008011407 */
[----:B--2---:R-:W-:Y:S02]  /*8b40*/  @P0 R2UR UR4, R0 ;  /* 0x00000000000402ca */ /* 0x004fe400000e0000 */
[----:B------:R-:W-:-:S04]  /*8b50*/  ISETP.NE.U32.AND P0, PT, RZ, UR8, PT ;  /* 0x00000008ff007c0c */ /* 0x000fc8000bf05070 */
        /* <DEDUP_REMOVED lines=14> */
.L_x_1952:
        /* <DEDUP_REMOVED lines=13> */
.L_x_1953:
        /* <DEDUP_REMOVED lines=12> */
.L_x_1954:
[----:B------:R-:W-:Y:S01]  /*8dd0*/  UIADD3 UR8, -UR11, UR10, UR6 ;  /* 0x0000000a0b087290 */ /* 0x000fe2000fffe106 */
[----:B------:R-:W-:Y:S01]  /*8de0*/  ISETP.LE.AND P0, PT, RZ, UR22, PT ;  /* 0x00000016ff007c0c */ /* 0x000fe2000bf03270 */
[----:B------:R-:W-:Y:S01]  /*8df0*/  ULDC UR9, c[0x0][0x74c] ;  /* 0x0001d30000097ab9 */ /* 0x000fe20000000800 */
[----:B------:R-:W-:Y:S02]  /*8e00*/  USHF.R.S32.HI UR13, URZ, 0x1f, UR16 ;  /* 0x0000001f3f0d7899 */ /* 0x000fe40008011410 */
[----:B------:R-:W-:Y:S02]  /*8e10*/  UIADD3 UR9, UR8, -UR9, URZ ;  /* 0x8000000908097290 */ /* 0x000fe4000fffe03f */
[----:B------:R-:W-:Y:S02]  /*8e20*/  UIADD3 UR8, UR10, 0x3f, URZ ;  /* 0x0000003f0a087890 */ /* 0x000fe4000fffe03f */
[----:B------:R-:W-:Y:S01]  /*8e30*/  USHF.R.S32.HI UR12, URZ, 0x1f, UR9 ;  /* 0x0000001f3f0c7899 */ /* 0x000fe20008011409 */
[----:B------:R-:W-:Y:S01]  /*8e40*/  ULDC UR15, c[0x0][0x288] ;  /* 0x0000a200000f7ab9 */ /* 0x000fe20000000800 */
[----:B------:R-:W-:-:S02]  /*8e50*/  USEL UR20, UR13, URZ, !UP0 ;  /* 0x0000003f0d147287 */ /* 0x000fc4000c000000 */
[----:B------:R-:W-:Y:S02]  /*8e60*/  ULEA.HI UR12, UR12, UR9, URZ, 0x6 ;  /* 0x000000090c0c7291 */ /* 0x000fe4000f8f303f */
[----:B------:R-:W-:Y:S02]  /*8e70*/  USHF.R.S32.HI UR9, URZ, 0x1f, UR8 ;  /* 0x0000001f3f097899 */ /* 0x000fe40008011408 */
[----:B------:R-:W-:Y:S02]  /*8e80*/  USHF.R.S32.HI UR12, URZ, 0x6, UR12 ;  /* 0x000000063f0c7899 */ /* 0x000fe4000801140c */
[----:B------:R-:W-:Y:S02]  /*8e90*/  ULEA.HI UR8, UR9, UR8, URZ, 0x6 ;  /* 0x0000000809087291 */ /* 0x000fe4000f8f303f */
[----:B------:R-:W-:Y:S02]  /*8ea0*/  UIMAD UR13, UR16, UR15, URZ ;  /* 0x0000000f100d72a4 */ /* 0x000fe4000f8e023f */
[----:B------:R-:W-:-:S02]  /*8eb0*/  UISETP.LT.AND UP1, UPT, URZ, UR12, UPT ;  /* 0x0000000c3f00728c */ /* 0x000fc4000bf21270 */
[----:B------:R-:W-:Y:S02]  /*8ec0*/  USHF.R.S32.HI UR8, URZ, 0x6, UR8 ;  /* 0x000000063f087899 */ /* 0x000fe40008011408 */
[----:B------:R-:W-:Y:S02]  /*8ed0*/  USEL UR14, UR16, URZ, !UP0 ;  /* 0x0000003f100e7287 */ /* 0x000fe4000c000000 */
[----:B------:R-:W-:Y:S02]  /*8ee0*/  UIADD3 UR23, UP0, UR13, UR7, URZ ;  /* 0x000000070d177290 */ /* 0x000fe4000ff1e03f */
[----:B------:R-:W-:Y:S01]  /*8ef0*/  USEL UR9, URZ, UR12, !UP1 ;  /* 0x0000000c3f097287 */ /* 0x000fe2000c800000 */
[----:B------:R-:W-:Y:S01]  /*8f00*/  IMAD.U32 R9, RZ, RZ, UR8 ;  /* 0x00000008ff097e24 */ /* 0x000fe2000f8e00ff */
[----:B------:R-:W-:Y:S10]  /*8f10*/  @!P0 BRA `(.L_x_1955) ;  /* 0x0000000000248947 */ /* 0x000ff40003800000 */
[----:B------:R-:W-:-:S03]  /*8f20*/  UIADD3 UR6, UR6, 0xbf, UR10 ;  /* 0x000000bf06067890 */ /* 0x000fc6000fffe00a */
[----:B------:R-:W-:Y:S02]  /*8f30*/  ULDC UR10, c[0x0][0x748] ;  /* 0x0001d200000a7ab9 */ /* 0x000fe40000000800 */
[----:B------:R-:W-:-:S04]  /*8f40*/  UIADD3 UR6, UR6, UR10, -UR11 ;  /* 0x0000000a06067290 */ /* 0x000fc8000fffe80b */
[----:B------:R-:W-:-:S04]  /*8f50*/  USHF.R.S32.HI UR10, URZ, 0x1f, UR6 ;  /* 0x0000001f3f0a7899 */ /* 0x000fc80008011406 */
[----:B------:R-:W-:-:S04]  /*8f60*/  ULEA.HI UR10, UR10, UR6, URZ, 0x6 ;  /* 0x000000060a0a7291 */ /* 0x000fc8000f8f303f */
[----:B------:R-:W-:-:S04]  /*8f70*/  USHF.R.S32.HI UR10, URZ, 0x6, UR10 ;  /* 0x000000063f0a7899 */ /* 0x000fc8000801140a */
[----:B------:R-:W-:-:S04]  /*8f80*/  UISETP.LT.AND UP1, UPT, UR8, UR10, UPT ;  /* 0x0000000a0800728c */ /* 0x000fc8000bf21270 */
[----:B------:R-:W-:-:S06]  /*8f90*/  USEL UR10, UR8, UR10, UP1 ;  /* 0x0000000a080a7287 */ /* 0x000fcc0008800000 */
[----:B------:R-:W-:-:S07]  /*8fa0*/  IMAD.U32 R9, RZ, RZ, UR10 ;  /* 0x0000000aff097e24 */ /* 0x000fce000f8e00ff */
.L_x_1955:
[----:B------:R-:W-:Y:S02]  /*8fb0*/  ISETP.GT.AND P1, PT, R9, UR9, PT ;  /* 0x0000000909007c0c */ /* 0x000fe4000bf24270 */
[----:B------:R-:W-:Y:S01]  /*8fc0*/  ELECT P0, URZ, PT ;  /* 0x00000000003f782f */ /* 0x000fe20003800000 */
[----:B------:R-:W-:-:S10]  /*8fd0*/  ULEA.HI.X.SX32 UR10, UR13, UR17, 0x1, UP0 ;  /* 0x000000110d0a7291 */ /* 0x000fd400080f0e3f */
[----:B------:R-:W-:Y:S05]  /*8fe0*/  @!P1 BRA `(.L_x_1956) ;  /* 0x0000001000849947 */ /* 0x000fea0003800000 */
[----:B------:R-:W1:Y:S01]  /*8ff0*/  S2R R2, SR_TID.X ;  /* 0x0000000000027919 */ /* 0x000e620000002100 */
[----:B------:R-:W-:Y:S01]  /*9000*/  ULDC.64 UR18, c[0x0][0x2d8] ;  /* 0x0000b60000127ab9 */ /* 0x000fe20000000a00 */
[----:B------:R-:W-:Y:S01]  /*9010*/  VIADD R0, R9, -UR9 ;  /* 0x8000000909007c36 */ /* 0x000fe20008000000 */
[----:B------:R-:W-:Y:S02]  /*9020*/  UIMAD UR6, UR17, UR18, URZ ;  /* 0x00000012110672a4 */ /* 0x000fe4000f8e023f */
[----:B------:R-:W-:Y:S02]  /*9030*/  UIMAD.WIDE.U32 UR12, UR7, UR18, URZ ;  /* 0x00000012070c72a5 */ /* 0x000fe4000f8e003f */
[----:B------:R-:W-:Y:S01]  /*9040*/  UIMAD UR19, UR7, UR19, UR6 ;  /* 0x00000013071372a4 */ /* 0x000fe2000f8e0206 */
[----:B------:R-:W-:Y:S01]  /*9050*/  LOP3.LUT R0, R0, 0x1, RZ, 0xc0, !PT ;  /* 0x0000000100007812 */ /* 0x000fe200078ec0ff */
[----:B------:R-:W-:Y:S02]  /*9060*/  UIADD3 UR6, UP0, UR4, UR12, URZ ;  /* 0x0000000c04067290 */ /* 0x000fe4000ff1e03f */
[----:B------:R-:W-:Y:S01]  /*9070*/  UIADD3 UR19, UR13, UR19, URZ ;  /* 0x000000130d137290 */ /* 0x000fe2000fffe03f */
[----:B------:R-:W-:Y:S01]  /*9080*/  ISETP.NE.U32.AND P1, PT, R0, 0x1, PT ;  /* 0x000000010000780c */ /* 0x000fe20003f25070 */
[----:B------:R-:W-:Y:S01]  /*9090*/  ULDC.64 UR16, c[0x0][0x2e0] ;  /* 0x0000b80000107ab9 */ /* 0x000fe20000000a00 */
[----:B------:R-:W-:Y:S01]  /*90a0*/  ULDC UR18, c[0x0][0x760] ;  /* 0x0001d80000127ab9 */ /* 0x000fe20000000800 */
[----:B------:R-:W-:-:S02]  /*90b0*/  UIADD3.X UR7, UR5, UR19, URZ, UP0, !UPT ;  /* 0x0000001305077290 */ /* 0x000fc400087fe43f */
[----:B------:R-:W-:Y:S02]  /*90c0*/  UIMAD UR11, UR20, UR16, URZ ;  /* 0x00000010140b72a4 */ /* 0x000fe4000f8e023f */
[----:B------:R-:W-:Y:S02]  /*90d0*/  UIMAD.WIDE.U32 UR6, UR14, UR16, UR6 ;  /* 0x000000100e0672a5 */ /* 0x000fe4000f8e0006 */
[----:B------:R-:W-:Y:S02]  /*90e0*/  UIMAD UR17, UR14, UR17, UR11 ;  /* 0x000000110e1172a4 */ /* 0x000fe4000f8e020b */
[----:B------:R-:W-:Y:S02]  /*90f0*/  UIMAD UR11, UR15, UR18, URZ ;  /* 0x000000120f0b72a4 */ /* 0x000fe4000f8e023f */
[----:B------:R-:W-:Y:S01]  /*9100*/  UIADD3 UR24, UR7, UR17, URZ ;  /* 0x0000001107187290 */ /* 0x000fe2000fffe03f */
[----:B-1----:R-:W-:Y:S01]  /*9110*/  LOP3.LUT R10, R2, 0x1f, RZ, 0xc0, !PT ;  /* 0x0000001f020a7812 */ /* 0x002fe200078ec0ff */
[----:B------:R-:W-:Y:S10]  /*9120*/  @P1 BRA `(.L_x_1957) ;  /* 0x00000004006c1947 */ /* 0x000ff40003800000 */
        /* <DEDUP_REMOVED lines=11> */
.L_x_1960:
[----:B------:R-:W2:Y:S04]  /*91e0*/  LDG.E.STRONG.GPU R0, desc[UR46][R2.64] ;  /* 0x0000002e02007981 */ /* 0x000ea8000c1ef900 */
[----:B--2---:R-:W-:Y:S01]  /*91f0*/  CCTL.IVALL ;  /* 0x00000000ff00798f */ /* 0x004fe20002000000 */
[----:B------:R-:W-:Y:S05]  /*9200*/  YIELD ;  /* 0x0000000000007946 */ /* 0x000fea0003800000 */
[----:B------:R-:W-:-:S13]  /*9210*/  ISETP.NE.AND P1, PT, R0, UR22, PT ;  /* 0x0000001600007c0c */ /* 0x000fda000bf25270 */
[----:B------:R-:W-:Y:S05]  /*9220*/  @P1 BRA `(.L_x_1960) ;  /* 0xfffffffc00ec1947 */ /* 0x000fea000383ffff */
.L_x_1959:
[----:B------:R-:W-:Y:S05]  /*9230*/  BSYNC B0 ;  /* 0x0000000000007941 */ /* 0x000fea0003800000 */
.L_x_1958:
[----:B------:R-:W-:-:S03]  /*9240*/  UMOV UR15, 0xffffffff ;  /* 0xffffffff000f7882 */ /* 0x000fc60000000000 */
[----:B------:R-:W-:Y:S05]  /*9250*/  BRA.DIV UR15, `(.L_x_1961) ;  /* 0x000000420f447947 */ /* 0x000fea000b800000 */
[----:B------:R-:W-:Y:S01]  /*9260*/  NOP ;  /* 0x0000000000007918 */ /* 0x000fe20000000000 */
.L_x_2044:
        /* <DEDUP_REMOVED lines=22> */
.L_x_1963:
[----:B------:R-:W-:Y:S05]  /*93d0*/  BSYNC B0 ;  /* 0x0000000000007941 */ /* 0x000fea0003800000 */
.L_x_1962:
        /* <DEDUP_REMOVED lines=20> */
.L_x_1965:
[----:B------:R-:W-:Y:S05]  /*9520*/  BSYNC B0 ;  /* 0x0000000000007941 */ /* 0x000fea0003800000 */
.L_x_1964:
[----:B------:R-:W-:Y:S06]  /*9530*/  BAR.ARV 0xa, 0xa0 ;  /* 0x0282800000007b1d */ /* 0x000fec0000002000 */
[----:B------:R-:W-:Y:S04]  /*9540*/  BSSY B0, `(.L_x_1966) ;  /* 0x0000003000007945 */ /* 0x000fe80003800000 */
[----:B------:R-:W-:Y:S05]  /*9550*/  @!P0 BRA `(.L_x_1967) ;  /* 0x0000000000048947 */ /* 0x000fea0003800000 */
[----:B------:R-:W-:-:S04]  /*9560*/  DEPBAR.LE SB0, 0x0 ;  /* 0x000080000000791a */ /* 0x000fc80000000000 */
.L_x_1967:
[----:B------:R-:W-:Y:S05]  /*9570*/  BSYNC B0 ;  /* 0x0000000000007941 */ /* 0x000fea0003800000 */
.L_x_1966:
        /* <DEDUP_REMOVED lines=19> */
.L_x_1969:
[----:B------:R-:W-:Y:S05]  /*96b0*/  BSYNC B0 ;  /* 0x0000000000007941 */ /* 0x000fea0003800000 */
.L_x_1968:
[----:B------:R-:W-:Y:S01]  /*96c0*/  UIADD3 UR15, UR9, 0x1, URZ ;  /* 0x00000001090f7890 */ /* 0x000fe2000fffe03f */
[----:B------:R-:W-:Y:S11]  /*96d0*/  BRA `(.L_x_1970) ;  /* 0x0000000000047947 */ /* 0x000ff60003800000 */
.L_x_1957:
[----:B------:R-:W-:-:S05]  /*96e0*/  UMOV UR15, UR9 ;  /* 0x00000009000f7c82 */ /* 0x000fca0008000000 */
.L_x_1970:
[----:B------:R-:W-:-:S06]  /*96f0*/  UIADD3 UR9, UR9, 0x1, URZ ;  /* 0x0000000109097890 */ /* 0x000fcc000fffe03f */
[----:B------:R-:W-:Y:S01]  /*9700*/  ISETP.NE.AND P1, PT, R9, UR9, PT ;  /* 0x0000000909007c0c */ /* 0x000fe2000bf25270 */
[----:B------:R-:W-:-:S12]  /*9710*/  UMOV UR9, UR15 ;  /* 0x0000000f00097c82 */ /* 0x000fd80008000000 */
[----:B------:R-:W-:Y:S05]  /*9720*/  @!P1 BRA `(.L_x_1956) ;  /* 0x0000000800b49947 */ /* 0x000fea0003800000 */
[----:B------:R-:W-:Y:S01]  /*9730*/  UMOV UR18, UR12 ;  /* 0x0000000c00127c82 */ /* 0x000fe20008000000 */
[----:B------:R-:W-:Y:S01]  /*9740*/  UMOV UR9, UR15 ;  /* 0x0000000f00097c82 */ /* 0x000fe20008000000 */
[----:B------:R-:W-:-:S03]  /*9750*/  UIMAD.WIDE.U32 UR12, UR14, UR16, UR18 ;  /* 0x000000100e0c72a5 */ /* 0x000fc6000f8e0012 */
[----:B------:R-:W-:Y:S01]  /*9760*/  ULDC.64 UR18, c[0x0][0x2c0] ;  /* 0x0000b00000127ab9 */ /* 0x000fe20000000a00 */
[----:B------:R-:W-:-:S04]  /*9770*/  UIADD3 UR4, UP0, UR4, UR12, URZ ;  /* 0x0000000c04047290 */ /* 0x000fc8000ff1e03f */
[----:B------:R-:W-:Y:S02]  /*9780*/  UIADD3.X UR5, UR5, UR17, UR13, UP0, !UPT ;  /* 0x0000001105057290 */ /* 0x000fe400087fe40d */
[----:B------:R-:W-:-:S04]  /*9790*/  ULEA UR14, UP0, UR4, UR18, 0x2 ;  /* 0x00000012040e7291 */ /* 0x000fc8000f80103f */
[----:B------:R-:W-:Y:S02]  /*97a0*/  ULEA.HI.X UR5, UR4, UR19, UR5, 0x2, UP0 ;  /* 0x0000001304057291 */ /* 0x000fe400080f1405 */
[----:B------:R-:W-:Y:S01]  /*97b0*/  UIADD3 UR14, UP0, UR14, 0x4000, URZ ;  /* 0x000040000e0e7890 */ /* 0x000fe2000ff1e03f */
[----:B------:R-:W-:-:S03]  /*97c0*/  UMOV UR4, URZ ;  /* 0x0000003f00047c82 */ /* 0x000fc60008000000 */
[----:B------:R-:W-:-:S12]  /*97d0*/  UIADD3.X UR5, URZ, UR5, URZ, UP0, !UPT ;  /* 0x000000053f057290 */ /* 0x000fd800087fe43f */
.L_x_1995:
        /* <DEDUP_REMOVED lines=11> */
.L_x_1973:
[----:B------:R-:W2:Y:S04]  /*9890*/  LDG.E.STRONG.GPU R0, desc[UR46][R2.64] ;  /* 0x0000002e02007981 */ /* 0x000ea8000c1ef900 */
[----:B--2---:R-:W-:Y:S01]  /*98a0*/  CCTL.IVALL ;  /* 0x00000000ff00798f */ /* 0x004fe20002000000 */
[----:B------:R-:W-:Y:S05]  /*98b0*/  YIELD ;  /* 0x0000000000007946 */ /* 0x000fea0003800000 */
[----:B------:R-:W-:-:S13]  /*98c0*/  ISETP.NE.AND P1, PT, R0, UR22, PT ;  /* 0x0000001600007c0c */ /* 0x000fda000bf25270 */
[----:B------:R-:W-:Y:S05]  /*98d0*/  @P1 BRA `(.L_x_1973) ;  /* 0xfffffffc00ec1947 */ /* 0x000fea000383ffff */
.L_x_1972:
[----:B------:R-:W-:Y:S05]  /*98e0*/  BSYNC B0 ;  /* 0x0000000000007941 */ /* 0x000fea0003800000 */
.L_x_1971:
[----:B------:R-:W-:-:S03]  /*98f0*/  UMOV UR16, 0xffffffff ;  /* 0xffffffff00107882 */ /* 0x000fc60000000000 */
[----:B------:R-:W-:Y:S05]  /*9900*/  BRA.DIV UR16, `(.L_x_1974) ;  /* 0x0000003a10b47947 */ /* 0x000fea000b800000 */
[----:B------:R-:W-:Y:S01]  /*9910*/  NOP ;  /* 0x0000000000007918 */ /* 0x000fe20000000000 */
.L_x_2047:
        /* <DEDUP_REMOVED lines=10> */
[----:B------:R-:W-:Y:S01]  /*99c0*/  UMOV UR27, 0x14f00000 ;  /* 0x14f00000001b7882 */ /* 0x000fe20000000000 */
[----:B-1----:R-:W-:Y:S02]  /*99d0*/  ULEA UR18, UR18, UR17, 0x18 ;  /* 0x0000001112127291 */ /* 0x002fe4000f8ec03f */
[----:B------:R-:W-:-:S02]  /*99e0*/  ULEA.HI.X.SX32 UR17, UR16, UR24, 0x1, UP0 ;  /* 0x0000001810117291 */ /* 0x000fc400080f0e3f */
[----:B------:R-:W-:Y:S02]  /*99f0*/  ULEA UR16, UP0, UR25, UR20, 0x2 ;  /* 0x0000001419107291 */ /* 0x000fe4000f80103f */
[----:B------:R-:W-:Y:S02]  /*9a00*/  UIADD3 UR18, UR18, 0x10000, URZ ;  /* 0x0001000012127890 */ /* 0x000fe4000fffe03f */
[----:B------:R-:W-:Y:S01]  /*9a10*/  ULEA.HI.X UR17, UR25, UR21, UR17, 0x2, UP0 ;  /* 0x0000001519117291 */ /* 0x000fe200080f1411 */
[----:B------:R-:W-:-:S08]  /*9a20*/  UMOV UR20, 0x400 ;  /* 0x0000040000147882 */ /* 0x000fd00000000000 */
[----:B------:R1:W-:Y:S02]  /*9a30*/  UBLKRED.G.S.ADD.F32.RN [UR16], [UR18], UR20, desc[UR26] ;  /* 0x00001a10120073bb */ /* 0x0003e400080a1414 */
[----:B-1----:R0:W-:Y:S02]  /*9a40*/  UTMACMDFLUSH ;  /* 0x00000000000079b7 */ /* 0x0021e40000000000 */
.L_x_1976:
[----:B------:R-:W-:Y:S05]  /*9a50*/  BSYNC B0 ;  /* 0x0000000000007941 */ /* 0x000fea0003800000 */
.L_x_1975:
[----:B------:R-:W-:Y:S01]  /*9a60*/  ULEA UR18, UR15, UR4, 0xd ;  /* 0x000000040f127291 */ /* 0x000fe2000f8e683f */
[----:B------:R-:W-:Y:S06]  /*9a70*/  BAR.SYNC.DEFER_BLOCKING 0xe, 0xa0 ;  /* 0x0382800000007b1d */ /* 0x000fec0000010000 */
[----:B------:R-:W-:Y:S01]  /*9a80*/  UMOV UR16, UR14 ;  /* 0x0000000e00107c82 */ /* 0x000fe20008000000 */
[----:B------:R-:W-:Y:S01]  /*9a90*/  UMOV UR17, UR5 ;  /* 0x0000000500117c82 */ /* 0x000fe20008000000 */
[----:B------:R-:W-:Y:S01]  /*9aa0*/  BSSY B0, `(.L_x_1977) ;  /* 0x000000d000007945 */ /* 0x000fe20003800000 */
[----:B------:R-:W-:-:S03]  /*9ab0*/  UIMAD.WIDE UR16, UR18, 0x4, UR16 ;  /* 0x00000004121078a5 */ /* 0x000fc6000f8e0210 */
[----:B------:R-:W-:Y:S09]  /*9ac0*/  @!P0 BRA `(.L_x_1978) ;  /* 0x0000000000288947 */ /* 0x000ff20003800000 */
        /* <DEDUP_REMOVED lines=10> */
.L_x_1978:
[----:B------:R-:W-:Y:S05]  /*9b70*/  BSYNC B0 ;  /* 0x0000000000007941 */ /* 0x000fea0003800000 */
.L_x_1977:
[----:B------:R-:W-:Y:S06]  /*9b80*/  BAR.ARV 0xa, 0xa0 ;  /* 0x0282800000007b1d */ /* 0x000fec0000002000 */
[----:B------:R-:W-:Y:S04]  /*9b90*/  BSSY B0, `(.L_x_1979) ;  /* 0x0000003000007945 */ /* 0x000fe80003800000 */
[----:B------:R-:W-:Y:S05]  /*9ba0*/  @!P0 BRA `(.L_x_1980) ;  /* 0x0000000000048947 */ /* 0x000fea0003800000 */
[----:B------:R-:W-:-:S04]  /*9bb0*/  DEPBAR.LE SB0, 0x0 ;  /* 0x000080000000791a */ /* 0x000fc80000000000 */
.L_x_1980:
[----:B------:R-:W-:Y:S05]  /*9bc0*/  BSYNC B0 ;  /* 0x0000000000007941 */ /* 0x000fea0003800000 */
.L_x_1979:
        /* <DEDUP_REMOVED lines=19> */
.L_x_1982:
[----:B------:R-:W-:Y:S05]  /*9d00*/  BSYNC B0 ;  /* 0x0000000000007941 */ /* 0x000fea0003800000 */
.L_x_1981:
        /* <DEDUP_REMOVED lines=9> */
.L_x_1985:
[----:B------:R-:W2:Y:S04]  /*9da0*/  LDG.E.STRONG.GPU R0, desc[UR46][R2.64] ;  /* 0x0000002e02007981 */ /* 0x000ea8000c1ef900 */
[----:B--2---:R-:W-:Y:S01]  /*9db0*/  CCTL.IVALL ;  /* 0x00000000ff00798f */ /* 0x004fe20002000000 */
[----:B------:R-:W-:Y:S05]  /*9dc0*/  YIELD ;  /* 0x0000000000007946 */ /* 0x000fea0003800000 */
[----:B------:R-:W-:-:S13]  /*9dd0*/  ISETP.NE.AND P1, PT, R0, UR22, PT ;  /* 0x0000001600007c0c */ /* 0x000fda000bf25270 */
[----:B------:R-:W-:Y:S05]  /*9de0*/  @P1 BRA `(.L_x_1985) ;  /* 0xfffffffc00ec1947 */ /* 0x000fea000383ffff */
.L_x_1984:
[----:B------:R-:W-:Y:S05]  /*9df0*/  BSYNC B0 ;  /* 0x0000000000007941 */ /* 0x000fea0003800000 */
.L_x_1983:
[----:B------:R-:W-:-:S03]  /*9e00*/  UMOV UR12, 0xffffffff ;  /* 0xffffffff000c7882 */ /* 0x000fc60000000000 */
[----:B------:R-:W-:Y:S05]  /*9e10*/  BRA.DIV UR12, `(.L_x_1986) ;  /* 0x000000360c8c7947 */ /* 0x000fea000b800000 */
[----:B------:R-:W-:Y:S01]  /*9e20*/  NOP ;  /* 0x0000000000007918 */ /* 0x000fe20000000000 */
.L_x_2050:
        /* <DEDUP_REMOVED lines=15> */
.L_x_1988:
[----:B------:R-:W-:Y:S05]  /*9f20*/  BSYNC B0 ;  /* 0x0000000000007941 */ /* 0x000fea0003800000 */
.L_x_1987:
        /* <DEDUP_REMOVED lines=15> */
.L_x_1990:
[----:B------:R-:W-:Y:S05]  /*a020*/  BSYNC B0 ;  /* 0x0000000000007941 */ /* 0x000fea0003800000 */
.L_x_1989:
[----:B------:R-:W-:Y:S06]  /*a030*/  BAR.ARV 0xa, 0xa0 ;  /* 0x0282800000007b1d */ /* 0x000fec0000002000 */
[----:B------:R-:W-:Y:S04]  /*a040*/  BSSY B0, `(.L_x_1991) ;  /* 0x0000003000007945 */ /* 0x000fe80003800000 */
[----:B------:R-:W-:Y:S05]  /*a050*/  @!P0 BRA `(.L_x_1992) ;  /* 0x0000000000048947 */ /* 0x000fea0003800000 */
[----:B------:R-:W-:-:S04]  /*a060*/  DEPBAR.LE SB0, 0x0 ;  /* 0x000080000000791a */ /* 0x000fc80000000000 */
.L_x_1992:
[----:B------:R-:W-:Y:S05]  /*a070*/  BSYNC B0 ;  /* 0x0000000000007941 */ /* 0x000fea0003800000 */
.L_x_1991:
        /* <DEDUP_REMOVED lines=19> */
.L_x_1994:
[----:B------:R-:W-:Y:S05]  /*a1b0*/  BSYNC B0 ;  /* 0x0000000000007941 */ /* 0x000fea0003800000 */
.L_x_1993:
[----:B------:R-:W-:Y:S02]  /*a1c0*/  UIADD3 UR9, UR9, 0x2, URZ ;  /* 0x0000000209097890 */ /* 0x000fe4000fffe03f */
[----:B------:R-:W-:-:S04]  /*a1d0*/  UIADD3 UR4, UR4, 0x4000, URZ ;  /* 0x0000400004047890 */ /* 0x000fc8000fffe03f */
[----:B------:R-:W-:-:S13]  /*a1e0*/  ISETP.LE.AND P1, PT, R9, UR9, PT ;  /* 0x0000000909007c0c */ /* 0x000fda000bf23270 */
[----:B------:R-:W-:Y:S05]  /*a1f0*/  @!P1 BRA `(.L_x_1995) ;  /* 0xfffffff400789947 */ /* 0x000fea000383ffff */
.L_x_1956:
        /* <DEDUP_REMOVED lines=41> */
.L_x_1998:
[----:B------:R-:W-:Y:S05]  /*a490*/  BSYNC B0 ;  /* 0x0000000000007941 */ /* 0x000fea0003800000 */
.L_x_1997:
[----:B------:R-:W-:Y:S05]  /*a4a0*/  BRA `(.L_x_1999) ;  /* 0x0000000000047947 */ /* 0x000fea0003800000 */
.L_x_1996:
[----:B------:R-:W-:-:S05]  /*a4b0*/  UMOV UR4, UR9 ;  /* 0x0000000900047c82 */ /* 0x000fca0008000000 */
.L_x_1999:
        /* <DEDUP_REMOVED lines=11> */
.L_x_2004:
        /* <DEDUP_REMOVED lines=24> */
.L_x_2001:
[----:B------:R-:W-:Y:S05]  /*a6f0*/  BSYNC B0 ;  /* 0x0000000000007941 */ /* 0x000fea0003800000 */
.L_x_2000:
        /* <DEDUP_REMOVED lines=24> */
.L_x_2003:
[----:B------:R-:W-:Y:S05]  /*a880*/  BSYNC B0 ;  /* 0x0000000000007941 */ /* 0x000fea0003800000 */
.L_x_2002:
[----:B------:R-:W-:Y:S02]  /*a890*/  UIADD3 UR7, UR7, 0x2, URZ ;  /* 0x0000000207077890 */ /* 0x000fe4000fffe03f */
[----:B------:R-:W-:Y:S02]  /*a8a0*/  ULEA UR5, UR19, UR5, 0x1 ;  /* 0x0000000513057291 */ /* 0x000fe4000f8e083f */
[----:B------:R-:W-:Y:S02]  /*a8b0*/  ULEA UR6, UR19, UR6, 0x1 ;  /* 0x0000000613067291 */ /* 0x000fe4000f8e083f */
[----:B------:R-:W-:-:S13]  /*a8c0*/  ISETP.NE.AND P0, PT, RZ, UR7, PT ;  /* 0x00000007ff007c0c */ /* 0x000fda000bf05270 */
[----:B------:R-:W-:Y:S05]  /*a8d0*/  @!P0 BRA `(.L_x_1860) ;  /* 0x0000002800388947 */ /* 0x000fea0003800000 */
[----:B------:R-:W-:Y:S05]  /*a8e0*/  BRA `(.L_x_2004) ;  /* 0xfffffffc00207947 */ /* 0x000fea000383ffff */
.L_x_1948:
        /* <DEDUP_REMOVED lines=14> */
.L_x_2005:
        /* <DEDUP_REMOVED lines=14> */
.L_x_2007:
[----:B------:R-:W-:-:S05]  /*aab0*/  ULDC UR4, c[0x0][0x8bc] ;  /* 0x00022f0000047ab9 */ /* 0x000fca0000000800 */
.L_x_2006:
        /* <DEDUP_REMOVED lines=59> */
.L_x_2009:
        /* <DEDUP_REMOVED lines=13> */
.L_x_2010:
        /* <DEDUP_REMOVED lines=8> */
.L_x_2011:
        /* <DEDUP_REMOVED lines=21> */
.L_x_2012:
        /* <DEDUP_REMOVED lines=50> */
.L_x_2051:
        /* <DEDUP_REMOVED lines=15> */
.L_x_2015:
        /* <DEDUP_REMOVED lines=97> */
.L_x_2026:
[----:B-123--:R-:W-:-:S04]  /*bb30*/  SHF.L.U32 R18, R10, 0x1f, RZ ;  /* 0x0000001f0a127819 */ /* 0x00efc800000006ff */
[----:B------:R-:W2:Y:S02]  /*bb40*/  SYNCS.PHASECHK.TRANS64.TRYWAIT P1, [R15+URZ+0x30840], R18 ;  /* 0x030840120f0075a7 */ /* 0x000ea4000802017f */
[----:B--2---:R-:W-:Y:S05]  /*bb50*/  @!P1 BRA `(.L_x_2018) ;  /* 0x00000018006c9947 */ /* 0x004fea0003800000 */
.L_x_2052:
        /* <DEDUP_REMOVED lines=8> */
.L_x_2019:
        /* <DEDUP_REMOVED lines=37> */
.L_x_2053:
        /* <DEDUP_REMOVED lines=8> */
.L_x_2021:
        /* <DEDUP_REMOVED lines=37> */
.L_x_2054:
        /* <DEDUP_REMOVED lines=8> */
.L_x_2023:
        /* <DEDUP_REMOVED lines=31> */
.L_x_2056:
        /* <DEDUP_REMOVED lines=8> */
.L_x_2025:
        /* <DEDUP_REMOVED lines=37> */
.L_x_2017:
[----:B------:R-:W4:Y:S02]  /*c640*/  LDL.LU R4, [R1+0x4] ;  /* 0x0000040001047983 */ /* 0x000f240000300800 */
[----:B----4-:R-:W-:Y:S02]  /*c650*/  ISETP.NE.AND P1, PT, R4, RZ, PT ;  /* 0x000000ff0400720c */ /* 0x010fe40003f25270 */
[----:B------:R4:W5:Y:S11]  /*c660*/  LDL R4, [R1] ;  /* 0x0000000001047983 */ /* 0x0009760000100800 */
[----:B----4-:R-:W-:Y:S05]  /*c670*/  @!P1 BRA `(.L_x_2016) ;  /* 0x00000004005c9947 */ /* 0x010fea0003800000 */
[----:B------:R-:W-:-:S04]  /*c680*/  SHF.L.U32 R12, R10, 0x1f, RZ ;  /* 0x0000001f0a0c7819 */ /* 0x000fc800000006ff */
[----:B------:R-:W4:Y:S02]  /*c690*/  SYNCS.PHASECHK.TRANS64.TRYWAIT P1, [R15+URZ+0x30840], R12 ;  /* 0x0308400c0f0075a7 */ /* 0x000f24000802017f */
[----:B----4-:R-:W-:Y:S05]  /*c6a0*/  @!P1 BRA `(.L_x_2027) ;  /* 0x0000000c00ec9947 */ /* 0x010fea0003800000 */
.L_x_2057:
        /* <DEDUP_REMOVED lines=8> */
.L_x_2028:
        /* <DEDUP_REMOVED lines=34> */
.L_x_2058:
        /* <DEDUP_REMOVED lines=8> */
.L_x_2030:
        /* <DEDUP_REMOVED lines=34> */
.L_x_2016:
[----:B------:R-:W1:Y:S01]  /*cbf0*/  S2R R0, SR_TID.X ;  /* 0x0000000000007919 */ /* 0x000e620000002100 */
[----:B------:R-:W-:Y:S01]  /*cc00*/  IMAD R3, R16, 0x8, R15 ;  /* 0x0000000810037824 */ /* 0x000fe200078e020f */
[----:B-1----:R-:W-:Y:S02]  /*cc10*/  LOP3.LUT R2, R0, 0x7f, RZ, 0xc0, !PT ;  /* 0x0000007f00027812 */ /* 0x002fe400078ec0ff */
[----:B------:R-:W-:Y:S02]  /*cc20*/  SHF.L.U32 R0, R10, 0x1f, RZ ;  /* 0x0000001f0a007819 */ /* 0x000fe400000006ff */
[----:B------:R-:W-:Y:S02]  /*cc30*/  ISETP.NE.AND P1, PT, R2, RZ, PT ;  /* 0x000000ff0200720c */ /* 0x000fe40003f25270 */
[----:B------:R-:W1:Y:S02]  /*cc40*/  SYNCS.PHASECHK.TRANS64.TRYWAIT P0, [R3+URZ+0x30840], R0 ;  /* 0x03084000030075a7 */ /* 0x000e64000800017f */
[----:B-1----:R-:W-:Y:S09]  /*cc50*/  @!P0 BRA `(.L_x_2031) ;  /* 0x0000000800a88947 */ /* 0x002ff20003800000 */
.L_x_2059:
[----:B------:R-:W-:Y:S05]  /*cc60*/  @P1 BRA `(.L_x_2032) ;  /* 0x0000000000181947 */ /* 0x000fea0003800000 */
[----:B------:R-:W1:Y:S01]  /*cc70*/  S2R R2, SR_TID.X ;  /* 0x0000000000027919 */ /* 0x000e620000002100 */
[----:B------:R-:W-:-:S04]  /*cc80*/  IMAD.MOV.U32 R0, RZ, RZ, 0x4100 ;  /* 0x00004100ff007424 */ /* 0x000fc800078e00ff */
[----:B------:R1:W-:Y:S02]  /*cc90*/  SYNCS.ARRIVE.TRANS64 RZ, [R3+URZ+0x30830], R0 ;  /* 0x0308300003ff79a7 */ /* 0x0003e4000800003f */
[----:B-1----:R-:W-:-:S13]  /*cca0*/  LOP3.LUT P0, RZ, R2, 0x1f, RZ, 0xc0, !PT ;  /* 0x0000001f02ff7812 */ /* 0x002fda000780c0ff */
[----:B------:R-:W-:Y:S05]  /*ccb0*/  @!P0 BRA `(.L_x_2032) ;  /* 0x0000000000048947 */ /* 0x000fea0003800000 */
[----:B------:R-:W-:Y:S01]  /*ccc0*/  BPT.TRAP 0x1 ;  /* 0x000000040000795c */ /* 0x000fe20000300000 */
.L_x_2032:
        /* <DEDUP_REMOVED lines=41> */
.L_x_2013:
[----:B------:R-:W-:Y:S05]  /*cf60*/  BSYNC B0 ;  /* 0x0000000000007941 */ /* 0x000fea0003800000 */
.L_x_2008:
[----:B------:R-:W-:-:S03]  /*cf70*/  UMOV UR8, 0xffffffff ;  /* 0xffffffff00087882 */ /* 0x000fc60000000000 */
[----:B------:R-:W-:Y:S05]  /*cf80*/  BRA.DIV UR8, `(.L_x_2033) ;  /* 0x0000000608f07947 */ /* 0x000fea000b800000 */
[----:B------:R-:W-:-:S13]  /*cf90*/  ELECT P6, URZ, PT ;  /* 0x00000000003f782f */ /* 0x000fda00038c0000 */
.L_x_2062:
[----:B------:R-:W-:Y:S05]  /*cfa0*/  @!P6 BRA `(.L_x_1860) ;  /* 0x000000000084e947 */ /* 0x000fea0003800000 */
[----:B------:R-:W-:-:S06]  /*cfb0*/  ULOP3.LUT UR8, UR38, 0x2, URZ, 0xfc, !UPT ;  /* 0x0000000226087892 */ /* 0x000fcc000f8efc3f */
[----:B------:R-:W-:-:S05]  /*cfc0*/  IMAD.U32 R2, RZ, RZ, UR8 ;  /* 0x00000008ff027e24 */ /* 0x000fca000f8e00ff */
[----:B------:R-:W-:-:S13]  /*cfd0*/  ISETP.NE.AND P2, PT, R2, 0x3, PT ;  /* 0x000000030200780c */ /* 0x000fda0003f45270 */
[----:B------:R-:W-:Y:S05]  /*cfe0*/  @!P2 BRA `(.L_x_2034) ;  /* 0x000000000004a947 */ /* 0x000fea0003800000 */
[----:B---3--:R-:W-:Y:S01]  /*cff0*/  BPT.TRAP 0x1 ;  /* 0x000000040000795c */ /* 0x008fe20000300000 */
.L_x_2034:
        /* <DEDUP_REMOVED lines=15> */
.L_x_2063:
[----:B------:R-:W2:Y:S02]  /*d0f0*/  SYNCS.PHASECHK.TRANS64.TRYWAIT P0, [R3+URZ], R2 ;  /* 0x00000002030075a7 */ /* 0x000ea4000800017f */
[----:B--2---:R-:W-:Y:S05]  /*d100*/  @!P0 BRA `(.L_x_2036) ;  /* 0x0000000400c48947 */ /* 0x004fea0003800000 */
.L_x_2064:
[----:B------:R-:W-:Y:S05]  /*d110*/  @!P2 BRA `(.L_x_2037) ;  /* 0x000000000004a947 */ /* 0x000fea0003800000 */
[----:B---3--:R-:W-:Y:S01]  /*d120*/  BPT.TRAP 0x1 ;  /* 0x000000040000795c */ /* 0x008fe20000300000 */
.L_x_2037:
[----:B--2---:R-:W-:-:S04]  /*d130*/  VIADD R3, R8, 0x30840 ;  /* 0x0003084008037836 */ /* 0x004fc80000000000 */
[----:B------:R-:W-:-:S04]  /*d140*/  IMAD R5, R0, 0x8, R3 ;  /* 0x0000000800057824 */ /* 0x000fc800078e0203 */
[----:B------:R-:W2:Y:S02]  /*d150*/  SYNCS.PHASECHK.TRANS64.TRYWAIT P0, [R5+URZ], R4 ;  /* 0x00000004050075a7 */ /* 0x000ea4000800017f */
[----:B--2---:R-:W-:Y:S05]  /*d160*/  @!P0 BRA `(.L_x_2038) ;  /* 0x0000000400c08947 */ /* 0x004fea0003800000 */
.L_x_2065:
[----:B------:R-:W-:-:S07]  /*d170*/  IMAD R3, R6, 0x8, R3 ;  /* 0x0000000806037824 */ /* 0x000fce00078e0203 */
.L_x_2039:
[----:B----4-:R4:W1:Y:S02]  /*d180*/  SYNCS.PHASECHK.TRANS64.TRYWAIT P0, [R3+URZ], R2 ;  /* 0x00000002030075a7 */ /* 0x010864000800017f */
[----:B-1----:R-:W-:Y:S05]  /*d190*/  @!P0 NANOSLEEP.SYNCS 0x989680 ;  /* 0x009896800000895d */ /* 0x002fea0003900000 */
[----:B------:R-:W1:Y:S02]  /*d1a0*/  @!P0 SYNCS.PHASECHK.TRANS64 P0, [R3+URZ], R2 ;  /* 0x00000002030085a7 */ /* 0x000e64000800007f */
[----:B-1----:R-:W-:Y:S05]  /*d1b0*/  @!P0 BRA `(.L_x_2039) ;  /* 0xfffffffc00f08947 */ /* 0x002fea000383ffff */
.L_x_1860:
[----:B---3--:R-:W-:Y:S05]  /*d1c0*/  BSYNC B6 ;  /* 0x0000000000067941 */ /* 0x008fea0003800000 */
.L_x_1854:
[----:B------:R-:W-:Y:S05]  /*d1d0*/  EXIT ;  /* 0x000000000000794d */ /* 0x000fea0003800000 */
.L_x_1871:
[----:B------:R-:W-:Y:S02]  /*d1e0*/  IMAD.MOV.U32 R12, RZ, RZ, RZ ;  /* 0x000000ffff0c7224 */ /* 0x000fe400078e00ff */
[----:B------:R-:W-:Y:S02]  /*d1f0*/  IMAD.MOV.U32 R11, RZ, RZ, 0x1f ;  /* 0x0000001fff0b7424 */ /* 0x000fe400078e00ff */
[----:B------:R-:W-:-:S07]  /*d200*/  IMAD.MOV.U32 R15, RZ, RZ, -0x1 ;  /* 0xffffffffff0f7424 */ /* 0x000fce00078e00ff */
[----:B------:R-:W-:Y:S05]  /*d210*/  WARPSYNC.COLLECTIVE R15, `(.L_x_2040) ;  /* 0x000000000f087348 */ /* 0x000fea0003c00000 */
[----:B------:R1:W2:Y:S02]  /*d220*/  SHFL.IDX P6, R14, R13, R12, R11 ;  /* 0x0000000c0d0e7389 */ /* 0x0002a400000c000b */
[----:B-12---:R-:W-:Y:S01]  /*d230*/  ENDCOLLECTIVE ;  /* 0x000000000000791b */ /* 0x006fe20003800000 */
.L_x_2040:
[----:B------:R-:W-:Y:S05]  /*d240*/  BRA `(.L_x_2041) ;  /* 0xffffff4400047947 */ /* 0x000fea000383ffff */
.L_x_1873:
        /* <DEDUP_REMOVED lines=8> */
.L_x_1877:
[----:B---3--:R3:W4:Y:S02]  /*d2d0*/  SYNCS.PHASECHK.TRANS64.TRYWAIT P0, [R0+URZ+0x30810], R191 ;  /* 0x030810bf000075a7 */ /* 0x008724000800017f */
[----:B----4-:R-:W-:Y:S05]  /*d2e0*/  @!P0 NANOSLEEP.SYNCS 0x989680 ;  /* 0x009896800000895d */ /* 0x010fea0003900000 */
[----:B------:R-:W4:Y:S02]  /*d2f0*/  @!P0 SYNCS.PHASECHK.TRANS64 P0, [R0+URZ+0x30810], R191 ;  /* 0x030810bf000085a7 */ /* 0x000f24000800007f */
[----:B----4-:R-:W-:Y:S05]  /*d300*/  @!P0 BRA `(.L_x_1877) ;  /* 0xfffffffc00f08947 */ /* 0x010fea000383ffff */
[----:B------:R-:W-:Y:S05]  /*d310*/  BRA `(.L_x_1876) ;  /* 0xffffff4800ec7947 */ /* 0x000fea000383ffff */
.L_x_1881:
[----:B--2---:R2:W1:Y:S02]  /*d320*/  SYNCS.PHASECHK.TRANS64.TRYWAIT P0, [R0+URZ+0x30830], R191 ;  /* 0x030830bf000075a7 */ /* 0x004464000800017f */
[----:B-1----:R-:W-:Y:S05]  /*d330*/  @!P0 NANOSLEEP.SYNCS 0x989680 ;  /* 0x009896800000895d */ /* 0x002fea0003900000 */
[----:B------:R-:W1:Y:S02]  /*d340*/  @!P0 SYNCS.PHASECHK.TRANS64 P0, [R0+URZ+0x30830], R191 ;  /* 0x030830bf000085a7 */ /* 0x000e64000800007f */
[----:B-1----:R-:W-:Y:S05]  /*d350*/  @!P0 BRA `(.L_x_1881) ;  /* 0xfffffffc00f08947 */ /* 0x002fea000383ffff */
[----:B------:R-:W-:Y:S05]  /*d360*/  BRA `(.L_x_1880) ;  /* 0xffffff5400047947 */ /* 0x000fea000383ffff */
.L_x_1961:
[----:B------:R-:W-:Y:S01]  /*d370*/  BSSY B0, `(.L_x_2042) ;  /* 0x0000005000007945 */ /* 0x000fe20003800000 */
[----:B------:R-:W-:-:S07]  /*d380*/  IMAD.MOV.U32 R15, RZ, RZ, -0x1 ;  /* 0xffffffffff0f7424 */ /* 0x000fce00078e00ff */
[----:B------:R-:W-:Y:S05]  /*d390*/  WARPSYNC.COLLECTIVE R15, `(.L_x_2043) ;  /* 0x000000000f087348 */ /* 0x000fea0003c00000 */
[----:B------:R-:W-:Y:S01]  /*d3a0*/  NOP ;  /* 0x0000000000007918 */ /* 0x000fe20000000000 */
[----:B------:R-:W-:Y:S01]  /*d3b0*/  ENDCOLLECTIVE ;  /* 0x000000000000791b */ /* 0x000fe20003800000 */
.L_x_2043:
[----:B------:R-:W-:Y:S05]  /*d3c0*/  BSYNC B0 ;  /* 0x0000000000007941 */ /* 0x000fea0003800000 */
.L_x_2042:
[----:B------:R-:W-:Y:S05]  /*d3d0*/  BRA `(.L_x_2044) ;  /* 0xffffffbc00a47947 */ /* 0x000fea000383ffff */
.L_x_1974:
[----:B------:R-:W-:Y:S01]  /*d3e0*/  BSSY B0, `(.L_x_2045) ;  /* 0x0000005000007945 */ /* 0x000fe20003800000 */
[----:B------:R-:W-:-:S07]  /*d3f0*/  IMAD.MOV.U32 R15, RZ, RZ, -0x1 ;  /* 0xffffffffff0f7424 */ /* 0x000fce00078e00ff */
[----:B------:R-:W-:Y:S05]  /*d400*/  WARPSYNC.COLLECTIVE R15, `(.L_x_2046) ;  /* 0x000000000f087348 */ /* 0x000fea0003c00000 */
[----:B------:R-:W-:Y:S01]  /*d410*/  NOP ;  /* 0x0000000000007918 */ /* 0x000fe20000000000 */
[----:B------:R-:W-:Y:S01]  /*d420*/  ENDCOLLECTIVE ;  /* 0x000000000000791b */ /* 0x000fe20003800000 */
.L_x_2046:
[----:B------:R-:W-:Y:S05]  /*d430*/  BSYNC B0 ;  /* 0x0000000000007941 */ /* 0x000fea0003800000 */
.L_x_2045:
[----:B------:R-:W-:Y:S05]  /*d440*/  BRA `(.L_x_2047) ;  /* 0xffffffc400347947 */ /* 0x000fea000383ffff */
.L_x_1986:
[----:B------:R-:W-:Y:S01]  /*d450*/  BSSY B0, `(.L_x_2048) ;  /* 0x0000005000007945 */ /* 0x000fe20003800000 */
[----:B------:R-:W-:-:S07]  /*d460*/  IMAD.MOV.U32 R15, RZ, RZ, -0x1 ;  /* 0xffffffffff0f7424 */ /* 0x000fce00078e00ff */
[----:B------:R-:W-:Y:S05]  /*d470*/  WARPSYNC.COLLECTIVE R15, `(.L_x_2049) ;  /* 0x000000000f087348 */ /* 0x000fea0003c00000 */
[----:B------:R-:W-:Y:S01]  /*d480*/  NOP ;  /* 0x0000000000007918 */ /* 0x000fe20000000000 */
[----:B------:R-:W-:Y:S01]  /*d490*/  ENDCOLLECTIVE ;  /* 0x000000000000791b */ /* 0x000fe20003800000 */
.L_x_2049:
[----:B------:R-:W-:Y:S05]  /*d4a0*/  BSYNC B0 ;  /* 0x0000000000007941 */ /* 0x000fea0003800000 */
.L_x_2048:
[----:B------:R-:W-:Y:S05]  /*d4b0*/  BRA `(.L_x_2050) ;  /* 0xffffffc8005c7947 */ /* 0x000fea000383ffff */
.L_x_2014:
[----:B-1----:R1:W2:Y:S02]  /*d4c0*/  SYNCS.PHASECHK.TRANS64.TRYWAIT P0, [R15+URZ+0x30820], R0 ;  /* 0x030820000f0075a7 */ /* 0x0022a4000800017f */
[----:B--2---:R-:W-:Y:S05]  /*d4d0*/  @!P0 NANOSLEEP.SYNCS 0x989680 ;  /* 0x009896800000895d */ /* 0x004fea0003900000 */
[----:B------:R-:W2:Y:S02]  /*d4e0*/  @!P0 SYNCS.PHASECHK.TRANS64 P0, [R15+URZ+0x30820], R0 ;  /* 0x030820000f0085a7 */ /* 0x000ea4000800007f */
[----:B--2---:R-:W-:Y:S05]  /*d4f0*/  @!P0 BRA `(.L_x_2014) ;  /* 0xfffffffc00f08947 */ /* 0x004fea000383ffff */
[----:B------:R-:W-:Y:S05]  /*d500*/  BRA `(.L_x_2051) ;  /* 0xffffffdc00c87947 */ /* 0x000fea000383ffff */
.L_x_2018:
[----:B--2---:R2:W3:Y:S02]  /*d510*/  SYNCS.PHASECHK.TRANS64.TRYWAIT P1, [R15+URZ+0x30840], R18 ;  /* 0x030840120f0075a7 */ /* 0x0044e4000802017f */
[----:B---3--:R-:W-:Y:S05]  /*d520*/  @!P1 NANOSLEEP.SYNCS 0x989680 ;  /* 0x009896800000995d */ /* 0x008fea0003900000 */
[----:B------:R-:W3:Y:S02]  /*d530*/  @!P1 SYNCS.PHASECHK.TRANS64 P1, [R15+URZ+0x30840], R18 ;  /* 0x030840120f0095a7 */ /* 0x000ee4000802007f */
[----:B---3--:R-:W-:Y:S05]  /*d540*/  @!P1 BRA `(.L_x_2018) ;  /* 0xfffffffc00f09947 */ /* 0x008fea000383ffff */
[----:B------:R-:W-:Y:S05]  /*d550*/  BRA `(.L_x_2052) ;  /* 0xffffffe400807947 */ /* 0x000fea000383ffff */
.L_x_2020:
[----:B-1----:R1:W3:Y:S02]  /*d560*/  SYNCS.PHASECHK.TRANS64.TRYWAIT P1, [R15+URZ+0x30828], R18 ;  /* 0x030828120f0075a7 */ /* 0x0022e4000802017f */
[----:B---3--:R-:W-:Y:S05]  /*d570*/  @!P1 NANOSLEEP.SYNCS 0x989680 ;  /* 0x009896800000995d */ /* 0x008fea0003900000 */
[----:B------:R-:W3:Y:S02]  /*d580*/  @!P1 SYNCS.PHASECHK.TRANS64 P1, [R15+URZ+0x30828], R18 ;  /* 0x030828120f0095a7 */ /* 0x000ee4000802007f */
[----:B---3--:R-:W-:Y:S05]  /*d590*/  @!P1 BRA `(.L_x_2020) ;  /* 0xfffffffc00f09947 */ /* 0x008fea000383ffff */
[----:B------:R-:W-:Y:S05]  /*d5a0*/  BRA `(.L_x_2053) ;  /* 0xffffffe800207947 */ /* 0x000fea000383ffff */
.L_x_2022:
[----:B---3--:R3:W4:Y:S02]  /*d5b0*/  SYNCS.PHASECHK.TRANS64.TRYWAIT P1, [R15+URZ+0x30848], R18 ;  /* 0x030848120f0075a7 */ /* 0x008724000802017f */
[----:B----4-:R-:W-:Y:S05]  /*d5c0*/  @!P1 NANOSLEEP.SYNCS 0x989680 ;  /* 0x009896800000995d */ /* 0x010fea0003900000 */
[----:B------:R-:W4:Y:S02]  /*d5d0*/  @!P1 SYNCS.PHASECHK.TRANS64 P1, [R15+URZ+0x30848], R18 ;  /* 0x030848120f0095a7 */ /* 0x000f24000802007f */
[----:B----4-:R-:W-:Y:S05]  /*d5e0*/  @!P1 BRA `(.L_x_2022) ;  /* 0xfffffffc00f09947 */ /* 0x010fea000383ffff */
[----:B------:R-:W-:Y:S05]  /*d5f0*/  BRA `(.L_x_2054) ;  /* 0xffffffe800c07947 */ /* 0x000fea000383ffff */
.L_x_2024:
[----:B------:R-:W-:-:S07]  /*d600*/  SHF.L.U32 R4, R10, 0x1f, RZ ;  /* 0x0000001f0a047819 */ /* 0x000fce00000006ff */
.L_x_2055:
[----:B----4-:R4:W1:Y:S02]  /*d610*/  SYNCS.PHASECHK.TRANS64.TRYWAIT P1, [R15+URZ+0x30820], R4 ;  /* 0x030820040f0075a7 */ /* 0x010864000802017f */
[----:B-1----:R-:W-:Y:S05]  /*d620*/  @!P1 NANOSLEEP.SYNCS 0x989680 ;  /* 0x009896800000995d */ /* 0x002fea0003900000 */
[----:B------:R-:W1:Y:S02]  /*d630*/  @!P1 SYNCS.PHASECHK.TRANS64 P1, [R15+URZ+0x30820], R4 ;  /* 0x030820040f0095a7 */ /* 0x000e64000802007f */
[----:B-1----:R-:W-:Y:S05]  /*d640*/  @!P1 BRA `(.L_x_2055) ;  /* 0xfffffffc00f09947 */ /* 0x002fea000383ffff */
[----:B------:R-:W-:Y:S05]  /*d650*/  BRA `(.L_x_2056) ;  /* 0xffffffec00447947 */ /* 0x000fea000383ffff */
.L_x_2027:
[----:B----4-:R4:W1:Y:S02]  /*d660*/  SYNCS.PHASECHK.TRANS64.TRYWAIT P1, [R15+URZ+0x30840], R12 ;  /* 0x0308400c0f0075a7 */ /* 0x010864000802017f */
[----:B-1----:R-:W-:Y:S05]  /*d670*/  @!P1 NANOSLEEP.SYNCS 0x989680 ;  /* 0x009896800000995d */ /* 0x002fea0003900000 */
[----:B------:R-:W1:Y:S02]  /*d680*/  @!P1 SYNCS.PHASECHK.TRANS64 P1, [R15+URZ+0x30840], R12 ;  /* 0x0308400c0f0095a7 */ /* 0x000e64000802007f */
[----:B-1----:R-:W-:Y:S05]  /*d690*/  @!P1 BRA `(.L_x_2027) ;  /* 0xfffffffc00f09947 */ /* 0x002fea000383ffff */
[----:B------:R-:W-:Y:S05]  /*d6a0*/  BRA `(.L_x_2057) ;  /* 0xfffffff000007947 */ /* 0x000fea000383ffff */
.L_x_2029:
[----:B-1----:R1:W2:Y:S02]  /*d6b0*/  SYNCS.PHASECHK.TRANS64.TRYWAIT P1, [R15+URZ+0x30828], R12 ;  /* 0x0308280c0f0075a7 */ /* 0x0022a4000802017f */
[----:B--2---:R-:W-:Y:S05]  /*d6c0*/  @!P1 NANOSLEEP.SYNCS 0x989680 ;  /* 0x009896800000995d */ /* 0x004fea0003900000 */
[----:B------:R-:W2:Y:S02]  /*d6d0*/  @!P1 SYNCS.PHASECHK.TRANS64 P1, [R15+URZ+0x30828], R12 ;  /* 0x0308280c0f0095a7 */ /* 0x000ea4000802007f */
[----:B--2---:R-:W-:Y:S05]  /*d6e0*/  @!P1 BRA `(.L_x_2029) ;  /* 0xfffffffc00f09947 */ /* 0x004fea000383ffff */
[----:B------:R-:W-:Y:S05]  /*d6f0*/  BRA `(.L_x_2058) ;  /* 0xfffffff000947947 */ /* 0x000fea000383ffff */
.L_x_2031:
[----:B------:R1:W1:Y:S02]  /*d700*/  SYNCS.PHASECHK.TRANS64.TRYWAIT P0, [R3+URZ+0x30840], R0 ;  /* 0x03084000030075a7 */ /* 0x000264000800017f */
[----:B-1----:R-:W-:Y:S05]  /*d710*/  @!P0 NANOSLEEP.SYNCS 0x989680 ;  /* 0x009896800000895d */ /* 0x002fea0003900000 */
[----:B------:R-:W1:Y:S02]  /*d720*/  @!P0 SYNCS.PHASECHK.TRANS64 P0, [R3+URZ+0x30840], R0 ;  /* 0x03084000030085a7 */ /* 0x000e64000800007f */
[----:B-1----:R-:W-:Y:S05]  /*d730*/  @!P0 BRA `(.L_x_2031) ;  /* 0xfffffffc00f08947 */ /* 0x002fea000383ffff */
[----:B------:R-:W-:Y:S05]  /*d740*/  BRA `(.L_x_2059) ;  /* 0xfffffff400447947 */ /* 0x000fea000383ffff */
.L_x_2033:
[----:B------:R-:W-:Y:S01]  /*d750*/  BSSY B0, `(.L_x_2060) ;  /* 0x0000006000007945 */ /* 0x000fe20003800000 */
[----:B------:R-:W-:-:S07]  /*d760*/  IMAD.MOV.U32 R15, RZ, RZ, -0x1 ;  /* 0xffffffffff0f7424 */ /* 0x000fce00078e00ff */
[----:B---3--:R-:W-:Y:S05]  /*d770*/  WARPSYNC.COLLECTIVE R15, `(.L_x_2061) ;  /* 0x000000000f0c7348 */ /* 0x008fea0003c00000 */
[----:B------:R-:W-:Y:S02]  /*d780*/  ELECT P6, UR62, PT ;  /* 0x00000000003e782f */ /* 0x000fe400038c0000 */
[----:B------:R-:W-:Y:S01]  /*d790*/  MOV R14, UR62 ;  /* 0x0000003e000e7c02 */ /* 0x000fe20008000f00 */
[----:B---3--:R-:W-:Y:S10]  /*d7a0*/  ENDCOLLECTIVE ;  /* 0x000000000000791b */ /* 0x008ff40003800000 */
.L_x_2061:
[----:B------:R-:W-:Y:S05]  /*d7b0*/  BSYNC B0 ;  /* 0x0000000000007941 */ /* 0x000fea0003800000 */
.L_x_2060:
[----:B------:R-:W-:Y:S05]  /*d7c0*/  BRA `(.L_x_2062) ;  /* 0xfffffff400f47947 */ /* 0x000fea000383ffff */
.L_x_2035:
[----:B-1----:R1:W2:Y:S02]  /*d7d0*/  SYNCS.PHASECHK.TRANS64.TRYWAIT P0, [R7+URZ], R4 ;  /* 0x00000004070075a7 */ /* 0x0022a4000800017f */
[----:B--2---:R-:W-:Y:S05]  /*d7e0*/  @!P0 NANOSLEEP.SYNCS 0x989680 ;  /* 0x009896800000895d */ /* 0x004fea0003900000 */
[----:B------:R-:W2:Y:S02]  /*d7f0*/  @!P0 SYNCS.PHASECHK.TRANS64 P0, [R7+URZ], R4 ;  /* 0x00000004070085a7 */ /* 0x000ea4000800007f */
[----:B--2---:R-:W-:Y:S05]  /*d800*/  @!P0 BRA `(.L_x_2035) ;  /* 0xfffffffc00f08947 */ /* 0x004fea000383ffff */
[----:B------:R-:W-:Y:S05]  /*d810*/  BRA `(.L_x_2063) ;  /* 0xfffffff800347947 */ /* 0x000fea000383ffff */
.L_x_2036:
[----:B--2---:R2:W4:Y:S02]  /*d820*/  SYNCS.PHASECHK.TRANS64.TRYWAIT P0, [R3+URZ], R2 ;  /* 0x00000002030075a7 */ /* 0x004524000800017f */
[----:B----4-:R-:W-:Y:S05]  /*d830*/  @!P0 NANOSLEEP.SYNCS 0x989680 ;  /* 0x009896800000895d */ /* 0x010fea0003900000 */
[----:B------:R-:W4:Y:S02]  /*d840*/  @!P0 SYNCS.PHASECHK.TRANS64 P0, [R3+URZ], R2 ;  /* 0x00000002030085a7 */ /* 0x000f24000800007f */
[----:B----4-:R-:W-:Y:S05]  /*d850*/  @!P0 BRA `(.L_x_2036) ;  /* 0xfffffffc00f08947 */ /* 0x010fea000383ffff */
[----:B------:R-:W-:Y:S05]  /*d860*/  BRA `(.L_x_2064) ;  /* 0xfffffff800287947 */ /* 0x000fea000383ffff */
.L_x_2038:
[----:B--2---:R2:W4:Y:S02]  /*d870*/  SYNCS.PHASECHK.TRANS64.TRYWAIT P0, [R5+URZ], R4 ;  /* 0x00000004050075a7 */ /* 0x004524000800017f */
[----:B----4-:R-:W-:Y:S05]  /*d880*/  @!P0 NANOSLEEP.SYNCS 0x989680 ;  /* 0x009896800000895d */ /* 0x010fea0003900000 */
[----:B------:R-:W4:Y:S02]  /*d890*/  @!P0 SYNCS.PHASECHK.TRANS64 P0, [R5+URZ], R4 ;  /* 0x00000004050085a7 */ /* 0x000f24000800007f */
[----:B----4-:R-:W-:Y:S05]  /*d8a0*/  @!P0 BRA `(.L_x_2038) ;  /* 0xfffffffc00f08947 */ /* 0x010fea000383ffff */
[----:B------:R-:W-:Y:S05]  /*d8b0*/  BRA `(.L_x_2065) ;  /* 0xfffffff8002c7947 */ /* 0x000fea000383ffff */
.L_x_2066:
        /* <DEDUP_REMOVED lines=12> */
.L_x_3666:


//--------------------- .text._ZN7cutlass13device_kernelIN5flash11enable_sm90INS1_16FlashAttnBwdSm90INS1_25CollectiveMainloopBwdSm90ILi2ELi2ELi2EN4cute5tupleIJNS5_1CILi1EEES8_S8_EEENS6_IJNS7_ILi64EEENS7_ILi128EEESB_EEENS_10bfloat16_tEfNS_4arch4Sm90ELb0ELb1ELb1ELb1ELb0ELb1ELb0ELb0ELi2ELi1ELi2ELi1ELb0EEENS1_24CollectiveEpilogueBwdGQAISC_fSF_Li256ELb1ELb0EEENS1_19SingleTileSchedulerILb1ELb0ELb0ELi128EEEEEEEEEvNT_6ParamsE --------------------------
	.section	.text._ZN7cutlass13device_kernelIN5flash11enable_sm90INS1_16FlashAttnBwdSm90INS1_25CollectiveMainloopBwdSm90ILi2ELi2ELi2EN4cute5tupleIJNS5_1CILi1EEES8_S8_EEENS6_IJNS7_ILi64EEENS7_ILi128EEESB_EEENS_10bfloat16_tEfNS_4arch4Sm90ELb0ELb1ELb1ELb1ELb0ELb1ELb0ELb0ELi2ELi1ELi2ELi1ELb0EEENS1_24CollectiveEpilogueBwdGQAISC_fSF_Li256ELb1ELb0EEENS1_19SingleTileSchedulerILb1ELb0ELb0ELi128EEEEEEEEEvNT_6ParamsE,"ax",@progbits
	.align	128
.text._ZN7cutlass13device_kernelIN5flash11enable_sm90INS1_16FlashAttnBwdSm90INS1_25CollectiveMainloopBwdSm90ILi2ELi2ELi2EN4cute5tupleIJNS5_1CILi1EEES8_S8_EEENS6_IJNS7_ILi64EEENS7_ILi128EEESB_EEENS_10bfloat16_tEfNS_4arch4Sm90ELb0ELb1ELb1ELb1ELb0ELb1ELb0ELb0ELi2ELi1ELi2ELi1ELb0EEENS1_24CollectiveEpilogueBwdGQAISC_fSF_Li256ELb1ELb0EEENS1_19SingleTileSchedulerILb1ELb0ELb0ELi128EEEEEEEEEvNT_6ParamsE:
        .type           _ZN7cutlass13device_kernelIN5flash11enable_sm90INS1_16FlashAttnBwdSm90INS1_25CollectiveMainloopBwdSm90ILi2ELi2ELi2EN4cute5tupleIJNS5_1CILi1EEES8_S8_EEENS6_IJNS7_ILi64EEENS7_ILi128EEESB_EEENS_10bfloat16_tEfNS_4arch4Sm90ELb0ELb1ELb1ELb1ELb0ELb1ELb0ELb0ELi2ELi1ELi2ELi1ELb0EEENS1_24CollectiveEpilogueBwdGQAISC_fSF_Li256ELb1ELb0EEENS1_19SingleTileSchedulerILb1ELb0ELb0ELi128EEEEEEEEEvNT_6ParamsE,@function
        .size           _ZN7cutlass13device_kernelIN5flash11enable_sm90INS1_16FlashAttnBwdSm90INS1_25CollectiveMainloopBwdSm90ILi2ELi2ELi2EN4cute5tupleIJNS5_1CILi1EEES8_S8_EEENS6_IJNS7_ILi64EEENS7_ILi128EEESB_EEENS_10bfloat16_tEfNS_4arch4Sm90ELb0ELb1ELb1ELb1ELb0ELb1ELb0ELb0ELi2ELi1ELi2ELi1ELb0EEENS1_24CollectiveEpilogueBwdGQAISC_fSF_Li256ELb1ELb0EEENS1_19SingleTileSchedulerILb1ELb0ELb0ELi128EEEEEEEEEvNT_6ParamsE,(.L_x_3667 - _ZN7cutlass13device_kernelIN5flash11enable_sm90INS1_16FlashAttnBwdSm90INS1_25CollectiveMainloopBwdSm90ILi2ELi2ELi2EN4cute5tupleIJNS5_1CILi1EEES8_S8_EEENS6_IJNS7_ILi64EEENS7_ILi128EEESB_EEENS_10bfloat16_tEfNS_4arch4Sm90ELb0ELb1ELb1ELb1ELb0ELb1ELb0ELb0ELi2ELi1ELi2ELi1ELb0EEENS1_24CollectiveEpilogueBwdGQAISC_fSF_Li256ELb1ELb0EEENS1_19SingleTileSchedulerILb1ELb0ELb0ELi128EEEEEEEEEvNT_6ParamsE)
        .other          _ZN7cutlass13device_kernelIN5flash11enable_sm90INS1_16FlashAttnBwdSm90INS1_25CollectiveMainloopBwdSm90ILi2ELi2ELi2EN4cute5tupleIJNS5_1CILi1EEES8_S8_EEENS6_IJNS7_ILi64EEENS7_ILi128EEESB_EEENS_10bfloat16_tEfNS_4arch4Sm90ELb0ELb1ELb1ELb1ELb0ELb1ELb0ELb0ELi2ELi1ELi2ELi1ELb0EEENS1_24CollectiveEpilogueBwdGQAISC_fSF_Li256ELb1ELb0EEENS1_19SingleTileSchedulerILb1ELb0ELb0ELi128EEEEEEEEEvNT_6ParamsE,@"STO_CUDA_ENTRY STV_DEFAULT"
_ZN7cutlass13device_kernelIN5flash11enable_sm90INS1_16FlashAttnBwdSm90INS1_25CollectiveMainloopBwdSm90ILi2ELi2ELi2EN4cute5tupleIJNS5_1CILi1EEES8_S8_EEENS6_IJNS7_ILi64EEENS7_ILi128EEESB_EEENS_10bfloat16_tEfNS_4arch4Sm90ELb0ELb1ELb1ELb1ELb0ELb1ELb0ELb0ELi2ELi1ELi2ELi1ELb0EEENS1_24CollectiveEpilogueBwdGQAISC_fSF_Li256ELb1ELb0EEENS1_19SingleTileSchedulerILb1ELb0ELb0ELi128EEEEEEEEEvNT_6ParamsE:
        /* <DEDUP_REMOVED lines=24> */
.L_x_2068:
[----:B------:R-:W-:Y:S05]  /*0180*/  BSYNC B0 ;  /* 0x0000000000007941 */ /* 0x000fea0003800000 */
.L_x_2067:
        /* <DEDUP_REMOVED lines=37> */
.L_x_2069:
        /* <DEDUP_REMOVED lines=22> */
.L_x_2070:
[----:B------:R-:W-:Y:S01]  /*0540*/  PLOP3.LUT P0, PT, PT, PT, UP0, 0x80, 0x0 ;  /* 0x000000000000781c */ /* 0x000fe20003f0f008 */
[----:B------:R-:W-:Y:S01]  /*0550*/  NOP ;  /* 0x0000000000007918 */ /* 0x000fe20000000000 */
[----:B------:R-:W-:Y:S01]  /*0560*/  ULDC.64 UR46, c[0x0][0x208] ;  /* 0x00008200002e7ab9 */ /* 0x000fe20000000a00 */
[----:B------:R-:W-:Y:S01]  /*0570*/  BSSY B6, `(.L_x_2071) ;  /* 0x0000908000067945 */ /* 0x000fe20003800000 */
[----:B-12-4-:R-:W-:Y:S09]  /*0580*/  BAR.SYNC.DEFER_BLOCKING 0x0 ;  /* 0x0000000000007b1d */ /* 0x016ff20000010000 */
[----:B------:R-:W-:Y:S05]  /*0590*/  @!P0 BRA `(.L_x_2072) ;  /* 0x00000054003c8947 */ /* 0x000fea0003800000 */
.L_x_2073:
        /* <DEDUP_REMOVED lines=24> */
.L_x_2074:
        /* <DEDUP_REMOVED lines=14> */
.L_x_2076:
[----:B------:R-:W-:-:S05]  /*0800*/  ULDC UR4, c[0x0][0x8c4] ;  /* 0x0002310000047ab9 */ /* 0x000fca0000000800 */
.L_x_2075:
        /* <DEDUP_REMOVED lines=17> */
.L_x_2078:
        /* <DEDUP_REMOVED lines=14> */
.L_x_2079:
        /* <DEDUP_REMOVED lines=11> */
.L_x_2080:
        /* <DEDUP_REMOVED lines=13> */
.L_x_2081:
        /* <DEDUP_REMOVED lines=82> */
.L_x_2082:
        /* <DEDUP_REMOVED lines=30> */
.L_x_2085:
        /* <DEDUP_REMOVED lines=15> */
.L_x_2084:
        /* <DEDUP_REMOVED lines=22> */
.L_x_2087:
        /* <DEDUP_REMOVED lines=15> */
.L_x_2086:
        /* <DEDUP_REMOVED lines=8> */
.L_x_2171:
        /* <DEDUP_REMOVED lines=23> */
.L_x_2089:
        /* <DEDUP_REMOVED lines=96> */
.L_x_2101:
[----:B------:R-:W-:-:S05]  /*1db0*/  IMAD.U32 R0, RZ, RZ, UR38 ;  /* 0x00000026ff007e24 */ /* 0x000fca000f8e00ff */
[----:B------:R-:W-:-:S04]  /*1dc0*/  LOP3.LUT R0, R0, 0x1, RZ, 0xfc, !PT ;  /* 0x0000000100007812 */ /* 0x000fc800078efcff */
[----:B------:R-:W-:-:S13]  /*1dd0*/  ISETP.NE.AND P6, PT, R0, 0x3, PT ;  /* 0x000000030000780c */ /* 0x000fda0003fc5270 */
[----:B-1----:R-:W-:Y:S05]  /*1de0*/  @!P6 BRA `(.L_x_2091) ;  /* 0x000000000004e947 */ /* 0x002fea0003800000 */
[----:B------:R-:W-:Y:S01]  /*1df0*/  BPT.TRAP 0x1 ;  /* 0x000000040000795c */ /* 0x000fe20000300000 */
.L_x_2091:
        /* <DEDUP_REMOVED lines=8> */
.L_x_2092:
[----:B---3--:R-:W-:Y:S05]  /*1e80*/  @P0 BRA `(.L_x_2093) ;  /* 0x0000000000080947 */ /* 0x008fea0003800000 */
[----:B------:R-:W3:Y:S02]  /*1e90*/  SYNCS.PHASECHK.TRANS64.TRYWAIT P0, [R0+URZ+0x30810], R191 ;  /* 0x030810bf000075a7 */ /* 0x000ee4000800017f */
[----:B---3--:R-:W-:Y:S05]  /*1ea0*/  @!P0 BRA `(.L_x_2094) ;  /* 0x0000007800148947 */ /* 0x008fea0003800000 */
.L_x_2093:
        /* <DEDUP_REMOVED lines=84> */
.L_x_2095:
[----:B------:R1:W1:Y:S01]  /*23f0*/  SYNCS.PHASECHK.TRANS64.TRYWAIT P0, [R0+URZ+0x30830], R191 ;  /* 0x030830bf000075a7 */ /* 0x000262000800017f */
[----:B------:R-:W-:Y:S05]  /*2400*/  @!P6 BRA `(.L_x_2096) ;  /* 0x000000000004e947 */ /* 0x000fea0003800000 */
[----:B------:R-:W-:Y:S01]  /*2410*/  BPT.TRAP 0x1 ;  /* 0x000000040000795c */ /* 0x000fe20000300000 */
.L_x_2096:
        /* <DEDUP_REMOVED lines=52> */
.L_x_2097:
        /* <DEDUP_REMOVED lines=539> */
.L_x_2099:
        /* <DEDUP_REMOVED lines=49> */
.L_x_2100:
        /* <DEDUP_REMOVED lines=78> */
.L_x_2083:
[----:B------:R-:W-:Y:S05]  /*5100*/  @P0 BRA `(.L_x_2077) ;  /* 0x0000004400380947 */ /* 0x000fea0003800000 */
[----:B------:R-:W-:Y:S01]  /*5110*/  ULDC.64 UR4, c[0x0][0x878] ;  /* 0x00021e0000047ab9 */ /* 0x000fe20000000a00 */
[----:B------:R-:W2:Y:S01]  /*5120*/  S2R R4, SR_TID.X ;  /* 0x0000000000047919 */ /* 0x000ea20000002100 */
[----:B------:R-:W-:Y:S01]  /*5130*/  UISETP.NE.U32.AND UP0, UPT, UR4, URZ, UPT ;  /* 0x0000003f0400728c */ /* 0x000fe2000bf05070 */
[----:B------:R-:W-:Y:S01]  /*5140*/  S2UR UR8, SR_CgaCtaId ;  /* 0x00000000000879c3 */ /* 0x000fe20000008800 */
[----:B------:R-:W-:-:S07]  /*5150*/  ULDC UR6, c[0x0][0x850] ;  /* 0x0002140000067ab9 */ /* 0x000fce0000000800 */
[----:B------:R-:W3:Y:S01]  /*5160*/  S2UR UR10, SR_CTAID.X ;  /* 0x00000000000a79c3 */ /* 0x000ee20000002500 */
[----:B------:R-:W-:Y:S01]  /*5170*/  UISETP.NE.AND.EX UP0, UPT, UR5, URZ, UPT, UP0 ;  /* 0x0000003f0500728c */ /* 0x000fe2000bf05300 */
[----:B------:R-:W-:Y:S01]  /*5180*/  UMOV UR7, 0x400 ;  /* 0x0000040000077882 */ /* 0x000fe20000000000 */
[----:B------:R-:W-:Y:S01]  /*5190*/  ULDC.64 UR12, c[0x0][0x818] ;  /* 0x00020600000c7ab9 */ /* 0x000fe20000000a00 */
[----:B------:R-:W-:Y:S01]  /*51a0*/  ULDC.64 UR14, c[0x0][0x840] ;  /* 0x00021000000e7ab9 */ /* 0x000fe20000000a00 */
[----:B------:R-:W-:Y:S02]  /*51b0*/  ULDC.64 UR16, c[0x0][0x848] ;  /* 0x0002120000107ab9 */ /* 0x000fe40000000a00 */
[----:B------:R-:W-:-:S05]  /*51c0*/  PLOP3.LUT P0, PT, PT, PT, UP0, 0x80, 0x0 ;  /* 0x000000000000781c */ /* 0x000fca0003f0f008 */
[----:B------:R-:W-:Y:S02]  /*51d0*/  @UP0 ULDC.64 UR4, c[0x0][0x878] ;  /* 0x00021e0000040ab9 */ /* 0x000fe40000000a00 */
[----:B------:R-:W-:-:S06]  /*51e0*/  @UP0 UIMAD.WIDE UR4, UR36, 0x4, UR4 ;  /* 0x00000004240408a5 */ /* 0x000fcc000f8e0204 */
[----:B------:R-:W-:Y:S02]  /*51f0*/  IMAD.U32 R2, RZ, RZ, UR4 ;  /* 0x00000004ff027e24 */ /* 0x000fe4000f8e00ff */
[----:B-1----:R-:W-:-:S05]  /*5200*/  IMAD.U32 R3, RZ, RZ, UR5 ;  /* 0x00000005ff037e24 */ /* 0x002fca000f8e00ff */
[----:B------:R-:W4:Y:S01]  /*5210*/  @P0 LDG.E R2, desc[UR46][R2.64] ;  /* 0x0000002e02020981 */ /* 0x000f22000c1e1900 */
[----:B------:R-:W1:Y:S01]  /*5220*/  S2UR UR5, SR_CTAID.Y ;  /* 0x00000000000579c3 */ /* 0x000e620000002600 */
[----:B--2---:R-:W-:Y:S01]  /*5230*/  VIADD R5, R4, 0xffffff80 ;  /* 0xffffff8004057836 */ /* 0x004fe20000000000 */
[----:B------:R-:W-:Y:S01]  /*5240*/  UISETP.NE.AND UP1, UPT, UR6, 0x1, UPT ;  /* 0x000000010600788c */ /* 0x000fe2000bf25270 */
[----:B------:R-:W-:Y:S01]  /*5250*/  BSSY B0, `(.L_x_2102) ;  /* 0x000005b000007945 */ /* 0x000fe20003800000 */
[----:B---3--:R-:W-:Y:S02]  /*5260*/  USHF.L.U32 UR10, UR10, 0xe, URZ ;  /* 0x0000000e0a0a7899 */ /* 0x008fe4000800063f */
[----:B------:R-:W-:-:S07]  /*5270*/  SHF.R.S32.HI R0, RZ, 0x1f, R5 ;  /* 0x0000001fff007819 */ /* 0x000fce0000011405 */
[----:B------:R-:W-:Y:S01]  /*5280*/  @UP1 ULDC UR11, c[0x0][0x858] ;  /* 0x00021600000b1ab9 */ /* 0x000fe20000000800 */
[----:B------:R-:W-:Y:S01]  /*5290*/  BAR.SYNC.DEFER_BLOCKING 0x1, 0x100 ;  /* 0x0044000000007b1d */ /* 0x000fe20000010000 */
[----:B----4-:R-:W-:Y:S02]  /*52a0*/  @P0 R2UR UR4, R2 ;  /* 0x00000000020402ca */ /* 0x010fe400000e0000 */
[----:B------:R-:W-:Y:S02]  /*52b0*/  LEA.HI R2, R0, R5, RZ, 0x7 ;  /* 0x0000000500027211 */ /* 0x000fe400078f38ff */
[----:B------:R-:W-:Y:S02]  /*52c0*/  ISETP.NE.AND P0, PT, R5, RZ, PT ;  /* 0x000000ff0500720c */ /* 0x000fe40003f05270 */
[C---:B------:R-:W-:Y:S01]  /*52d0*/  LOP3.LUT R0, R2.reuse, 0xfffff80, RZ, 0xc0, !PT ;  /* 0x0fffff8002007812 */ /* 0x040fe200078ec0ff */
[----:B------:R-:W-:-:S04]  /*52e0*/  IMAD.SHL.U32 R2, R2, 0x40, RZ ;  /* 0x0000004002027824 */ /* 0x000fc800078e00ff */
[----:B------:R-:W-:Y:S01]  /*52f0*/  IMAD.IADD R0, R5, 0x1, -R0 ;  /* 0x0000000105007824 */ /* 0x000fe200078e0a00 */
[----:B------:R-:W-:Y:S01]  /*5300*/  LOP3.LUT R3, R2, 0x3fffe000, RZ, 0xc0, !PT ;  /* 0x3fffe00002037812 */ /* 0x000fe200078ec0ff */
[----:B------:R-:W-:-:S04]  /*5310*/  @UP0 ULEA UR4, UR36, UR4, 0x7 ;  /* 0x0000000424040291 */ /* 0x000fc8000f8e383f */
[----:B------:R-:W-:Y:S01]  /*5320*/  @UP0 USHF.R.S32.HI UR6, URZ, 0x1f, UR4 ;  /* 0x0000001f3f060899 */ /* 0x000fe20008011404 */
[----:B------:R-:W-:-:S03]  /*5330*/  IMAD R0, R0, 0x4, R3 ;  /* 0x0000000400007824 */ /* 0x000fc600078e0203 */
[----:B------:R-:W-:Y:S02]  /*5340*/  @UP0 ULEA.HI UR6, UR6, UR4, URZ, 0x7 ;  /* 0x0000000406060291 */ /* 0x000fe4000f8f383f */
[----:B------:R-:W-:Y:S02]  /*5350*/  ULEA UR4, UR8, UR7, 0x18 ;  /* 0x0000000708047291 */ /* 0x000fe4000f8ec03f */
[----:B------:R-:W-:Y:S01]  /*5360*/  @UP0 USHF.L.U32 UR6, UR6, 0x7, URZ ;  /* 0x0000000706060899 */ /* 0x000fe2000800063f */
[----:B------:R-:W-:-:S03]  /*5370*/  @UP1 ULDC UR8, c[0x0][0x854] ;  /* 0x0002150000081ab9 */ /* 0x000fc60000000800 */
[----:B------:R-:W-:Y:S01]  /*5380*/  @UP0 ULOP3.LUT UR6, UR6, 0xffffc000, URZ, 0xc0, !UPT ;  /* 0xffffc00006060892 */ /* 0x000fe2000f8ec03f */
[----:B------:R-:W-:Y:S01]  /*5390*/  LEA R0, R0, UR4, 0x2 ;  /* 0x0000000400007c11 */ /* 0x000fe2000f8e10ff */
[----:B-1----:R-:W-:Y:S02]  /*53a0*/  UIMAD.WIDE.U32 UR8, UR5, UR8, URZ ;  /* 0x00000008050872a5 */ /* 0x002fe4000f8e003f */
[----:B------:R-:W-:Y:S02]  /*53b0*/  @UP0 USHF.R.S32.HI UR7, URZ, 0x1f, UR6 ;  /* 0x0000001f3f070899 */ /* 0x000fe40008011406 */
[----:B------:R-:W-:Y:S01]  /*53c0*/  @UP1 USHF.R.U32.HI UR5, URZ, UR11, UR9 ;  /* 0x0000000b3f051299 */ /* 0x000fe20008011609 */
[----:B------:R1:W-:Y:S01]  /*53d0*/  STS.128 [R0], R24 ;  /* 0x0000001800007388 */ /* 0x0003e20000000c00 */
[----:B------:R-:W-:Y:S02]  /*53e0*/  @!UP0 UMOV UR6, URZ ;  /* 0x0000003f00068c82 */ /* 0x000fe40008000000 */
[----:B------:R-:W-:Y:S01]  /*53f0*/  UIADD3 UR8, UP1, UR10, UR6, URZ ;  /* 0x000000060a087290 */ /* 0x000fe2000ff3e03f */
[----:B------:R1:W-:Y:S01]  /*5400*/  STS.128 [R0+0x800], R28 ;  /* 0x0008001c00007388 */ /* 0x0003e20000000c00 */
[----:B------:R-:W-:Y:S01]  /*5410*/  USHF.R.S32.HI UR6, URZ, 0x1f, UR5 ;  /* 0x0000001f3f067899 */ /* 0x000fe20008011405 */
[----:B------:R-:W-:-:S02]  /*5420*/  @!UP0 UMOV UR7, URZ ;  /* 0x0000003f00078c82 */ /* 0x000fc40008000000 */
[----:B------:R1:W-:Y:S01]  /*5430*/  STS.128 [R0+0x1000], R32 ;  /* 0x0010002000007388 */ /* 0x0003e20000000c00 */
[----:B------:R-:W-:Y:S02]  /*5440*/  ULEA.HI.X.SX32 UR9, UR10, UR7, 0x1, UP1 ;  /* 0x000000070a097291 */ /* 0x000fe400088f0e3f */
[----:B------:R-:W-:Y:S01]  /*5450*/  UIMAD UR7, UR6, UR12, URZ ;  /* 0x0000000c060772a4 */ /* 0x000fe2000f8e023f */
[----:B------:R1:W-:Y:S01]  /*5460*/  STS.128 [R0+0x1800], R36 ;  /* 0x0018002400007388 */ /* 0x0003e20000000c00 */
[----:B------:R-:W-:Y:S02]  /*5470*/  UIMAD UR11, UR6, UR14, URZ ;  /* 0x0000000e060b72a4 */ /* 0x000fe4000f8e023f */
[----:B------:R-:W-:Y:S01]  /*5480*/  UIMAD UR10, UR5, UR13, UR7 ;  /* 0x0000000d050a72a4 */ /* 0x000fe2000f8e0207 */
[----:B------:R1:W-:Y:S01]  /*5490*/  STS.128 [R0+0x2000], R40 ;  /* 0x0020002800007388 */ /* 0x0003e20000000c00 */
[----:B------:R-:W-:Y:S02]  /*54a0*/  UIMAD.WIDE.U32 UR6, UR5, UR12, UR8 ;  /* 0x0000000c050672a5 */ /* 0x000fe4000f8e0008 */
[----:B------:R-:W-:Y:S01]  /*54b0*/  UIMAD UR12, UR5, UR15, UR11 ;  /* 0x0000000f050c72a4 */ /* 0x000fe2000f8e020b */
[----:B------:R1:W-:Y:S01]  /*54c0*/  STS.128 [R0+0x2800], R44 ;  /* 0x0028002c00007388 */ /* 0x0003e20000000c00 */
[----:B------:R-:W-:-:S02]  /*54d0*/  UIMAD.WIDE.U32 UR8, UR5, UR14, UR8 ;  /* 0x0000000e050872a5 */ /* 0x000fc4000f8e0008 */
[----:B------:R-:W-:Y:S01]  /*54e0*/  USHF.R.S32.HI UR5, URZ, 0x1f, UR36 ;  /* 0x0000001f3f057899 */ /* 0x000fe20008011424 */
[----:B------:R1:W-:Y:S01]  /*54f0*/  STS.128 [R0+0x3000], R48 ;  /* 0x0030003000007388 */ /* 0x0003e20000000c00 */
[----:B------:R-:W-:Y:S01]  /*5500*/  ULDC.64 UR14, c[0x0][0x820] ;  /* 0x00020800000e7ab9 */ /* 0x000fe20000000a00 */
[----:B------:R-:W-:Y:S02]  /*5510*/  USEL UR36, UR36, URZ, !UP0 ;  /* 0x0000003f24247287 */ /* 0x000fe4000c000000 */
[----:B------:R1:W-:Y:S01]  /*5520*/  STS.128 [R0+0x3800], R52 ;  /* 0x0038003400007388 */ /* 0x0003e20000000c00 */
[----:B------:R-:W-:Y:S02]  /*5530*/  USEL UR5, UR5, URZ, !UP0 ;  /* 0x0000003f05057287 */ /* 0x000fe4000c000000 */
[----:B------:R-:W-:Y:S01]  /*5540*/  UIADD3 UR7, UR7, UR10, URZ ;  /* 0x0000000a07077290 */ /* 0x000fe2000fffe03f */
[----:B------:R1:W-:Y:S01]  /*5550*/  STS.128 [R0+0x4000], R56 ;  /* 0x0040003800007388 */ /* 0x0003e20000000c00 */
[----:B------:R-:W-:-:S02]  /*5560*/  UIMAD UR11, UR5, UR14, URZ ;  /* 0x0000000e050b72a4 */ /* 0x000fc4000f8e023f */
[----:B------:R-:W-:Y:S01]  /*5570*/  UIMAD UR5, UR5, UR16, URZ ;  /* 0x00000010050572a4 */ /* 0x000fe2000f8e023f */
[----:B------:R1:W-:Y:S01]  /*5580*/  STS.128 [R0+0x4800], R60 ;  /* 0x0048003c00007388 */ /* 0x0003e20000000c00 */
[----:B------:R-:W-:Y:S02]  /*5590*/  UIADD3 UR9, UR9, UR12, URZ ;  /* 0x0000000c09097290 */ /* 0x000fe4000fffe03f */
[----:B------:R-:W-:Y:S01]  /*55a0*/  UIMAD UR11, UR36, UR15, UR11 ;  /* 0x0000000f240b72a4 */ /* 0x000fe2000f8e020b */
[----:B------:R1:W-:Y:S01]  /*55b0*/  STS.128 [R0+0x5000], R64 ;  /* 0x0050004000007388 */ /* 0x0003e20000000c00 */
[----:B------:R-:W-:Y:S02]  /*55c0*/  UIMAD.WIDE.U32 UR6, UR36, UR14, UR6 ;  /* 0x0000000e240672a5 */ /* 0x000fe4000f8e0006 */
[----:B------:R-:W-:Y:S01]  /*55d0*/  UIMAD UR5, UR36, UR17, UR5 ;  /* 0x00000011240572a4 */ /* 0x000fe2000f8e0205 */
[----:B------:R1:W-:Y:S01]  /*55e0*/  STS.128 [R0+0x5800], R68 ;  /* 0x0058004400007388 */ /* 0x0003e20000000c00 */
[----:B------:R-:W-:Y:S01]  /*55f0*/  UIMAD.WIDE.U32 UR8, UR36, UR16, UR8 ;  /* 0x00000010240872a5 */ /* 0x000fe2000f8e0008 */
[----:B------:R-:W-:-:S02]  /*5600*/  ULDC.64 UR12, c[0x0][0x800] ;  /* 0x00020000000c7ab9 */ /* 0x000fc40000000a00 */
[----:B------:R1:W-:Y:S01]  /*5610*/  STS.128 [R0+0x6000], R72 ;  /* 0x0060004800007388 */ /* 0x0003e20000000c00 */
[----:B------:R-:W-:Y:S01]  /*5620*/  ULDC.64 UR14, c[0x0][0x828] ;  /* 0x00020a00000e7ab9 */ /* 0x000fe20000000a00 */
[----:B------:R-:W-:Y:S02]  /*5630*/  UIADD3 UR7, UR7, UR11, URZ ;  /* 0x0000000b07077290 */ /* 0x000fe4000fffe03f */
[----:B------:R1:W-:Y:S01]  /*5640*/  STS.128 [R0+0x6800], R76 ;  /* 0x0068004c00007388 */ /* 0x0003e20000000c00 */
[----:B------:R-:W-:Y:S02]  /*5650*/  ULEA UR12, UP0, UR6, UR12, 0x2 ;  /* 0x0000000c060c7291 */ /* 0x000fe4000f80103f */
[----:B------:R-:W-:Y:S01]  /*5660*/  UIADD3 UR5, UR9, UR5, URZ ;  /* 0x0000000509057290 */ /* 0x000fe2000fffe03f */
[----:B------:R1:W-:Y:S01]  /*5670*/  STS.128 [R0+0x7000], R80 ;  /* 0x0070005000007388 */ /* 0x0003e20000000c00 */
[----:B------:R-:W-:Y:S02]  /*5680*/  ULEA UR14, UP1, UR8, UR14, 0x2 ;  /* 0x0000000e080e7291 */ /* 0x000fe4000f82103f */
[----:B------:R-:W-:Y:S01]  /*5690*/  ULEA.HI.X UR13, UR6, UR13, UR7, 0x2, UP0 ;  /* 0x0000000d060d7291 */ /* 0x000fe200080f1407 */
[----:B------:R1:W-:Y:S01]  /*56a0*/  STS.128 [R0+0x7800], R84 ;  /* 0x0078005400007388 */ /* 0x0003e20000000c00 */
[----:B------:R-:W-:Y:S01]  /*56b0*/  ULEA.HI.X UR7, UR8, UR15, UR5, 0x2, UP1 ;  /* 0x0000000f08077291 */ /* 0x000fe200088f1405 */
        /* <DEDUP_REMOVED lines=13> */
.L_x_2104:
[----:B------:R-:W-:Y:S01]  /*5790*/  @P0 ELECT P1, URZ, PT ;  /* 0x00000000003f082f */ /* 0x000fe20003820000 */
[----:B------:R2:W-:-:S12]  /*57a0*/  UBLKRED.G.S.ADD.F32.RN [UR6], [UR4], UR5, desc[UR8] ;  /* 0x00000806040073bb */ /* 0x0005d800080a1405 */
[----:B------:R-:W-:Y:S02]  /*57b0*/  @P1 PLOP3.LUT P0, PT, P1, PT, PT, 0x8, 0x0 ;  /* 0x000000000000181c */ /* 0x000fe40000f0e170 */
[----:B------:R-:W-:-:S11]  /*57c0*/  PLOP3.LUT P1, PT, PT, PT, PT, 0x8, 0x0 ;  /* 0x000000000000781c */ /* 0x000fd60003f2e170 */
[----:B--2---:R-:W-:Y:S05]  /*57d0*/  @P0 BRA.U.ANY `(.L_x_2104) ;  /* 0xfffffffd00ec0947 */ /* 0x004fea000393ffff */
[----:B------:R0:W-:Y:S01]  /*57e0*/  UTMACMDFLUSH ;  /* 0x00000000000079b7 */ /* 0x0001e20000000000 */
[----:B------:R-:W-:-:S04]  /*57f0*/  DEPBAR.LE SB0, 0x0 ;  /* 0x000080000000791a */ /* 0x000fc80000000000 */
.L_x_2103:
[----:B------:R-:W-:Y:S05]  /*5800*/  BSYNC B0 ;  /* 0x0000000000007941 */ /* 0x000fea0003800000 */
.L_x_2102:
        /* <DEDUP_REMOVED lines=32> */
.L_x_2105:
        /* <DEDUP_REMOVED lines=8> */
.L_x_2072:
        /* <DEDUP_REMOVED lines=21> */
.L_x_2107:
        /* <DEDUP_REMOVED lines=13> */
.L_x_2109:
[----:B------:R-:W-:-:S05]  /*5cb0*/  ULDC UR4, c[0x0][0x8c4] ;  /* 0x0002310000047ab9 */ /* 0x000fca0000000800 */
.L_x_2108:
        /* <DEDUP_REMOVED lines=44> */
.L_x_2110:
        /* <DEDUP_REMOVED lines=13> */
.L_x_2111:
        /* <DEDUP_REMOVED lines=12> */
.L_x_2112:
        /* <DEDUP_REMOVED lines=22> */
.L_x_2113:
[----:B------:R-:W-:-:S13]  /*6270*/  ISETP.GT.AND P0, PT, R2, UR7, PT ;  /* 0x0000000702007c0c */ /* 0x000fda000bf04270 */
[----:B------:R-:W-:Y:S05]  /*6280*/  @!P0 BRA `(.L_x_2077) ;  /* 0x0000003000d88947 */ /* 0x000fea0003800000 */
[----:B------:R-:W-:Y:S01]  /*6290*/  ULDC.64 UR14, c[0x0][0x2d8] ;  /* 0x0000b600000e7ab9 */ /* 0x000fe20000000a00 */
[----:B------:R-:W-:Y:S01]  /*62a0*/  VIADD R0, R2, -UR7 ;  /* 0x8000000702007c36 */ /* 0x000fe20008000000 */
[----:B------:R-:W-:Y:S02]  /*62b0*/  UIMAD UR11, UR11, UR14, URZ ;  /* 0x0000000e0b0b72a4 */ /* 0x000fe4000f8e023f */
[----:B------:R-:W-:Y:S02]  /*62c0*/  USHF.R.S32.HI UR6, URZ, 0x1f, UR12 ;  /* 0x0000001f3f067899 */ /* 0x000fe4000801140c */
[----:B------:R-:W-:Y:S01]  /*62d0*/  UIMAD.WIDE.U32 UR8, UR16, UR14, URZ ;  /* 0x0000000e100872a5 */ /* 0x000fe2000f8e003f */
        /* <DEDUP_REMOVED lines=33> */
.L_x_2116:
[----:B------:R-:W-:Y:S05]  /*64f0*/  BSYNC B0 ;  /* 0x0000000000007941 */ /* 0x000fea0003800000 */
.L_x_2115:
        /* <DEDUP_REMOVED lines=19> */
.L_x_2118:
[----:B------:R-:W-:Y:S05]  /*6630*/  BSYNC B0 ;  /* 0x0000000000007941 */ /* 0x000fea0003800000 */
.L_x_2117:
[----:B------:R-:W-:Y:S06]  /*6640*/  BAR.ARV 0xa, 0xa0 ;  /* 0x0282800000007b1d */ /* 0x000fec0000002000 */
[----:B------:R-:W-:Y:S04]  /*6650*/  BSSY B0, `(.L_x_2119) ;  /* 0x0000003000007945 */ /* 0x000fe80003800000 */
[----:B------:R-:W-:Y:S05]  /*6660*/  @!P0 BRA `(.L_x_2120) ;  /* 0x0000000000048947 */ /* 0x000fea0003800000 */
[----:B------:R-:W-:-:S04]  /*6670*/  DEPBAR.LE SB0, 0x0 ;  /* 0x000080000000791a */ /* 0x000fc80000000000 */
.L_x_2120:
[----:B------:R-:W-:Y:S05]  /*6680*/  BSYNC B0 ;  /* 0x0000000000007941 */ /* 0x000fea0003800000 */
.L_x_2119:
[----:B------:R-:W-:Y:S06]  /*6690*/  BAR.ARV 0xb, 0xa0 ;  /* 0x02c2800000007b1d */ /* 0x000fec0000002000 */
[----:B------:R-:W-:Y:S01]  /*66a0*/  UIADD3 UR15, UR7, 0x1, URZ ;  /* 0x00000001070f7890 */ /* 0x000fe2000fffe03f */
[----:B------:R-:W-:Y:S11]  /*66b0*/  BRA `(.L_x_2121) ;  /* 0x0000000000047947 */ /* 0x000ff60003800000 */
.L_x_2114:
[----:B------:R-:W-:-:S05]  /*66c0*/  UMOV UR15, UR7 ;  /* 0x00000007000f7c82 */ /* 0x000fca0008000000 */
.L_x_2121:
        /* <DEDUP_REMOVED lines=21> */
.L_x_2134:
        /* <DEDUP_REMOVED lines=20> */
.L_x_2123:
[----:B------:R-:W-:Y:S05]  /*6960*/  BSYNC B0 ;  /* 0x0000000000007941 */ /* 0x000fea0003800000 */
.L_x_2122:
        /* <DEDUP_REMOVED lines=13> */
.L_x_2125:
[----:B------:R-:W-:Y:S05]  /*6a40*/  BSYNC B0 ;  /* 0x0000000000007941 */ /* 0x000fea0003800000 */
.L_x_2124:
[----:B------:R-:W-:Y:S06]  /*6a50*/  BAR.ARV 0xa, 0xa0 ;  /* 0x0282800000007b1d */ /* 0x000fec0000002000 */
[----:B------:R-:W-:Y:S04]  /*6a60*/  BSSY B0, `(.L_x_2126) ;  /* 0x0000003000007945 */ /* 0x000fe80003800000 */
[----:B------:R-:W-:Y:S05]  /*6a70*/  @!P0 BRA `(.L_x_2127) ;  /* 0x0000000000048947 */ /* 0x000fea0003800000 */
[----:B------:R-:W-:-:S04]  /*6a80*/  DEPBAR.LE SB0, 0x0 ;  /* 0x000080000000791a */ /* 0x000fc80000000000 */
.L_x_2127:
[----:B------:R-:W-:Y:S05]  /*6a90*/  BSYNC B0 ;  /* 0x0000000000007941 */ /* 0x000fea0003800000 */
.L_x_2126:
        /* <DEDUP_REMOVED lines=13> */
.L_x_2129:
[----:B------:R-:W-:Y:S05]  /*6b70*/  BSYNC B0 ;  /* 0x0000000000007941 */ /* 0x000fea0003800000 */
.L_x_2128:
        /* <DEDUP_REMOVED lines=13> */
.L_x_2131:
[----:B------:R-:W-:Y:S05]  /*6c50*/  BSYNC B0 ;  /* 0x0000000000007941 */ /* 0x000fea0003800000 */
.L_x_2130:
[----:B------:R-:W-:Y:S01]  /*6c60*/  UIADD3 UR15, UR15, 0x2, URZ ;  /* 0x000000020f0f7890 */ /* 0x000fe2000fffe03f */
[----:B------:R-:W-:Y:S06]  /*6c70*/  BAR.ARV 0xa, 0xa0 ;  /* 0x0282800000007b1d */ /* 0x000fec0000002000 */
[----:B------:R-:W-:Y:S01]  /*6c80*/  BSSY B0, `(.L_x_2132) ;  /* 0x0000004000007945 */ /* 0x000fe20003800000 */
[----:B------:R-:W-:-:S03]  /*6c90*/  ISETP.LE.AND P1, PT, R2, UR15, PT ;  /* 0x0000000f02007c0c */ /* 0x000fc6000bf23270 */
[----:B------:R-:W-:Y:S10]  /*6ca0*/  @!P0 BRA `(.L_x_2133) ;  /* 0x0000000000048947 */ /* 0x000ff40003800000 */
[----:B------:R-:W-:-:S04]  /*6cb0*/  DEPBAR.LE SB0, 0x0 ;  /* 0x000080000000791a */ /* 0x000fc80000000000 */
.L_x_2133:
[----:B------:R-:W-:Y:S05]  /*6cc0*/  BSYNC B0 ;  /* 0x0000000000007941 */ /* 0x000fea0003800000 */
.L_x_2132:
[----:B------:R-:W-:Y:S06]  /*6cd0*/  BAR.ARV 0xb, 0xa0 ;  /* 0x02c2800000007b1d */ /* 0x000fec0000002000 */
[----:B------:R-:W-:Y:S02]  /*6ce0*/  UIADD3 UR19, UR19, 0x4000, URZ ;  /* 0x0000400013137890 */ /* 0x000fe4000fffe03f */
[----:B------:R-:W-:Y:S01]  /*6cf0*/  UIADD3 UR6, UR6, 0x4000, URZ ;  /* 0x0000400006067890 */ /* 0x000fe2000fffe03f */
[----:B------:R-:W-:Y:S11]  /*6d00*/  @!P1 BRA `(.L_x_2134) ;  /* 0xfffffff800c49947 */ /* 0x000ff6000383ffff */
[----:B------:R-:W-:Y:S05]  /*6d10*/  BRA `(.L_x_2077) ;  /* 0x0000002800347947 */ /* 0x000fea0003800000 */
.L_x_2106:
        /* <DEDUP_REMOVED lines=14> */
.L_x_2135:
        /* <DEDUP_REMOVED lines=14> */
.L_x_2137:
[----:B------:R-:W-:-:S05]  /*6ee0*/  ULDC UR4, c[0x0][0x8c4] ;  /* 0x0002310000047ab9 */ /* 0x000fca0000000800 */
.L_x_2136:
        /* <DEDUP_REMOVED lines=59> */
.L_x_2139:
        /* <DEDUP_REMOVED lines=13> */
.L_x_2140:
        /* <DEDUP_REMOVED lines=8> */
.L_x_2141:
        /* <DEDUP_REMOVED lines=21> */
.L_x_2142:
        /* <DEDUP_REMOVED lines=50> */
.L_x_2172:
        /* <DEDUP_REMOVED lines=15> */
.L_x_2145:
        /* <DEDUP_REMOVED lines=97> */
.L_x_2156:
[----:B-123--:R-:W-:-:S04]  /*7f60*/  SHF.L.U32 R18, R10, 0x1f, RZ ;  /* 0x0000001f0a127819 */ /* 0x00efc800000006ff */
[----:B------:R-:W2:Y:S02]  /*7f70*/  SYNCS.PHASECHK.TRANS64.TRYWAIT P1, [R15+URZ+0x30840], R18 ;  /* 0x030840120f0075a7 */ /* 0x000ea4000802017f */
[----:B--2---:R-:W-:Y:S05]  /*7f80*/  @!P1 BRA `(.L_x_2148) ;  /* 0x0000001800189947 */ /* 0x004fea0003800000 */
.L_x_2173:
        /* <DEDUP_REMOVED lines=8> */
.L_x_2149:
        /* <DEDUP_REMOVED lines=37> */
.L_x_2174:
        /* <DEDUP_REMOVED lines=8> */
.L_x_2151:
        /* <DEDUP_REMOVED lines=37> */
.L_x_2175:
        /* <DEDUP_REMOVED lines=8> */
.L_x_2153:
        /* <DEDUP_REMOVED lines=31> */
.L_x_2177:
        /* <DEDUP_REMOVED lines=8> */
.L_x_2155:
        /* <DEDUP_REMOVED lines=37> */
.L_x_2147:
[----:B------:R-:W4:Y:S02]  /*8a70*/  LDL.LU R4, [R1+0x4] ;  /* 0x0000040001047983 */ /* 0x000f240000300800 */
[----:B----4-:R-:W-:Y:S02]  /*8a80*/  ISETP.NE.AND P1, PT, R4, RZ, PT ;  /* 0x000000ff0400720c */ /* 0x010fe40003f25270 */
[----:B------:R4:W5:Y:S11]  /*8a90*/  LDL R4, [R1] ;  /* 0x0000000001047983 */ /* 0x0009760000100800 */
[----:B----4-:R-:W-:Y:S05]  /*8aa0*/  @!P1 BRA `(.L_x_2146) ;  /* 0x00000004005c9947 */ /* 0x010fea0003800000 */
[----:B------:R-:W-:-:S04]  /*8ab0*/  SHF.L.U32 R12, R10, 0x1f, RZ ;  /* 0x0000001f0a0c7819 */ /* 0x000fc800000006ff */
[----:B------:R-:W4:Y:S02]  /*8ac0*/  SYNCS.PHASECHK.TRANS64.TRYWAIT P1, [R15+URZ+0x30840], R12 ;  /* 0x0308400c0f0075a7 */ /* 0x000f24000802017f */
[----:B----4-:R-:W-:Y:S05]  /*8ad0*/  @!P1 BRA `(.L_x_2157) ;  /* 0x0000000c00989947 */ /* 0x010fea0003800000 */
.L_x_2178:
        /* <DEDUP_REMOVED lines=8> */
.L_x_2158:
        /* <DEDUP_REMOVED lines=34> */
.L_x_2179:
        /* <DEDUP_REMOVED lines=8> */
.L_x_2160:
        /* <DEDUP_REMOVED lines=34> */
.L_x_2146:
[----:B------:R-:W1:Y:S01]  /*9020*/  S2R R0, SR_TID.X ;  /* 0x0000000000007919 */ /* 0x000e620000002100 */
[----:B------:R-:W-:Y:S01]  /*9030*/  IMAD R3, R16, 0x8, R15 ;  /* 0x0000000810037824 */ /* 0x000fe200078e020f */
[----:B-1----:R-:W-:Y:S02]  /*9040*/  LOP3.LUT R2, R0, 0x7f, RZ, 0xc0, !PT ;  /* 0x0000007f00027812 */ /* 0x002fe400078ec0ff */
[----:B------:R-:W-:Y:S02]  /*9050*/  SHF.L.U32 R0, R10, 0x1f, RZ ;  /* 0x0000001f0a007819 */ /* 0x000fe400000006ff */
[----:B------:R-:W-:Y:S02]  /*9060*/  ISETP.NE.AND P1, PT, R2, RZ, PT ;  /* 0x000000ff0200720c */ /* 0x000fe40003f25270 */
[----:B------:R-:W1:Y:S02]  /*9070*/  SYNCS.PHASECHK.TRANS64.TRYWAIT P0, [R3+URZ+0x30840], R0 ;  /* 0x03084000030075a7 */ /* 0x000e64000800017f */
[----:B-1----:R-:W-:Y:S09]  /*9080*/  @!P0 BRA `(.L_x_2161) ;  /* 0x0000000800548947 */ /* 0x002ff20003800000 */
.L_x_2180:
[----:B------:R-:W-:Y:S05]  /*9090*/  @P1 BRA `(.L_x_2162) ;  /* 0x0000000000181947 */ /* 0x000fea0003800000 */
[----:B------:R-:W1:Y:S01]  /*90a0*/  S2R R2, SR_TID.X ;  /* 0x0000000000027919 */ /* 0x000e620000002100 */
[----:B------:R-:W-:-:S04]  /*90b0*/  IMAD.MOV.U32 R0, RZ, RZ, 0x4100 ;  /* 0x00004100ff007424 */ /* 0x000fc800078e00ff */
[----:B------:R1:W-:Y:S02]  /*90c0*/  SYNCS.ARRIVE.TRANS64 RZ, [R3+URZ+0x30830], R0 ;  /* 0x0308300003ff79a7 */ /* 0x0003e4000800003f */
[----:B-1----:R-:W-:-:S13]  /*90d0*/  LOP3.LUT P0, RZ, R2, 0x1f, RZ, 0xc0, !PT ;  /* 0x0000001f02ff7812 */ /* 0x002fda000780c0ff */
[----:B------:R-:W-:Y:S05]  /*90e0*/  @!P0 BRA `(.L_x_2162) ;  /* 0x0000000000048947 */ /* 0x000fea0003800000 */
[----:B------:R-:W-:Y:S01]  /*90f0*/  BPT.TRAP 0x1 ;  /* 0x000000040000795c */ /* 0x000fe20000300000 */
.L_x_2162:
        /* <DEDUP_REMOVED lines=41> */
.L_x_2143:
[----:B------:R-:W-:Y:S05]  /*9390*/  BSYNC B0 ;  /* 0x0000000000007941 */ /* 0x000fea0003800000 */
.L_x_2138:
[----:B------:R-:W-:-:S03]  /*93a0*/  UMOV UR8, 0xffffffff ;  /* 0xffffffff00087882 */ /* 0x000fc60000000000 */
[----:B------:R-:W-:Y:S05]  /*93b0*/  BRA.DIV UR8, `(.L_x_2163) ;  /* 0x00000006089c7947 */ /* 0x000fea000b800000 */
[----:B------:R-:W-:-:S13]  /*93c0*/  ELECT P6, URZ, PT ;  /* 0x00000000003f782f */ /* 0x000fda00038c0000 */
.L_x_2183:
[----:B------:R-:W-:Y:S05]  /*93d0*/  @!P6 BRA `(.L_x_2077) ;  /* 0x000000000084e947 */ /* 0x000fea0003800000 */
[----:B------:R-:W-:-:S06]  /*93e0*/  ULOP3.LUT UR8, UR38, 0x2, URZ, 0xfc, !UPT ;  /* 0x0000000226087892 */ /* 0x000fcc000f8efc3f */
[----:B------:R-:W-:-:S05]  /*93f0*/  IMAD.U32 R2, RZ, RZ, UR8 ;  /* 0x00000008ff027e24 */ /* 0x000fca000f8e00ff */
[----:B------:R-:W-:-:S13]  /*9400*/  ISETP.NE.AND P2, PT, R2, 0x3, PT ;  /* 0x000000030200780c */ /* 0x000fda0003f45270 */
[----:B------:R-:W-:Y:S05]  /*9410*/  @!P2 BRA `(.L_x_2164) ;  /* 0x000000000004a947 */ /* 0x000fea0003800000 */
[----:B---3--:R-:W-:Y:S01]  /*9420*/  BPT.TRAP 0x1 ;  /* 0x000000040000795c */ /* 0x008fe20000300000 */
.L_x_2164:
        /* <DEDUP_REMOVED lines=15> */
.L_x_2184:
[----:B------:R-:W2:Y:S02]  /*9520*/  SYNCS.PHASECHK.TRANS64.TRYWAIT P0, [R3+URZ], R2 ;  /* 0x00000002030075a7 */ /* 0x000ea4000800017f */
[----:B--2---:R-:W-:Y:S05]  /*9530*/  @!P0 BRA `(.L_x_2166) ;  /* 0x0000000400708947 */ /* 0x004fea0003800000 */
.L_x_2185:
[----:B------:R-:W-:Y:S05]  /*9540*/  @!P2 BRA `(.L_x_2167) ;  /* 0x000000000004a947 */ /* 0x000fea0003800000 */
[----:B---3--:R-:W-:Y:S01]  /*9550*/  BPT.TRAP 0x1 ;  /* 0x000000040000795c */ /* 0x008fe20000300000 */
.L_x_2167:
[----:B--2---:R-:W-:-:S04]  /*9560*/  VIADD R3, R8, 0x30840 ;  /* 0x0003084008037836 */ /* 0x004fc80000000000 */
[----:B------:R-:W-:-:S04]  /*9570*/  IMAD R5, R0, 0x8, R3 ;  /* 0x0000000800057824 */ /* 0x000fc800078e0203 */
[----:B------:R-:W2:Y:S02]  /*9580*/  SYNCS.PHASECHK.TRANS64.TRYWAIT P0, [R5+URZ], R4 ;  /* 0x00000004050075a7 */ /* 0x000ea4000800017f */
[----:B--2---:R-:W-:Y:S05]  /*9590*/  @!P0 BRA `(.L_x_2168) ;  /* 0x00000004006c8947 */ /* 0x004fea0003800000 */
.L_x_2186:
[----:B------:R-:W-:-:S07]  /*95a0*/  IMAD R3, R6, 0x8, R3 ;  /* 0x0000000806037824 */ /* 0x000fce00078e0203 */
.L_x_2169:
[----:B----4-:R4:W1:Y:S02]  /*95b0*/  SYNCS.PHASECHK.TRANS64.TRYWAIT P0, [R3+URZ], R2 ;  /* 0x00000002030075a7 */ /* 0x010864000800017f */
[----:B-1----:R-:W-:Y:S05]  /*95c0*/  @!P0 NANOSLEEP.SYNCS 0x989680 ;  /* 0x009896800000895d */ /* 0x002fea0003900000 */
[----:B------:R-:W1:Y:S02]  /*95d0*/  @!P0 SYNCS.PHASECHK.TRANS64 P0, [R3+URZ], R2 ;  /* 0x00000002030085a7 */ /* 0x000e64000800007f */
[----:B-1----:R-:W-:Y:S05]  /*95e0*/  @!P0 BRA `(.L_x_2169) ;  /* 0xfffffffc00f08947 */ /* 0x002fea000383ffff */
.L_x_2077:
[----:B---3--:R-:W-:Y:S05]  /*95f0*/  BSYNC B6 ;  /* 0x0000000000067941 */ /* 0x008fea0003800000 */
.L_x_2071:
[----:B------:R-:W-:Y:S05]  /*9600*/  EXIT ;  /* 0x000000000000794d */ /* 0x000fea0003800000 */
.L_x_2088:
[----:B------:R-:W-:Y:S02]  /*9610*/  IMAD.MOV.U32 R12, RZ, RZ, RZ ;  /* 0x000000ffff0c7224 */ /* 0x000fe400078e00ff */
[----:B------:R-:W-:Y:S02]  /*9620*/  IMAD.MOV.U32 R11, RZ, RZ, 0x1f ;  /* 0x0000001fff0b7424 */ /* 0x000fe400078e00ff */
[----:B------:R-:W-:-:S07]  /*9630*/  IMAD.MOV.U32 R15, RZ, RZ, -0x1 ;  /* 0xffffffffff0f7424 */ /* 0x000fce00078e00ff */
[----:B------:R-:W-:Y:S05]  /*9640*/  WARPSYNC.COLLECTIVE R15, `(.L_x_2170) ;  /* 0x000000000f087348 */ /* 0x000fea0003c00000 */
[----:B------:R1:W2:Y:S02]  /*9650*/  SHFL.IDX P6, R14, R13, R12, R11 ;  /* 0x0000000c0d0e7389 */ /* 0x0002a400000c000b */
[----:B-12---:R-:W-:Y:S01]  /*9660*/  ENDCOLLECTIVE ;  /* 0x000000000000791b */ /* 0x006fe20003800000 */
.L_x_2170:
[----:B------:R-:W-:Y:S05]  /*9670*/  BRA `(.L_x_2171) ;  /* 0xffffff7c00f07947 */ /* 0x000fea000383ffff */
.L_x_2090:
        /* <DEDUP_REMOVED lines=8> */
.L_x_2094:
[----:B---3--:R3:W4:Y:S02]  /*9700*/  SYNCS.PHASECHK.TRANS64.TRYWAIT P0, [R0+URZ+0x30810], R191 ;  /* 0x030810bf000075a7 */ /* 0x008724000800017f */
[----:B----4-:R-:W-:Y:S05]  /*9710*/  @!P0 NANOSLEEP.SYNCS 0x989680 ;  /* 0x009896800000895d */ /* 0x010fea0003900000 */
[----:B------:R-:W4:Y:S02]  /*9720*/  @!P0 SYNCS.PHASECHK.TRANS64 P0, [R0+URZ+0x30810], R191 ;  /* 0x030810bf000085a7 */ /* 0x000f24000800007f */
[----:B----4-:R-:W-:Y:S05]  /*9730*/  @!P0 BRA `(.L_x_2094) ;  /* 0xfffffffc00f08947 */ /* 0x010fea000383ffff */
[----:B------:R-:W-:Y:S05]  /*9740*/  BRA `(.L_x_2093) ;  /* 0xffffff8400d87947 */ /* 0x000fea000383ffff */
.L_x_2098:
[----:B--2---:R2:W1:Y:S02]  /*9750*/  SYNCS.PHASECHK.TRANS64.TRYWAIT P0, [R0+URZ+0x30830], R191 ;  /* 0x030830bf000075a7 */ /* 0x004464000800017f */
[----:B-1----:R-:W-:Y:S05]  /*9760*/  @!P0 NANOSLEEP.SYNCS 0x989680 ;  /* 0x009896800000895d */ /* 0x002fea0003900000 */
[----:B------:R-:W1:Y:S02]  /*9770*/  @!P0 SYNCS.PHASECHK.TRANS64 P0, [R0+URZ+0x30830], R191 ;  /* 0x030830bf000085a7 */ /* 0x000e64000800007f */
[----:B-1----:R-:W-:Y:S05]  /*9780*/  @!P0 BRA `(.L_x_2098) ;  /* 0xfffffffc00f08947 */ /* 0x002fea000383ffff */
[----:B------:R-:W-:Y:S05]  /*9790*/  BRA `(.L_x_2097) ;  /* 0xffffff8c00f07947 */ /* 0x000fea000383ffff */
.L_x_2144:
[----:B-1----:R1:W2:Y:S02]  /*97a0*/  SYNCS.PHASECHK.TRANS64.TRYWAIT P0, [R15+URZ+0x30820], R0 ;  /* 0x030820000f0075a7 */ /* 0x0022a4000800017f */
[----:B--2---:R-:W-:Y:S05]  /*97b0*/  @!P0 NANOSLEEP.SYNCS 0x989680 ;  /* 0x009896800000895d */ /* 0x004fea0003900000 */
[----:B------:R-:W2:Y:S02]  /*97c0*/  @!P0 SYNCS.PHASECHK.TRANS64 P0, [R15+URZ+0x30820], R0 ;  /* 0x030820000f0085a7 */ /* 0x000ea4000800007f */
[----:B--2---:R-:W-:Y:S05]  /*97d0*/  @!P0 BRA `(.L_x_2144) ;  /* 0xfffffffc00f08947 */ /* 0x004fea000383ffff */
[----:B------:R-:W-:Y:S05]  /*97e0*/  BRA `(.L_x_2172) ;  /* 0xffffffe0001c7947 */ /* 0x000fea000383ffff */
.L_x_2148:
[----:B--2---:R2:W3:Y:S02]  /*97f0*/  SYNCS.PHASECHK.TRANS64.TRYWAIT P1, [R15+URZ+0x30840], R18 ;  /* 0x030840120f0075a7 */ /* 0x0044e4000802017f */
[----:B---3--:R-:W-:Y:S05]  /*9800*/  @!P1 NANOSLEEP.SYNCS 0x989680 ;  /* 0x009896800000995d */ /* 0x008fea0003900000 */
[----:B------:R-:W3:Y:S02]  /*9810*/  @!P1 SYNCS.PHASECHK.TRANS64 P1, [R15+URZ+0x30840], R18 ;  /* 0x030840120f0095a7 */ /* 0x000ee4000802007f */
[----:B---3--:R-:W-:Y:S05]  /*9820*/  @!P1 BRA `(.L_x_2148) ;  /* 0xfffffffc00f09947 */ /* 0x008fea000383ffff */
[----:B------:R-:W-:Y:S05]  /*9830*/  BRA `(.L_x_2173) ;  /* 0xffffffe400d47947 */ /* 0x000fea000383ffff */
.L_x_2150:
[----:B-1----:R1:W3:Y:S02]  /*9840*/  SYNCS.PHASECHK.TRANS64.TRYWAIT P1, [R15+URZ+0x30828], R18 ;  /* 0x030828120f0075a7 */ /* 0x0022e4000802017f */
[----:B---3--:R-:W-:Y:S05]  /*9850*/  @!P1 NANOSLEEP.SYNCS 0x989680 ;  /* 0x009896800000995d */ /* 0x008fea0003900000 */
[----:B------:R-:W3:Y:S02]  /*9860*/  @!P1 SYNCS.PHASECHK.TRANS64 P1, [R15+URZ+0x30828], R18 ;  /* 0x030828120f0095a7 */ /* 0x000ee4000802007f */
[----:B---3--:R-:W-:Y:S05]  /*9870*/  @!P1 BRA `(.L_x_2150) ;  /* 0xfffffffc00f09947 */ /* 0x008fea000383ffff */
[----:B------:R-:W-:Y:S05]  /*9880*/  BRA `(.L_x_2174) ;  /* 0xffffffe800747947 */ /* 0x000fea000383ffff */
.L_x_2152:
[----:B---3--:R3:W4:Y:S02]  /*9890*/  SYNCS.PHASECHK.TRANS64.TRYWAIT P1, [R15+URZ+0x30848], R18 ;  /* 0x030848120f0075a7 */ /* 0x008724000802017f */
[----:B----4-:R-:W-:Y:S05]  /*98a0*/  @!P1 NANOSLEEP.SYNCS 0x989680 ;  /* 0x009896800000995d */ /* 0x010fea0003900000 */
[----:B------:R-:W4:Y:S02]  /*98b0*/  @!P1 SYNCS.PHASECHK.TRANS64 P1, [R15+URZ+0x30848], R18 ;  /* 0x030848120f0095a7 */ /* 0x000f24000802007f */
[----:B----4-:R-:W-:Y:S05]  /*98c0*/  @!P1 BRA `(.L_x_2152) ;  /* 0xfffffffc00f09947 */ /* 0x010fea000383ffff */
[----:B------:R-:W-:Y:S05]  /*98d0*/  BRA `(.L_x_2175) ;  /* 0xffffffec00147947 */ /* 0x000fea000383ffff */
.L_x_2154:
[----:B------:R-:W-:-:S07]  /*98e0*/  SHF.L.U32 R4, R10, 0x1f, RZ ;  /* 0x0000001f0a047819 */ /* 0x000fce00000006ff */
.L_x_2176:
[----:B----4-:R4:W1:Y:S02]  /*98f0*/  SYNCS.PHASECHK.TRANS64.TRYWAIT P1, [R15+URZ+0x30820], R4 ;  /* 0x030820040f0075a7 */ /* 0x010864000802017f */
[----:B-1----:R-:W-:Y:S05]  /*9900*/  @!P1 NANOSLEEP.SYNCS 0x989680 ;  /* 0x009896800000995d */ /* 0x002fea0003900000 */
[----:B------:R-:W1:Y:S02]  /*9910*/  @!P1 SYNCS.PHASECHK.TRANS64 P1, [R15+URZ+0x30820], R4 ;  /* 0x030820040f0095a7 */ /* 0x000e64000802007f */
[----:B-1----:R-:W-:Y:S05]  /*9920*/  @!P1 BRA `(.L_x_2176) ;  /* 0xfffffffc00f09947 */ /* 0x002fea000383ffff */
[----:B------:R-:W-:Y:S05]  /*9930*/  BRA `(.L_x_2177) ;  /* 0xffffffec00987947 */ /* 0x000fea000383ffff */
.L_x_2157:
[----:B----4-:R4:W1:Y:S02]  /*9940*/  SYNCS.PHASECHK.TRANS64.TRYWAIT P1, [R15+URZ+0x30840], R12 ;  /* 0x0308400c0f0075a7 */ /* 0x010864000802017f */
[----:B-1----:R-:W-:Y:S05]  /*9950*/  @!P1 NANOSLEEP.SYNCS 0x989680 ;  /* 0x009896800000995d */ /* 0x002fea0003900000 */
[----:B------:R-:W1:Y:S02]  /*9960*/  @!P1 SYNCS.PHASECHK.TRANS64 P1, [R15+URZ+0x30840], R12 ;  /* 0x0308400c0f0095a7 */ /* 0x000e64000802007f */
[----:B-1----:R-:W-:Y:S05]  /*9970*/  @!P1 BRA `(.L_x_2157) ;  /* 0xfffffffc00f09947 */ /* 0x002fea000383ffff */
[----:B------:R-:W-:Y:S05]  /*9980*/  BRA `(.L_x_2178) ;  /* 0xfffffff000547947 */ /* 0x000fea000383ffff */
.L_x_2159:
[----:B-1----:R1:W2:Y:S02]  /*9990*/  SYNCS.PHASECHK.TRANS64.TRYWAIT P1, [R15+URZ+0x30828], R12 ;  /* 0x0308280c0f0075a7 */ /* 0x0022a4000802017f */
[----:B--2---:R-:W-:Y:S05]  /*99a0*/  @!P1 NANOSLEEP.SYNCS 0x989680 ;  /* 0x009896800000995d */ /* 0x004fea0003900000 */
[----:B------:R-:W2:Y:S02]  /*99b0*/  @!P1 SYNCS.PHASECHK.TRANS64 P1, [R15+URZ+0x30828], R12 ;  /* 0x0308280c0f0095a7 */ /* 0x000ea4000802007f */
[----:B--2---:R-:W-:Y:S05]  /*99c0*/  @!P1 BRA `(.L_x_2159) ;  /* 0xfffffffc00f09947 */ /* 0x004fea000383ffff */
[----:B------:R-:W-:Y:S05]  /*99d0*/  BRA `(.L_x_2179) ;  /* 0xfffffff000e87947 */ /* 0x000fea000383ffff */
.L_x_2161:
[----:B------:R1:W1:Y:S02]  /*99e0*/  SYNCS.PHASECHK.TRANS64.TRYWAIT P0, [R3+URZ+0x30840], R0 ;  /* 0x03084000030075a7 */ /* 0x000264000800017f */
[----:B-1----:R-:W-:Y:S05]  /*99f0*/  @!P0 NANOSLEEP.SYNCS 0x989680 ;  /* 0x009896800000895d */ /* 0x002fea0003900000 */
[----:B------:R-:W1:Y:S02]  /*9a00*/  @!P0 SYNCS.PHASECHK.TRANS64 P0, [R3+URZ+0x30840], R0 ;  /* 0x03084000030085a7 */ /* 0x000e64000800007f */
[----:B-1----:R-:W-:Y:S05]  /*9a10*/  @!P0 BRA `(.L_x_2161) ;  /* 0xfffffffc00f08947 */ /* 0x002fea000383ffff */
[----:B------:R-:W-:Y:S05]  /*9a20*/  BRA `(.L_x_2180) ;  /* 0xfffffff400987947 */ /* 0x000fea000383ffff */
.L_x_2163:
[----:B------:R-:W-:Y:S01]  /*9a30*/  BSSY B0, `(.L_x_2181) ;  /* 0x0000006000007945 */ /* 0x000fe20003800000 */
[----:B------:R-:W-:-:S07]  /*9a40*/  IMAD.MOV.U32 R15, RZ, RZ, -0x1 ;  /* 0xffffffffff0f7424 */ /* 0x000fce00078e00ff */
[----:B---3--:R-:W-:Y:S05]  /*9a50*/  WARPSYNC.COLLECTIVE R15, `(.L_x_2182) ;  /* 0x000000000f0c7348 */ /* 0x008fea0003c00000 */
[----:B------:R-:W-:Y:S02]  /*9a60*/  ELECT P6, UR62, PT ;  /* 0x00000000003e782f */ /* 0x000fe400038c0000 */
[----:B------:R-:W-:Y:S01]  /*9a70*/  MOV R14, UR62 ;  /* 0x0000003e000e7c02 */ /* 0x000fe20008000f00 */
[----:B---3--:R-:W-:Y:S10]  /*9a80*/  ENDCOLLECTIVE ;  /* 0x000000000000791b */ /* 0x008ff40003800000 */
.L_x_2182:
[----:B------:R-:W-:Y:S05]  /*9a90*/  BSYNC B0 ;  /* 0x0000000000007941 */ /* 0x000fea0003800000 */
.L_x_2181:
[----:B------:R-:W-:Y:S05]  /*9aa0*/  BRA `(.L_x_2183) ;  /* 0xfffffff800487947 */ /* 0x000fea000383ffff */
.L_x_2165:
[----:B-1----:R1:W2:Y:S02]  /*9ab0*/  SYNCS.PHASECHK.TRANS64.TRYWAIT P0, [R7+URZ], R4 ;  /* 0x00000004070075a7 */ /* 0x0022a4000800017f */
[----:B--2---:R-:W-:Y:S05]  /*9ac0*/  @!P0 NANOSLEEP.SYNCS 0x989680 ;  /* 0x009896800000895d */ /* 0x004fea0003900000 */
[----:B------:R-:W2:Y:S02]  /*9ad0*/  @!P0 SYNCS.PHASECHK.TRANS64 P0, [R7+URZ], R4 ;  /* 0x00000004070085a7 */ /* 0x000ea4000800007f */
[----:B--2---:R-:W-:Y:S05]  /*9ae0*/  @!P0 BRA `(.L_x_2165) ;  /* 0xfffffffc00f08947 */ /* 0x004fea000383ffff */
[----:B------:R-:W-:Y:S05]  /*9af0*/  BRA `(.L_x_2184) ;  /* 0xfffffff800887947 */ /* 0x000fea000383ffff */
.L_x_2166:
[----:B--2---:R2:W4:Y:S02]  /*9b00*/  SYNCS.PHASECHK.TRANS64.TRYWAIT P0, [R3+URZ], R2 ;  /* 0x00000002030075a7 */ /* 0x004524000800017f */
[----:B----4-:R-:W-:Y:S05]  /*9b10*/  @!P0 NANOSLEEP.SYNCS 0x989680 ;  /* 0x009896800000895d */ /* 0x010fea0003900000 */
[----:B------:R-:W4:Y:S02]  /*9b20*/  @!P0 SYNCS.PHASECHK.TRANS64 P0, [R3+URZ], R2 ;  /* 0x00000002030085a7 */ /* 0x000f24000800007f */
[----:B----4-:R-:W-:Y:S05]  /*9b30*/  @!P0 BRA `(.L_x_2166) ;  /* 0xfffffffc00f08947 */ /* 0x010fea000383ffff */
[----:B------:R-:W-:Y:S05]  /*9b40*/  BRA `(.L_x_2185) ;  /* 0xfffffff8007c7947 */ /* 0x000fea000383ffff */
.L_x_2168:
[----:B--2---:R2:W4:Y:S02]  /*9b50*/  SYNCS.PHASECHK.TRANS64.TRYWAIT P0, [R5+URZ], R4 ;  /* 0x00000004050075a7 */ /* 0x004524000800017f */
[----:B----4-:R-:W-:Y:S05]  /*9b60*/  @!P0 NANOSLEEP.SYNCS 0x989680 ;  /* 0x009896800000895d */ /* 0x010fea0003900000 */
[----:B------:R-:W4:Y:S02]  /*9b70*/  @!P0 SYNCS.PHASECHK.TRANS64 P0, [R5+URZ], R4 ;  /* 0x00000004050085a7 */ /* 0x000f24000800007f */
[----:B----4-:R-:W-:Y:S05]  /*9b80*/  @!P0 BRA `(.L_x_2168) ;  /* 0xfffffffc00f08947 */ /* 0x010fea000383ffff */
[----:B------:R-:W-:Y:S05]  /*9b90*/  BRA `(.L_x_2186) ;  /* 0xfffffff800807947 */ /* 0x000fea000383ffff */
.L_x_2187:
        /* <DEDUP_REMOVED lines=14> */
.L_x_3667:


//--------------------- .text._ZN7cutlass13device_kernelIN5flash11enable_sm90INS1_16FlashAttnBwdSm90INS1_25CollectiveMainloopBwdSm90ILi2ELi2ELi2EN4cute5tupleIJNS5_1CILi1EEES8_S8_EEENS6_IJNS7_ILi64EEENS7_ILi128EEESB_EEENS_10bfloat16_tEfNS_4arch4Sm90ELb0ELb1ELb1ELb1ELb1ELb1ELb0ELb0ELi2ELi1ELi2ELi1ELb0EEENS1_24CollectiveEpilogueBwdGQAISC_fSF_Li256ELb1ELb1EEENS1_19SingleTileSchedulerILb1ELb0ELb0ELi128EEEEEEEEEvNT_6ParamsE --------------------------
	.section	.text._ZN7cutlass13device_kernelIN5flash11enable_sm90INS1_16FlashAttnBwdSm90INS1_25CollectiveMainloopBwdSm90ILi2ELi2ELi2EN4cute5tupleIJNS5_1CILi1EEES8_S8_EEENS6_IJNS7_ILi64EEENS7_ILi128EEESB_EEENS_10bfloat16_tEfNS_4arch4Sm90ELb0ELb1ELb1ELb1ELb1ELb1ELb0ELb0ELi2ELi1ELi2ELi1ELb0EEENS1_24CollectiveEpilogueBwdGQAISC_fSF_Li256ELb1ELb1EEENS1_19SingleTileSchedulerILb1ELb0ELb0ELi128EEEEEEEEEvNT_6ParamsE,"ax",@progbits
	.align	128
.text._ZN7cutlass13device_kernelIN5flash11enable_sm90INS1_16FlashAttnBwdSm90INS1_25CollectiveMainloopBwdSm90ILi2ELi2ELi2EN4cute5tupleIJNS5_1CILi1EEES8_S8_EEENS6_IJNS7_ILi64EEENS7_ILi128EEESB_EEENS_10bfloat16_tEfNS_4arch4Sm90ELb0ELb1ELb1ELb1ELb1ELb1ELb0ELb0ELi2ELi1ELi2ELi1ELb0EEENS1_24CollectiveEpilogueBwdGQAISC_fSF_Li256ELb1ELb1EEENS1_19SingleTileSchedulerILb1ELb0ELb0ELi128EEEEEEEEEvNT_6ParamsE:
        .type           _ZN7cutlass13device_kernelIN5flash11enable_sm90INS1_16FlashAttnBwdSm90INS1_25CollectiveMainloopBwdSm90ILi2ELi2ELi2EN4cute5tupleIJNS5_1CILi1EEES8_S8_EEENS6_IJNS7_ILi64EEENS7_ILi128EEESB_EEENS_10bfloat16_tEfNS_4arch4Sm90ELb0ELb1ELb1ELb1ELb1ELb1ELb0ELb0ELi2ELi1ELi2ELi1ELb0EEENS1_24CollectiveEpilogueBwdGQAISC_fSF_Li256ELb1ELb1EEENS1_19SingleTileSchedulerILb1ELb0ELb0ELi128EEEEEEEEEvNT_6ParamsE,@function
        .size           _ZN7cutlass13device_kernelIN5flash11enable_sm90INS1_16FlashAttnBwdSm90INS1_25CollectiveMainloopBwdSm90ILi2ELi2ELi2EN4cute5tupleIJNS5_1CILi1EEES8_S8_EEENS6_IJNS7_ILi64EEENS7_ILi128EEESB_EEENS_10bfloat16_tEfNS_4arch4Sm90ELb0ELb1ELb1ELb1ELb1ELb1ELb0ELb0ELi2ELi1ELi2ELi1ELb0EEENS1_24CollectiveEpilogueBwdGQAISC_fSF_Li256ELb1ELb1EEENS1_19SingleTileSchedulerILb1ELb0ELb0ELi128EEEEEEEEEvNT_6ParamsE,(.L_x_3668 - _ZN7cutlass13device_kernelIN5flash11enable_sm90INS1_16FlashAttnBwdSm90INS1_25CollectiveMainloopBwdSm90ILi2ELi2ELi2EN4cute5tupleIJNS5_1CILi1EEES8_S8_EEENS6_IJNS7_ILi64EEENS7_ILi128EEESB_EEENS_10bfloat16_tEfNS_4arch4Sm90ELb0ELb1ELb1ELb1ELb1ELb1ELb0ELb0ELi2ELi1ELi2ELi1ELb0EEENS1_24CollectiveEpilogueBwdGQAISC_fSF_Li256ELb1ELb1EEENS1_19SingleTileSchedulerILb1ELb0ELb0ELi128EEEEEEEEEvNT_6ParamsE)
        .other          _ZN7cutlass13device_kernelIN5flash11enable_sm90INS1_16FlashAttnBwdSm90INS1_25CollectiveMainloopBwdSm90ILi2ELi2ELi2EN4cute5tupleIJNS5_1CILi1EEES8_S8_EEENS6_IJNS7_ILi64EEENS7_ILi128EEESB_EEENS_10bfloat16_tEfNS_4arch4Sm90ELb0ELb1ELb1ELb1ELb1ELb1ELb0ELb0ELi2ELi1ELi2ELi1ELb0EEENS1_24CollectiveEpilogueBwdGQAISC_fSF_Li256ELb1ELb1EEENS1_19SingleTileSchedulerILb1ELb0ELb0ELi128EEEEEEEEEvNT_6ParamsE,@"STO_CUDA_ENTRY STV_DEFAULT"
_ZN7cutlass13device_kernelIN5flash11enable_sm90INS1_16FlashAttnBwdSm90INS1_25CollectiveMainloopBwdSm90ILi2ELi2ELi2EN4cute5tupleIJNS5_1CILi1EEES8_S8_EEENS6_IJNS7_ILi64EEENS7_ILi128EEESB_EEENS_10bfloat16_tEfNS_4arch4Sm90ELb0ELb1ELb1ELb1ELb1ELb1ELb0ELb0ELi2ELi1ELi2ELi1ELb0EEENS1_24CollectiveEpilogueBwdGQAISC_fSF_Li256ELb1ELb1EEENS1_19SingleTileSchedulerILb1ELb0ELb0ELi128EEEEEEEEEvNT_6ParamsE:
        /* <DEDUP_REMOVED lines=24> */
.L_x_2189:
[----:B------:R-:W-:Y:S05]  /*0180*/  BSYNC B0 ;  /* 0x0000000000007941 */ /* 0x000fea0003800000 */
.L_x_2188:
        /* <DEDUP_REMOVED lines=37> */
.L_x_2190:
        /* <DEDUP_REMOVED lines=22> */
.L_x_2191:
[----:B------:R-:W-:Y:S01]  /*0540*/  PLOP3.LUT P0, PT, PT, PT, UP0, 0x80, 0x0 ;  /* 0x000000000000781c */ /* 0x000fe20003f0f008 */
[----:B------:R-:W-:Y:S01]  /*0550*/  NOP ;  /* 0x0000000000007918 */ /* 0x000fe20000000000 */
[----:B------:R-:W-:Y:S01]  /*0560*/  ULDC.64 UR46, c[0x0][0x208] ;  /* 0x00008200002e7ab9 */ /* 0x000fe20000000a00 */
[----:B------:R-:W-:Y:S01]  /*0570*/  BSSY B6, `(.L_x_2192) ;  /* 0x0000a4b000067945 */ /* 0x000fe20003800000 */
[----:B-12-4-:R-:W-:Y:S09]  /*0580*/  BAR.SYNC.DEFER_BLOCKING 0x0 ;  /* 0x0000000000007b1d */ /* 0x016ff20000010000 */
[----:B------:R-:W-:Y:S05]  /*0590*/  @!P0 BRA `(.L_x_2193) ;  /* 0x0000005800788947 */ /* 0x000fea0003800000 */
.L_x_2194:
        /* <DEDUP_REMOVED lines=24> */
.L_x_2195:
        /* <DEDUP_REMOVED lines=14> */
.L_x_2197:
[----:B------:R-:W-:-:S05]  /*0800*/  ULDC UR4, c[0x0][0x8c4] ;  /* 0x0002310000047ab9 */ /* 0x000fca0000000800 */
.L_x_2196:
        /* <DEDUP_REMOVED lines=17> */
.L_x_2199:
        /* <DEDUP_REMOVED lines=14> */
.L_x_2200:
        /* <DEDUP_REMOVED lines=11> */
.L_x_2201:
        /* <DEDUP_REMOVED lines=13> */
.L_x_2202:
        /* <DEDUP_REMOVED lines=82> */
.L_x_2203:
        /* <DEDUP_REMOVED lines=30> */
.L_x_2206:
        /* <DEDUP_REMOVED lines=15> */
.L_x_2205:
        /* <DEDUP_REMOVED lines=22> */
.L_x_2208:
        /* <DEDUP_REMOVED lines=15> */
.L_x_2207:
        /* <DEDUP_REMOVED lines=8> */
.L_x_2332:
        /* <DEDUP_REMOVED lines=23> */
.L_x_2210:
        /* <DEDUP_REMOVED lines=96> */
.L_x_2222:
[----:B------:R-:W-:-:S05]  /*1db0*/  IMAD.U32 R0, RZ, RZ, UR38 ;  /* 0x00000026ff007e24 */ /* 0x000fca000f8e00ff */
[----:B------:R-:W-:-:S04]  /*1dc0*/  LOP3.LUT R0, R0, 0x1, RZ, 0xfc, !PT ;  /* 0x0000000100007812 */ /* 0x000fc800078efcff */
[----:B------:R-:W-:-:S13]  /*1dd0*/  ISETP.NE.AND P6, PT, R0, 0x3, PT ;  /* 0x000000030000780c */ /* 0x000fda0003fc5270 */
[----:B-1----:R-:W-:Y:S05]  /*1de0*/  @!P6 BRA `(.L_x_2212) ;  /* 0x000000000004e947 */ /* 0x002fea0003800000 */
[----:B------:R-:W-:Y:S01]  /*1df0*/  BPT.TRAP 0x1 ;  /* 0x000000040000795c */ /* 0x000fe20000300000 */
.L_x_2212:
        /* <DEDUP_REMOVED lines=8> */
.L_x_2213:
[----:B---3--:R-:W-:Y:S05]  /*1e80*/  @P0 BRA `(.L_x_2214) ;  /* 0x0000000000080947 */ /* 0x008fea0003800000 */
[----:B------:R-:W3:Y:S02]  /*1e90*/  SYNCS.PHASECHK.TRANS64.TRYWAIT P0, [R0+URZ+0x30810], R191 ;  /* 0x030810bf000075a7 */ /* 0x000ee4000800017f */
[----:B---3--:R-:W-:Y:S05]  /*1ea0*/  @!P0 BRA `(.L_x_2215) ;  /* 0x0000008c00208947 */ /* 0x008fea0003800000 */
.L_x_2214:
        /* <DEDUP_REMOVED lines=84> */
.L_x_2216:
[----:B------:R1:W1:Y:S01]  /*23f0*/  SYNCS.PHASECHK.TRANS64.TRYWAIT P0, [R0+URZ+0x30830], R191 ;  /* 0x030830bf000075a7 */ /* 0x000262000800017f */
[----:B------:R-:W-:Y:S05]  /*2400*/  @!P6 BRA `(.L_x_2217) ;  /* 0x000000000004e947 */ /* 0x000fea0003800000 */
[----:B------:R-:W-:Y:S01]  /*2410*/  BPT.TRAP 0x1 ;  /* 0x000000040000795c */ /* 0x000fe20000300000 */
.L_x_2217:
        /* <DEDUP_REMOVED lines=52> */
.L_x_2218:
        /* <DEDUP_REMOVED lines=539> */
.L_x_2220:
        /* <DEDUP_REMOVED lines=49> */
.L_x_2221:
        /* <DEDUP_REMOVED lines=78> */
.L_x_2204:
[----:B------:R-:W-:Y:S05]  /*5100*/  @P0 BRA `(.L_x_2198) ;  /* 0x0000005800440947 */ /* 0x000fea0003800000 */
[----:B------:R-:W-:Y:S01]  /*5110*/  ULDC.64 UR4, c[0x0][0x878] ;  /* 0x00021e0000047ab9 */ /* 0x000fe20000000a00 */
[----:B------:R-:W2:Y:S01]  /*5120*/  S2UR UR15, SR_CTAID.X ;  /* 0x00000000000f79c3 */ /* 0x000ea20000002500 */
[----:B------:R-:W-:Y:S01]  /*5130*/  UISETP.NE.U32.AND UP0, UPT, UR4, URZ, UPT ;  /* 0x0000003f0400728c */ /* 0x000fe2000bf05070 */
[----:B------:R-:W3:Y:S01]  /*5140*/  S2R R4, SR_TID.X ;  /* 0x0000000000047919 */ /* 0x000ee20000002100 */
[----:B------:R-:W-:Y:S01]  /*5150*/  ULDC UR10, c[0x0][0x870] ;  /* 0x00021c00000a7ab9 */ /* 0x000fe20000000800 */
[----:B------:R-:W-:Y:S01]  /*5160*/  ULDC UR11, c[0x0][0x80c] ;  /* 0x00020300000b7ab9 */ /* 0x000fe20000000800 */
[----:B------:R-:W-:Y:S01]  /*5170*/  UISETP.NE.AND.EX UP0, UPT, UR5, URZ, UPT, UP0 ;  /* 0x0000003f0500728c */ /* 0x000fe2000bf05300 */
[----:B------:R-:W-:Y:S02]  /*5180*/  ULDC.64 UR18, c[0x0][0x818] ;  /* 0x0002060000127ab9 */ /* 0x000fe40000000a00 */
[----:B------:R-:W-:Y:S01]  /*5190*/  S2UR UR14, SR_CgaCtaId ;  /* 0x00000000000e79c3 */ /* 0x000fe20000008800 */
[----:B------:R-:W-:Y:S01]  /*51a0*/  ULDC.64 UR20, c[0x0][0x840] ;  /* 0x0002100000147ab9 */ /* 0x000fe20000000a00 */
[----:B------:R-:W-:Y:S01]  /*51b0*/  ULDC.64 UR22, c[0x0][0x848] ;  /* 0x0002120000167ab9 */ /* 0x000fe20000000a00 */
[----:B------:R-:W-:-:S05]  /*51c0*/  PLOP3.LUT P0, PT, PT, PT, UP0, 0x80, 0x0 ;  /* 0x000000000000781c */ /* 0x000fca0003f0f008 */
[----:B------:R-:W-:Y:S02]  /*51d0*/  @UP0 ULDC.64 UR4, c[0x0][0x878] ;  /* 0x00021e0000040ab9 */ /* 0x000fe40000000a00 */
[----:B------:R-:W-:-:S06]  /*51e0*/  @UP0 UIMAD.WIDE UR4, UR36, 0x4, UR4 ;  /* 0x00000004240408a5 */ /* 0x000fcc000f8e0204 */
[----:B------:R-:W-:Y:S02]  /*51f0*/  IMAD.U32 R2, RZ, RZ, UR4 ;  /* 0x00000004ff027e24 */ /* 0x000fe4000f8e00ff */
[----:B-1----:R-:W-:Y:S01]  /*5200*/  IMAD.U32 R3, RZ, RZ, UR5 ;  /* 0x00000005ff037e24 */ /* 0x002fe2000f8e00ff */
[----:B------:R-:W-:-:S04]  /*5210*/  ULDC UR5, c[0x0][0x850] ;  /* 0x0002140000057ab9 */ /* 0x000fc80000000800 */
[----:B------:R-:W4:Y:S01]  /*5220*/  @P0 LDG.E R2, desc[UR46][R2.64] ;  /* 0x0000002e02020981 */ /* 0x000f22000c1e1900 */
[----:B------:R-:W1:Y:S01]  /*5230*/  S2UR UR4, SR_CTAID.Y ;  /* 0x00000000000479c3 */ /* 0x000e620000002600 */
[----:B------:R-:W-:Y:S01]  /*5240*/  UISETP.NE.AND UP1, UPT, UR5, 0x1, UPT ;  /* 0x000000010500788c */ /* 0x000fe2000bf25270 */
[----:B---3--:R-:W-:Y:S01]  /*5250*/  VIADD R5, R4, 0xffffff80 ;  /* 0xffffff8004057836 */ /* 0x008fe20000000000 */
[----:B--2---:R-:W-:Y:S01]  /*5260*/  UIMAD UR10, UR15, UR10, URZ ;  /* 0x0000000a0f0a72a4 */ /* 0x004fe2000f8e023f */
[----:B------:R-:W-:Y:S01]  /*5270*/  BSSY B0, `(.L_x_2223) ;  /* 0x000005f000007945 */ /* 0x000fe20003800000 */
[----:B------:R-:W-:-:S03]  /*5280*/  UIMAD UR7, UR36, UR11, URZ ;  /* 0x0000000b240772a4 */ /* 0x000fc6000f8e023f */
[----:B------:R-:W-:Y:S01]  /*5290*/  BAR.SYNC.DEFER_BLOCKING 0x1, 0x100 ;  /* 0x0044000000007b1d */ /* 0x000fe20000010000 */
[----:B------:R-:W-:Y:S01]  /*52a0*/  UIMAD UR10, UR10, UR11, URZ ;  /* 0x0000000b0a0a72a4 */ /* 0x000fe2000f8e023f */
[----:B------:R-:W-:Y:S01]  /*52b0*/  SHF.R.S32.HI R0, RZ, 0x1f, R5 ;  /* 0x0000001fff007819 */ /* 0x000fe20000011405 */
[----:B------:R-:W-:Y:S01]  /*52c0*/  USHF.L.U32 UR15, UR15, 0xe, URZ ;  /* 0x0000000e0f0f7899 */ /* 0x000fe2000800063f */
[----:B------:R-:W-:Y:S01]  /*52d0*/  ISETP.NE.AND P1, PT, R4, 0x80, PT ;  /* 0x000000800400780c */ /* 0x000fe20003f25270 */
[----:B------:R-:W-:Y:S01]  /*52e0*/  USHF.R.S32.HI UR11, URZ, 0x1f, UR10 ;  /* 0x0000001f3f0b7899 */ /* 0x000fe2000801140a */
[----:B------:R-:W-:Y:S01]  /*52f0*/  @UP1 ULDC UR8, c[0x0][0x854] ;  /* 0x0002150000081ab9 */ /* 0x000fe20000000800 */
[----:B------:R-:W-:Y:S01]  /*5300*/  @UP1 ULDC UR12, c[0x0][0x858] ;  /* 0x00021600000c1ab9 */ /* 0x000fe20000000800 */
[----:B-1----:R-:W-:Y:S02]  /*5310*/  UIMAD.WIDE.U32 UR8, UR4, UR8, URZ ;  /* 0x00000008040872a5 */ /* 0x002fe4000f8e003f */
[----:B------:R-:W-:Y:S01]  /*5320*/  UMOV UR6, UR4 ;  /* 0x0000000400067c82 */ /* 0x000fe20008000000 */
[----:B------:R-:W-:-:S02]  /*5330*/  USHF.R.S32.HI UR8, URZ, 0x1f, UR7 ;  /* 0x0000001f3f087899 */ /* 0x000fc40008011407 */
[----:B------:R-:W-:-:S03]  /*5340*/  @UP1 USHF.R.U32.HI UR6, URZ, UR12, UR9 ;  /* 0x0000000c3f061299 */ /* 0x000fc60008011609 */
[----:B------:R-:W-:Y:S01]  /*5350*/  ULDC.64 UR12, c[0x0][0x868] ;  /* 0x00021a00000c7ab9 */ /* 0x000fe20000000a00 */
[----:B------:R-:W-:Y:S02]  /*5360*/  USHF.R.S32.HI UR16, URZ, 0x1f, UR6 ;  /* 0x0000001f3f107899 */ /* 0x000fe40008011406 */
[----:B------:R-:W-:-:S04]  /*5370*/  UIADD3 UR10, UP1, UP2, UR10, UR7, UR6 ;  /* 0x000000070a0a7290 */ /* 0x000fc8000fa3e006 */
[----:B------:R-:W-:Y:S02]  /*5380*/  UIADD3.X UR8, UR11, UR8, UR16, UP1, UP2 ;  /* 0x000000080b087290 */ /* 0x000fe40008fe4410 */
[----:B------:R-:W-:Y:S02]  /*5390*/  USHF.L.U32 UR7, UR10, 0x2, URZ ;  /* 0x000000020a077899 */ /* 0x000fe4000800063f */
[----:B------:R-:W-:Y:S02]  /*53a0*/  USHF.L.U64.HI UR8, UR10, 0x2, UR8 ;  /* 0x000000020a087899 */ /* 0x000fe40008010208 */
[----:B------:R-:W-:-:S04]  /*53b0*/  UIADD3 UR10, UP1, UR7, UR12, URZ ;  /* 0x0000000c070a7290 */ /* 0x000fc8000ff3e03f */
[----:B------:R-:W-:Y:S01]  /*53c0*/  UIADD3.X UR11, UR8, UR13, URZ, UP1, !UPT ;  /* 0x0000000d080b7290 */ /* 0x000fe20008ffe43f */
[----:B----4-:R-:W-:Y:S02]  /*53d0*/  @P0 R2UR UR9, R2 ;  /* 0x00000000020902ca */ /* 0x010fe400000e0000 */
[----:B------:R-:W-:Y:S02]  /*53e0*/  LEA.HI R2, R0, R5, RZ, 0x7 ;  /* 0x0000000500027211 */ /* 0x000fe400078f38ff */
[----:B------:R-:W-:Y:S02]  /*53f0*/  ISETP.NE.AND P0, PT, R5, RZ, PT ;  /* 0x000000ff0500720c */ /* 0x000fe40003f05270 */
[C---:B------:R-:W-:Y:S01]  /*5400*/  LOP3.LUT R0, R2.reuse, 0xfffff80, RZ, 0xc0, !PT ;  /* 0x0fffff8002007812 */ /* 0x040fe200078ec0ff */
[----:B------:R-:W-:-:S04]  /*5410*/  IMAD.SHL.U32 R2, R2, 0x40, RZ ;  /* 0x0000004002027824 */ /* 0x000fc800078e00ff */
[----:B------:R-:W-:Y:S01]  /*5420*/  IMAD.IADD R0, R5, 0x1, -R0 ;  /* 0x0000000105007824 */ /* 0x000fe200078e0a00 */
[----:B------:R-:W-:Y:S01]  /*5430*/  LOP3.LUT R3, R2, 0x3fffe000, RZ, 0xc0, !PT ;  /* 0x3fffe00002037812 */ /* 0x000fe200078ec0ff */
[----:B------:R-:W-:Y:S01]  /*5440*/  @UP0 ULEA UR9, UR36, UR9, 0x7 ;  /* 0x0000000924090291 */ /* 0x000fe2000f8e383f */
[----:B------:R-:W-:-:S03]  /*5450*/  IMAD.U32 R2, RZ, RZ, UR10 ;  /* 0x0000000aff027e24 */ /* 0x000fc6000f8e00ff */
[----:B------:R-:W-:Y:S01]  /*5460*/  @UP0 USHF.R.S32.HI UR12, URZ, 0x1f, UR9 ;  /* 0x0000001f3f0c0899 */ /* 0x000fe20008011409 */
[----:B------:R-:W-:Y:S02]  /*5470*/  IMAD R0, R0, 0x4, R3 ;  /* 0x0000000400007824 */ /* 0x000fe400078e0203 */
[----:B------:R-:W-:Y:S01]  /*5480*/  IMAD.U32 R3, RZ, RZ, UR11 ;  /* 0x0000000bff037e24 */ /* 0x000fe2000f8e00ff */
[----:B------:R-:W-:-:S03]  /*5490*/  @UP0 ULEA.HI UR12, UR12, UR9, URZ, 0x7 ;  /* 0x000000090c0c0291 */ /* 0x000fc6000f8f383f */
[----:B------:R-:W-:Y:S01]  /*54a0*/  UMOV UR9, 0x400 ;  /* 0x0000040000097882 */ /* 0x000fe20000000000 */
[----:B------:R-:W-:Y:S02]  /*54b0*/  @UP0 USHF.L.U32 UR12, UR12, 0x7, URZ ;  /* 0x000000070c0c0899 */ /* 0x000fe4000800063f */
[----:B------:R-:W-:Y:S02]  /*54c0*/  ULEA UR9, UR14, UR9, 0x18 ;  /* 0x000000090e097291 */ /* 0x000fe4000f8ec03f */
[----:B------:R-:W-:-:S04]  /*54d0*/  @UP0 ULOP3.LUT UR12, UR12, 0xffffc000, URZ, 0xc0, !UPT ;  /* 0xffffc0000c0c0892 */ /* 0x000fc8000f8ec03f */
[----:B------:R-:W-:Y:S01]  /*54e0*/  @UP0 USHF.R.S32.HI UR13, URZ, 0x1f, UR12 ;  /* 0x0000001f3f0d0899 */ /* 0x000fe2000801140c */
[----:B------:R-:W-:Y:S02]  /*54f0*/  LEA R0, R0, UR9, 0x2 ;  /* 0x0000000900007c11 */ /* 0x000fe4000f8e10ff */
[----:B------:R-:W-:Y:S02]  /*5500*/  @!UP0 UMOV UR12, URZ ;  /* 0x0000003f000c8c82 */ /* 0x000fe40008000000 */
[----:B------:R-:W-:Y:S01]  /*5510*/  UIADD3 UR14, UP1, UR15, UR12, URZ ;  /* 0x0000000c0f0e7290 */ /* 0x000fe2000ff3e03f */
[----:B------:R1:W-:Y:S01]  /*5520*/  STS.128 [R0], R24 ;  /* 0x0000001800007388 */ /* 0x0003e20000000c00 */
[----:B------:R-:W-:Y:S02]  /*5530*/  UIMAD UR12, UR16, UR18, URZ ;  /* 0x00000012100c72a4 */ /* 0x000fe4000f8e023f */
[----:B------:R-:W-:Y:S01]  /*5540*/  UIMAD UR16, UR16, UR20, URZ ;  /* 0x00000014101072a4 */ /* 0x000fe2000f8e023f */
[----:B------:R1:W-:Y:S01]  /*5550*/  STS.128 [R0+0x800], R28 ;  /* 0x0008001c00007388 */ /* 0x0003e20000000c00 */
[----:B------:R-:W-:Y:S01]  /*5560*/  @!UP0 UMOV UR13, URZ ;  /* 0x0000003f000d8c82 */ /* 0x000fe20008000000 */
[----:B------:R-:W-:-:S02]  /*5570*/  UIMAD UR17, UR6, UR19, UR12 ;  /* 0x00000013061172a4 */ /* 0x000fc4000f8e020c */
[----:B------:R-:W-:Y:S01]  /*5580*/  UIMAD UR19, UR6, UR21, UR16 ;  /* 0x00000015061372a4 */ /* 0x000fe2000f8e0210 */
[----:B------:R1:W-:Y:S01]  /*5590*/  STS.128 [R0+0x1000], R32 ;  /* 0x0010002000007388 */ /* 0x0003e20000000c00 */
[----:B------:R-:W-:Y:S02]  /*55a0*/  ULEA.HI.X.SX32 UR15, UR15, UR13, 0x1, UP1 ;  /* 0x0000000d0f0f7291 */ /* 0x000fe400088f0e3f */
[----:B------:R-:W-:Y:S01]  /*55b0*/  USHF.R.S32.HI UR16, URZ, 0x1f, UR36 ;  /* 0x0000001f3f107899 */ /* 0x000fe20008011424 */
[----:B------:R1:W-:Y:S01]  /*55c0*/  STS.128 [R0+0x1800], R36 ;  /* 0x0018002400007388 */ /* 0x0003e20000000c00 */
[----:B------:R-:W-:Y:S02]  /*55d0*/  UIMAD.WIDE.U32 UR12, UR6, UR18, UR14 ;  /* 0x00000012060c72a5 */ /* 0x000fe4000f8e000e */
[----:B------:R-:W-:Y:S01]  /*55e0*/  USEL UR16, UR16, URZ, !UP0 ;  /* 0x0000003f10107287 */ /* 0x000fe2000c000000 */
[----:B------:R1:W-:Y:S01]  /*55f0*/  STS.128 [R0+0x2000], R40 ;  /* 0x0020002800007388 */ /* 0x0003e20000000c00 */
[----:B------:R-:W-:-:S02]  /*5600*/  UIMAD.WIDE.U32 UR14, UR6, UR20, UR14 ;  /* 0x00000014060e72a5 */ /* 0x000fc4000f8e000e */
[----:B------:R-:W-:Y:S01]  /*5610*/  USEL UR36, UR36, URZ, !UP0 ;  /* 0x0000003f24247287 */ /* 0x000fe2000c000000 */
[----:B------:R1:W-:Y:S01]  /*5620*/  STS.128 [R0+0x2800], R44 ;  /* 0x0028002c00007388 */ /* 0x0003e20000000c00 */
[----:B------:R-:W-:Y:S01]  /*5630*/  ULDC.64 UR20, c[0x0][0x820] ;  /* 0x0002080000147ab9 */ /* 0x000fe20000000a00 */
[----:B------:R-:W-:Y:S02]  /*5640*/  UIADD3 UR13, UR13, UR17, URZ ;  /* 0x000000110d0d7290 */ /* 0x000fe4000fffe03f */
[----:B------:R1:W-:Y:S01]  /*5650*/  STS.128 [R0+0x3000], R48 ;  /* 0x0030003000007388 */ /* 0x0003e20000000c00 */
[----:B------:R-:W-:Y:S02]  /*5660*/  UIMAD UR18, UR16, UR20, URZ ;  /* 0x00000014101272a4 */ /* 0x000fe4000f8e023f */
[----:B------:R-:W-:Y:S01]  /*5670*/  UIMAD UR16, UR16, UR22, URZ ;  /* 0x00000016101072a4 */ /* 0x000fe2000f8e023f */
[----:B------:R1:W-:Y:S01]  /*5680*/  STS.128 [R0+0x3800], R52 ;  /* 0x0038003400007388 */ /* 0x0003e20000000c00 */
[----:B------:R-:W-:-:S02]  /*5690*/  UIADD3 UR15, UR15, UR19, URZ ;  /* 0x000000130f0f7290 */ /* 0x000fc4000fffe03f */
[----:B------:R-:W-:Y:S01]  /*56a0*/  UIMAD UR18, UR36, UR21, UR18 ;  /* 0x00000015241272a4 */ /* 0x000fe2000f8e0212 */
[----:B------:R1:W-:Y:S01]  /*56b0*/  STS.128 [R0+0x4000], R56 ;  /* 0x0040003800007388 */ /* 0x0003e20000000c00 */
[----:B------:R-:W-:Y:S02]  /*56c0*/  UIMAD.WIDE.U32 UR12, UR36, UR20, UR12 ;  /* 0x00000014240c72a5 */ /* 0x000fe4000f8e000c */
[----:B------:R-:W-:Y:S01]  /*56d0*/  UIMAD UR16, UR36, UR23, UR16 ;  /* 0x00000017241072a4 */ /* 0x000fe2000f8e0210 */
[----:B------:R1:W-:Y:S01]  /*56e0*/  STS.128 [R0+0x4800], R60 ;  /* 0x0048003c00007388 */ /* 0x0003e20000000c00 */
[----:B------:R-:W-:Y:S01]  /*56f0*/  UIMAD.WIDE.U32 UR14, UR36, UR22, UR14 ;  /* 0x00000016240e72a5 */ /* 0x000fe2000f8e000e */
[----:B------:R-:W-:Y:S02]  /*5700*/  ULDC.64 UR20, c[0x0][0x800] ;  /* 0x0002000000147ab9 */ /* 0x000fe40000000a00 */
[----:B------:R1:W-:Y:S01]  /*5710*/  STS.128 [R0+0x5000], R64 ;  /* 0x0050004000007388 */ /* 0x0003e20000000c00 */
[----:B------:R-:W-:Y:S01]  /*5720*/  ULDC.64 UR22, c[0x0][0x828] ;  /* 0x00020a0000167ab9 */ /* 0x000fe20000000a00 */
[----:B------:R-:W-:-:S02]  /*5730*/  UIADD3 UR17, -UR6, URZ, URZ ;  /* 0x0000003f06117290 */ /* 0x000fc4000fffe13f */
[----:B------:R1:W-:Y:S01]  /*5740*/  STS.128 [R0+0x5800], R68 ;  /* 0x0058004400007388 */ /* 0x0003e20000000c00 */
[----:B------:R-:W-:Y:S02]  /*5750*/  UIADD3 UR13, UR13, UR18, URZ ;  /* 0x000000120d0d7290 */ /* 0x000fe4000fffe03f */
[----:B------:R-:W-:Y:S01]  /*5760*/  UIADD3 UR6, UR15, UR16, URZ ;  /* 0x000000100f067290 */ /* 0x000fe2000fffe03f */
[----:B------:R1:W-:Y:S01]  /*5770*/  STS.128 [R0+0x6000], R72 ;  /* 0x0060004800007388 */ /* 0x0003e20000000c00 */
[----:B------:R-:W-:Y:S02]  /*5780*/  ULEA UR20, UP0, UR12, UR20, 0x2 ;  /* 0x000000140c147291 */ /* 0x000fe4000f80103f */
[----:B------:R-:W-:Y:S01]  /*5790*/  ULEA UR22, UP1, UR14, UR22, 0x2 ;  /* 0x000000160e167291 */ /* 0x000fe2000f82103f */
[----:B------:R1:W-:Y:S01]  /*57a0*/  STS.128 [R0+0x6800], R76 ;  /* 0x0068004c00007388 */ /* 0x0003e20000000c00 */
[----:B------:R-:W-:Y:S02]  /*57b0*/  ULEA.HI.X UR21, UR12, UR21, UR13, 0x2, UP0 ;  /* 0x000000150c157291 */ /* 0x000fe400080f140d */
[----:B------:R-:W-:Y:S01]  /*57c0*/  ULEA.HI.X UR23, UR14, UR23, UR6, 0x2, UP1 ;  /* 0x000000170e177291 */ /* 0x000fe200088f1406 */
[----:B------:R1:W-:Y:S01]  /*57d0*/  STS.128 [R0+0x7000], R80 ;  /* 0x0070005000007388 */ /* 0x0003e20000000c00 */
[----:B------:R-:W-:-:S03]  /*57e0*/  UIMAD UR17, UR5, UR17, UR4 ;  /* 0x00000011051172a4 */ /* 0x000fc6000f8e0204 */
[----:B------:R1:W-:Y:S01]  /*57f0*/  STS.128 [R0+0x7800], R84 ;  /* 0x0078005400007388 */ /* 0x0003e20000000c00 */
[----:B------:R-:W-:Y:S08]  /*5800*/  @P0 BRA `(.L_x_2224) ;  /* 0x0000000000140947 */ /* 0x000ff00003800000 */
.L_x_2225:
[----:B------:R-:W2:Y:S04]  /*5810*/  LDG.E.STRONG.GPU R4, desc[UR46][R2.64] ;  /* 0x0000002e02047981 */ /* 0x000ea8000c1ef900 */
[----:B--2---:R-:W-:Y:S01]  /*5820*/  CCTL.IVALL ;  /* 0x00000000ff00798f */ /* 0x004fe20002000000 */
[----:B------:R-:W-:Y:S05]  /*5830*/  YIELD ;  /* 0x0000000000007946 */ /* 0x000fea0003800000 */
[----:B------:R-:W-:-:S13]  /*5840*/  ISETP.NE.AND P0, PT, R4, UR17, PT ;  /* 0x0000001104007c0c */ /* 0x000fda000bf05270 */
[----:B------:R-:W-:Y:S05]  /*5850*/  @P0 BRA `(.L_x_2225) ;  /* 0xfffffffc00ec0947 */ /* 0x000fea000383ffff */
.L_x_2224:
[----:B------:R-:W-:Y:S05]  /*5860*/  BSYNC B0 ;  /* 0x0000000000007941 */ /* 0x000fea0003800000 */
.L_x_2223:
[----:B------:R-:W-:-:S03]  /*5870*/  UMOV UR4, 0xffffffff ;  /* 0xffffffff00047882 */ /* 0x000fc60000000000 */
[----:B------:R-:W-:Y:S05]  /*5880*/  BRA.DIV UR4, `(.L_x_2226) ;  /* 0x0000005204d07947 */ /* 0x000fea000b800000 */
[----:B------:R-:W-:Y:S01]  /*5890*/  NOP ;  /* 0x0000000000007918 */ /* 0x000fe20000000000 */
.L_x_2335:
        /* <DEDUP_REMOVED lines=14> */
[----:B------:R-:W-:Y:S01]  /*5980*/  UMOV UR4, UR22 ;  /* 0x0000001600047c82 */ /* 0x000fe20008000000 */
[----:B------:R-:W-:-:S08]  /*5990*/  UMOV UR5, UR23 ;  /* 0x0000001700057c82 */ /* 0x000fd00008000000 */
.L_x_2229:
[----:B------:R-:W-:Y:S01]  /*59a0*/  @P0 ELECT P2, URZ, PT ;  /* 0x00000000003f082f */ /* 0x000fe20003840000 */
[----:B------:R2:W-:-:S12]  /*59b0*/  UBLKRED.G.S.ADD.F32.RN [UR4], [UR9], UR6, desc[UR10] ;  /* 0x00000a04090073bb */ /* 0x0005d800080a1406 */
[----:B------:R-:W-:Y:S02]  /*59c0*/  @P2 PLOP3.LUT P0, PT, P2, PT, PT, 0x8, 0x0 ;  /* 0x000000000000281c */ /* 0x000fe4000170e170 */
[----:B------:R-:W-:-:S11]  /*59d0*/  PLOP3.LUT P2, PT, PT, PT, PT, 0x8, 0x0 ;  /* 0x000000000000781c */ /* 0x000fd60003f4e170 */
[----:B--2---:R-:W-:Y:S05]  /*59e0*/  @P0 BRA.U.ANY `(.L_x_2229) ;  /* 0xfffffffd00ec0947 */ /* 0x004fea000393ffff */
[----:B------:R0:W-:Y:S01]  /*59f0*/  UTMACMDFLUSH ;  /* 0x00000000000079b7 */ /* 0x0001e20000000000 */
[----:B------:R-:W-:-:S04]  /*5a00*/  DEPBAR.LE SB0, 0x0 ;  /* 0x000080000000791a */ /* 0x000fc80000000000 */
.L_x_2228:
[----:B------:R-:W-:Y:S05]  /*5a10*/  BSYNC B0 ;  /* 0x0000000000007941 */ /* 0x000fea0003800000 */
.L_x_2227:
        /* <DEDUP_REMOVED lines=14> */
.L_x_2231:
[----:B------:R-:W-:Y:S05]  /*5b00*/  BSYNC B0 ;  /* 0x0000000000007941 */ /* 0x000fea0003800000 */
.L_x_2230:
        /* <DEDUP_REMOVED lines=24> */
.L_x_2234:
[----:B-12---:R-:W2:Y:S04]  /*5c90*/  LDG.E.STRONG.GPU R0, desc[UR46][R2.64] ;  /* 0x0000002e02007981 */ /* 0x006ea8000c1ef900 */
[----:B--2---:R-:W-:Y:S01]  /*5ca0*/  CCTL.IVALL ;  /* 0x00000000ff00798f */ /* 0x004fe20002000000 */
[----:B------:R-:W-:Y:S05]  /*5cb0*/  YIELD ;  /* 0x0000000000007946 */ /* 0x000fea0003800000 */
[----:B------:R-:W-:-:S13]  /*5cc0*/  ISETP.NE.AND P0, PT, R0, UR17, PT ;  /* 0x0000001100007c0c */ /* 0x000fda000bf05270 */
[----:B------:R-:W-:Y:S05]  /*5cd0*/  @P0 BRA `(.L_x_2234) ;  /* 0xfffffffc00ec0947 */ /* 0x000fea000383ffff */
.L_x_2233:
[----:B------:R-:W-:Y:S05]  /*5ce0*/  BSYNC B0 ;  /* 0x0000000000007941 */ /* 0x000fea0003800000 */
.L_x_2232:
[----:B------:R-:W-:-:S03]  /*5cf0*/  UMOV UR4, 0xffffffff ;  /* 0xffffffff00047882 */ /* 0x000fc60000000000 */
[----:B------:R-:W-:Y:S05]  /*5d00*/  BRA.DIV UR4, `(.L_x_2235) ;  /* 0x0000004e04cc7947 */ /* 0x000fea000b800000 */
[----:B------:R-:W-:Y:S01]  /*5d10*/  NOP ;  /* 0x0000000000007918 */ /* 0x000fe20000000000 */
.L_x_2338:
        /* <DEDUP_REMOVED lines=16> */
.L_x_2238:
[----:B------:R-:W-:Y:S01]  /*5e20*/  @P0 ELECT P2, URZ, PT ;  /* 0x00000000003f082f */ /* 0x000fe20003840000 */
[----:B------:R3:W-:-:S12]  /*5e30*/  UBLKRED.G.S.ADD.F32.RN [UR4], [UR9], UR6, desc[UR10] ;  /* 0x00000a04090073bb */ /* 0x0007d800080a1406 */
[----:B------:R-:W-:Y:S02]  /*5e40*/  @P2 PLOP3.LUT P0, PT, P2, PT, PT, 0x8, 0x0 ;  /* 0x000000000000281c */ /* 0x000fe4000170e170 */
[----:B------:R-:W-:-:S11]  /*5e50*/  PLOP3.LUT P2, PT, PT, PT, PT, 0x8, 0x0 ;  /* 0x000000000000781c */ /* 0x000fd60003f4e170 */
[----:B---3--:R-:W-:Y:S05]  /*5e60*/  @P0 BRA.U.ANY `(.L_x_2238) ;  /* 0xfffffffd00ec0947 */ /* 0x008fea000393ffff */
[----:B------:R0:W-:Y:S01]  /*5e70*/  UTMACMDFLUSH ;  /* 0x00000000000079b7 */ /* 0x0001e20000000000 */
[----:B------:R-:W-:-:S04]  /*5e80*/  DEPBAR.LE SB0, 0x0 ;  /* 0x000080000000791a */ /* 0x000fc80000000000 */
.L_x_2237:
[----:B------:R-:W-:Y:S05]  /*5e90*/  BSYNC B0 ;  /* 0x0000000000007941 */ /* 0x000fea0003800000 */
.L_x_2236:
        /* <DEDUP_REMOVED lines=14> */
.L_x_2193:
        /* <DEDUP_REMOVED lines=21> */
.L_x_2240:
        /* <DEDUP_REMOVED lines=13> */
.L_x_2242:
[----:B------:R-:W-:-:S05]  /*61a0*/  ULDC UR4, c[0x0][0x8c4] ;  /* 0x0002310000047ab9 */ /* 0x000fca0000000800 */
.L_x_2241:
        /* <DEDUP_REMOVED lines=44> */
.L_x_2243:
        /* <DEDUP_REMOVED lines=13> */
.L_x_2244:
        /* <DEDUP_REMOVED lines=12> */
.L_x_2245:
[----:B------:R-:W-:Y:S01]  /*6600*/  UIADD3 UR8, -UR12, UR10, UR6 ;  /* 0x0000000a0c087290 */ /* 0x000fe2000fffe106 */
[----:B------:R-:W-:Y:S01]  /*6610*/  ISETP.LE.AND P0, PT, RZ, UR22, PT ;  /* 0x00000016ff007c0c */ /* 0x000fe2000bf03270 */
[----:B------:R-:W-:Y:S01]  /*6620*/  ULDC UR9, c[0x0][0x74c] ;  /* 0x0001d30000097ab9 */ /* 0x000fe20000000800 */
[----:B------:R-:W-:Y:S01]  /*6630*/  ULDC UR20, c[0x0][0x288] ;  /* 0x0000a20000147ab9 */ /* 0x000fe20000000800 */
[----:B------:R-:W-:Y:S02]  /*6640*/  UIADD3 UR9, UR8, -UR9, URZ ;  /* 0x8000000908097290 */ /* 0x000fe4000fffe03f */
[----:B------:R-:W-:Y:S02]  /*6650*/  UIADD3 UR8, UR10, 0x3f, URZ ;  /* 0x0000003f0a087890 */ /* 0x000fe4000fffe03f */
[----:B------:R-:W-:Y:S02]  /*6660*/  USHF.R.S32.HI UR11, URZ, 0x1f, UR9 ;  /* 0x0000001f3f0b7899 */ /* 0x000fe40008011409 */
[----:B------:R-:W-:-:S02]  /*6670*/  USHF.R.S32.HI UR15, URZ, 0x1f, UR13 ;  /* 0x0000001f3f0f7899 */ /* 0x000fc4000801140d */
[----:B------:R-:W-:Y:S02]  /*6680*/  ULEA.HI UR11, UR11, UR9, URZ, 0x6 ;  /* 0x000000090b0b7291 */ /* 0x000fe4000f8f303f */
[----:B------:R-:W-:Y:S02]  /*6690*/  USHF.R.S32.HI UR9, URZ, 0x1f, UR8 ;  /* 0x0000001f3f097899 */ /* 0x000fe40008011408 */
[----:B------:R-:W-:Y:S02]  /*66a0*/  USHF.R.S32.HI UR11, URZ, 0x6, UR11 ;  /* 0x000000063f0b7899 */ /* 0x000fe4000801140b */
[----:B------:R-:W-:Y:S02]  /*66b0*/  ULEA.HI UR8, UR9, UR8, URZ, 0x6 ;  /* 0x0000000809087291 */ /* 0x000fe4000f8f303f */
[----:B------:R-:W-:Y:S02]  /*66c0*/  UISETP.LT.AND UP1, UPT, URZ, UR11, UPT ;  /* 0x0000000b3f00728c */ /* 0x000fe4000bf21270 */
[----:B------:R-:W-:-:S02]  /*66d0*/  USHF.R.S32.HI UR8, URZ, 0x6, UR8 ;  /* 0x000000063f087899 */ /* 0x000fc40008011408 */
[----:B------:R-:W-:Y:S02]  /*66e0*/  USEL UR16, UR13, URZ, !UP0 ;  /* 0x0000003f0d107287 */ /* 0x000fe4000c000000 */
[----:B------:R-:W-:Y:S02]  /*66f0*/  USEL UR9, URZ, UR11, !UP1 ;  /* 0x0000000b3f097287 */ /* 0x000fe4000c800000 */
[----:B------:R-:W-:Y:S01]  /*6700*/  UIMAD UR13, UR13, UR20, URZ ;  /* 0x000000140d0d72a4 */ /* 0x000fe2000f8e023f */
[----:B------:R-:W-:Y:S01]  /*6710*/  UMOV UR11, UR8 ;  /* 0x00000008000b7c82 */ /* 0x000fe20008000000 */
        /* <DEDUP_REMOVED lines=8> */
[----:B------:R-:W-:-:S12]  /*67a0*/  USEL UR11, UR8, UR10, UP1 ;  /* 0x0000000a080b7287 */ /* 0x000fd80008800000 */
.L_x_2246:
[----:B------:R-:W-:Y:S02]  /*67b0*/  UISETP.GT.AND UP1, UPT, UR11, UR9, UPT ;  /* 0x000000090b00728c */ /* 0x000fe4000bf24270 */
[----:B------:R-:W-:Y:S02]  /*67c0*/  USEL UR21, UR15, URZ, !UP0 ;  /* 0x0000003f0f157287 */ /* 0x000fe4000c000000 */
[----:B------:R-:W-:Y:S02]  /*67d0*/  UIADD3 UR23, UP0, UR13, UR7, URZ ;  /* 0x000000070d177290 */ /* 0x000fe4000ff1e03f */
[----:B------:R-:W-:Y:S02]  /*67e0*/  PLOP3.LUT P1, PT, PT, PT, UP1, 0x80, 0x0 ;  /* 0x000000000000781c */ /* 0x000fe40003f2f018 */
[----:B------:R-:W-:Y:S01]  /*67f0*/  ELECT P0, URZ, PT ;  /* 0x00000000003f782f */ /* 0x000fe20003800000 */
[----:B------:R-:W-:-:S10]  /*6800*/  ULEA.HI.X.SX32 UR10, UR13, UR14, 0x1, UP0 ;  /* 0x0000000e0d0a7291 */ /* 0x000fd400080f0e3f */
[----:B------:R-:W-:Y:S05]  /*6810*/  @!P1 BRA `(.L_x_2247) ;  /* 0x0000001000909947 */ /* 0x000fea0003800000 */
[----:B------:R-:W-:Y:S01]  /*6820*/  ULDC.64 UR18, c[0x0][0x2d8] ;  /* 0x0000b60000127ab9 */ /* 0x000fe20000000a00 */
[----:B------:R-:W1:Y:S01]  /*6830*/  S2R R0, SR_TID.X ;  /* 0x0000000000007919 */ /* 0x000e620000002100 */
[----:B------:R-:W-:Y:S02]  /*6840*/  UIMAD UR14, UR14, UR18, URZ ;  /* 0x000000120e0e72a4 */ /* 0x000fe4000f8e023f */
[----:B------:R-:W-:Y:S02]  /*6850*/  UIMAD.WIDE.U32 UR12, UR7, UR18, URZ ;  /* 0x00000012070c72a5 */ /* 0x000fe4000f8e003f */
[----:B------:R-:W-:Y:S02]  /*6860*/  UIMAD UR14, UR7, UR19, UR14 ;  /* 0x00000013070e72a4 */ /* 0x000fe4000f8e020e */
[----:B------:R-:W-:Y:S02]  /*6870*/  UIADD3 UR7, -UR9, UR11, URZ ;  /* 0x0000000b09077290 */ /* 0x000fe4000fffe13f */
[----:B------:R-:W-:-:S02]  /*6880*/  UIADD3 UR6, UP0, UR4, UR12, URZ ;  /* 0x0000000c04067290 */ /* 0x000fc4000ff1e03f */
[----:B------:R-:W-:Y:S02]  /*6890*/  UIADD3 UR19, UR13, UR14, URZ ;  /* 0x0000000e0d137290 */ /* 0x000fe4000fffe03f */
[----:B------:R-:W-:Y:S02]  /*68a0*/  ULOP3.LUT UR17, UR7, 0x1, URZ, 0xc0, !UPT ;  /* 0x0000000107117892 */ /* 0x000fe4000f8ec03f */
[----:B------:R-:W-:Y:S02]  /*68b0*/  UIADD3.X UR7, UR5, UR19, URZ, UP0, !UPT ;  /* 0x0000001305077290 */ /* 0x000fe400087fe43f */
[----:B------:R-:W-:Y:S01]  /*68c0*/  UISETP.NE.U32.AND UP0, UPT, UR17, 0x1, UPT ;  /* 0x000000011100788c */ /* 0x000fe2000bf05070 */
[----:B------:R-:W-:Y:S02]  /*68d0*/  ULDC.64 UR14, c[0x0][0x2e0] ;  /* 0x0000b800000e7ab9 */ /* 0x000fe40000000a00 */
[----:B------:R-:W-:-:S03]  /*68e0*/  UIMAD UR18, UR21, UR14, URZ ;  /* 0x0000000e151272a4 */ /* 0x000fc6000f8e023f */
[----:B------:R-:W-:Y:S01]  /*68f0*/  PLOP3.LUT P1, PT, PT, PT, UP0, 0x80, 0x0 ;  /* 0x000000000000781c */ /* 0x000fe20003f2f008 */
[----:B------:R-:W-:Y:S02]  /*6900*/  UIMAD.WIDE.U32 UR6, UR16, UR14, UR6 ;  /* 0x0000000e100672a5 */ /* 0x000fe4000f8e0006 */
[----:B------:R-:W-:Y:S01]  /*6910*/  UIMAD UR18, UR16, UR15, UR18 ;  /* 0x0000000f101272a4 */ /* 0x000fe2000f8e0212 */
[----:B------:R-:W-:Y:S02]  /*6920*/  ULDC UR21, c[0x0][0x760] ;  /* 0x0001d80000157ab9 */ /* 0x000fe40000000800 */
[----:B------:R-:W-:Y:S02]  /*6930*/  UIMAD UR15, UR20, UR21, URZ ;  /* 0x00000015140f72a4 */ /* 0x000fe4000f8e023f */
[----:B------:R-:W-:Y:S01]  /*6940*/  UIADD3 UR24, UR7, UR18, URZ ;  /* 0x0000001207187290 */ /* 0x000fe2000fffe03f */
[----:B-1----:R-:W-:-:S04]  /*6950*/  LOP3.LUT R9, R0, 0x1f, RZ, 0xc0, !PT ;  /* 0x0000001f00097812 */ /* 0x002fc800078ec0ff */
[----:B------:R-:W-:Y:S07]  /*6960*/  @P1 BRA `(.L_x_2248) ;  /* 0x00000004006c1947 */ /* 0x000fee0003800000 */
        /* <DEDUP_REMOVED lines=11> */
.L_x_2251:
[----:B------:R-:W2:Y:S04]  /*6a20*/  LDG.E.STRONG.GPU R0, desc[UR46][R2.64] ;  /* 0x0000002e02007981 */ /* 0x000ea8000c1ef900 */
[----:B--2---:R-:W-:Y:S01]  /*6a30*/  CCTL.IVALL ;  /* 0x00000000ff00798f */ /* 0x004fe20002000000 */
[----:B------:R-:W-:Y:S05]  /*6a40*/  YIELD ;  /* 0x0000000000007946 */ /* 0x000fea0003800000 */
[----:B------:R-:W-:-:S13]  /*6a50*/  ISETP.NE.AND P1, PT, R0, UR22, PT ;  /* 0x0000001600007c0c */ /* 0x000fda000bf25270 */
[----:B------:R-:W-:Y:S05]  /*6a60*/  @P1 BRA `(.L_x_2251) ;  /* 0xfffffffc00ec1947 */ /* 0x000fea000383ffff */
.L_x_2250:
[----:B------:R-:W-:Y:S05]  /*6a70*/  BSYNC B0 ;  /* 0x0000000000007941 */ /* 0x000fea0003800000 */
.L_x_2249:
[----:B------:R-:W-:-:S03]  /*6a80*/  UMOV UR17, 0xffffffff ;  /* 0xffffffff00117882 */ /* 0x000fc60000000000 */
[----:B------:R-:W-:Y:S05]  /*6a90*/  BRA.DIV UR17, `(.L_x_2252) ;  /* 0x0000004211847947 */ /* 0x000fea000b800000 */
[----:B------:R-:W-:Y:S01]  /*6aa0*/  NOP ;  /* 0x0000000000007918 */ /* 0x000fe20000000000 */
.L_x_2341:
        /* <DEDUP_REMOVED lines=22> */
.L_x_2254:
[----:B------:R-:W-:Y:S05]  /*6c10*/  BSYNC B0 ;  /* 0x0000000000007941 */ /* 0x000fea0003800000 */
.L_x_2253:
        /* <DEDUP_REMOVED lines=20> */
.L_x_2256:
[----:B------:R-:W-:Y:S05]  /*6d60*/  BSYNC B0 ;  /* 0x0000000000007941 */ /* 0x000fea0003800000 */
.L_x_2255:
[----:B------:R-:W-:Y:S06]  /*6d70*/  BAR.ARV 0xa, 0xa0 ;  /* 0x0282800000007b1d */ /* 0x000fec0000002000 */
[----:B------:R-:W-:Y:S04]  /*6d80*/  BSSY B0, `(.L_x_2257) ;  /* 0x0000003000007945 */ /* 0x000fe80003800000 */
[----:B------:R-:W-:Y:S05]  /*6d90*/  @!P0 BRA `(.L_x_2258) ;  /* 0x0000000000048947 */ /* 0x000fea0003800000 */
[----:B------:R-:W-:-:S04]  /*6da0*/  DEPBAR.LE SB0, 0x0 ;  /* 0x000080000000791a */ /* 0x000fc80000000000 */
.L_x_2258:
[----:B------:R-:W-:Y:S05]  /*6db0*/  BSYNC B0 ;  /* 0x0000000000007941 */ /* 0x000fea0003800000 */
.L_x_2257:
        /* <DEDUP_REMOVED lines=19> */
.L_x_2260:
[----:B------:R-:W-:Y:S05]  /*6ef0*/  BSYNC B0 ;  /* 0x0000000000007941 */ /* 0x000fea0003800000 */
.L_x_2259:
[----:B------:R-:W-:Y:S01]  /*6f00*/  UIADD3 UR17, UR9, 0x1, URZ ;  /* 0x0000000109117890 */ /* 0x000fe2000fffe03f */
[----:B------:R-:W-:Y:S11]  /*6f10*/  BRA `(.L_x_2261) ;  /* 0x0000000000047947 */ /* 0x000ff60003800000 */
.L_x_2248:
[----:B------:R-:W-:-:S05]  /*6f20*/  UMOV UR17, UR9 ;  /* 0x0000000900117c82 */ /* 0x000fca0008000000 */
.L_x_2261:
[----:B------:R-:W-:-:S04]  /*6f30*/  UIADD3 UR9, UR9, 0x1, URZ ;  /* 0x0000000109097890 */ /* 0x000fc8000fffe03f */
[----:B------:R-:W-:-:S03]  /*6f40*/  UISETP.NE.AND UP0, UPT, UR11, UR9, UPT ;  /* 0x000000090b00728c */ /* 0x000fc6000bf05270 */
[----:B------:R-:W-:-:S03]  /*6f50*/  UMOV UR9, UR17 ;  /* 0x0000001100097c82 */ /* 0x000fc60008000000 */
[----:B------:R-:W-:-:S13]  /*6f60*/  PLOP3.LUT P1, PT, PT, PT, UP0, 0x80, 0x0 ;  /* 0x000000000000781c */ /* 0x000fda0003f2f008 */
[----:B------:R-:W-:Y:S05]  /*6f70*/  @!P1 BRA `(.L_x_2247) ;  /* 0x0000000800b89947 */ /* 0x000fea0003800000 */
[----:B------:R-:W-:Y:S01]  /*6f80*/  UMOV UR13, UR19 ;  /* 0x00000013000d7c82 */ /* 0x000fe20008000000 */
[----:B------:R-:W-:Y:S01]  /*6f90*/  ULDC.64 UR20, c[0x0][0x2c0] ;  /* 0x0000b00000147ab9 */ /* 0x000fe20000000a00 */
[----:B------:R-:W-:Y:S01]  /*6fa0*/  UIMAD.WIDE.U32 UR12, UR16, UR14, UR12 ;  /* 0x0000000e100c72a5 */ /* 0x000fe2000f8e000c */
[----:B------:R-:W-:-:S03]  /*6fb0*/  UMOV UR9, UR17 ;  /* 0x0000001100097c82 */ /* 0x000fc60008000000 */
[----:B------:R-:W-:-:S04]  /*6fc0*/  UIADD3 UR4, UP0, UR4, UR12, URZ ;  /* 0x0000000c04047290 */ /* 0x000fc8000ff1e03f */
[----:B------:R-:W-:Y:S02]  /*6fd0*/  UIADD3.X UR5, UR5, UR18, UR13, UP0, !UPT ;  /* 0x0000001205057290 */ /* 0x000fe400087fe40d */
[----:B------:R-:W-:-:S04]  /*6fe0*/  ULEA UR14, UP0, UR4, UR20, 0x2 ;  /* 0x00000014040e7291 */ /* 0x000fc8000f80103f */
[----:B------:R-:W-:Y:S02]  /*6ff0*/  ULEA.HI.X UR5, UR4, UR21, UR5, 0x2, UP0 ;  /* 0x0000001504057291 */ /* 0x000fe400080f1405 */
[----:B------:R-:W-:Y:S01]  /*7000*/  UIADD3 UR14, UP0, UR14, 0x4000, URZ ;  /* 0x000040000e0e7890 */ /* 0x000fe2000ff1e03f */
[----:B------:R-:W-:-:S03]  /*7010*/  UMOV UR4, URZ ;  /* 0x0000003f00047c82 */ /* 0x000fc60008000000 */
[----:B------:R-:W-:-:S12]  /*7020*/  UIADD3.X UR5, URZ, UR5, URZ, UP0, !UPT ;  /* 0x000000053f057290 */ /* 0x000fd800087fe43f */
.L_x_2286:
        /* <DEDUP_REMOVED lines=11> */
.L_x_2264:
[----:B------:R-:W2:Y:S04]  /*70e0*/  LDG.E.STRONG.GPU R0, desc[UR46][R2.64] ;  /* 0x0000002e02007981 */ /* 0x000ea8000c1ef900 */
[----:B--2---:R-:W-:Y:S01]  /*70f0*/  CCTL.IVALL ;  /* 0x00000000ff00798f */ /* 0x004fe20002000000 */
[----:B------:R-:W-:Y:S05]  /*7100*/  YIELD ;  /* 0x0000000000007946 */ /* 0x000fea0003800000 */
[----:B------:R-:W-:-:S13]  /*7110*/  ISETP.NE.AND P1, PT, R0, UR22, PT ;  /* 0x0000001600007c0c */ /* 0x000fda000bf25270 */
[----:B------:R-:W-:Y:S05]  /*7120*/  @P1 BRA `(.L_x_2264) ;  /* 0xfffffffc00ec1947 */ /* 0x000fea000383ffff */
.L_x_2263:
[----:B------:R-:W-:Y:S05]  /*7130*/  BSYNC B0 ;  /* 0x0000000000007941 */ /* 0x000fea0003800000 */
.L_x_2262:
[----:B------:R-:W-:-:S03]  /*7140*/  UMOV UR16, 0xffffffff ;  /* 0xffffffff00107882 */ /* 0x000fc60000000000 */
[----:B------:R-:W-:Y:S05]  /*7150*/  BRA.DIV UR16, `(.L_x_2265) ;  /* 0x0000003a10f07947 */ /* 0x000fea000b800000 */
[----:B------:R-:W-:Y:S01]  /*7160*/  NOP ;  /* 0x0000000000007918 */ /* 0x000fe20000000000 */
.L_x_2344:
        /* <DEDUP_REMOVED lines=9> */
[----:B------:R-:W-:-:S03]  /*7200*/  UMOV UR27, 0x14f00000 ;  /* 0x14f00000001b7882 */ /* 0x000fc60000000000 */
        /* <DEDUP_REMOVED lines=9> */
.L_x_2267:
[----:B------:R-:W-:Y:S05]  /*72a0*/  BSYNC B0 ;  /* 0x0000000000007941 */ /* 0x000fea0003800000 */
.L_x_2266:
        /* <DEDUP_REMOVED lines=17> */
.L_x_2269:
[----:B------:R-:W-:Y:S05]  /*73c0*/  BSYNC B0 ;  /* 0x0000000000007941 */ /* 0x000fea0003800000 */
.L_x_2268:
[----:B------:R-:W-:Y:S06]  /*73d0*/  BAR.ARV 0xa, 0xa0 ;  /* 0x0282800000007b1d */ /* 0x000fec0000002000 */
[----:B------:R-:W-:Y:S04]  /*73e0*/  BSSY B0, `(.L_x_2270) ;  /* 0x0000003000007945 */ /* 0x000fe80003800000 */
[----:B------:R-:W-:Y:S05]  /*73f0*/  @!P0 BRA `(.L_x_2271) ;  /* 0x0000000000048947 */ /* 0x000fea0003800000 */
[----:B------:R-:W-:-:S04]  /*7400*/  DEPBAR.LE SB0, 0x0 ;  /* 0x000080000000791a */ /* 0x000fc80000000000 */
.L_x_2271:
[----:B------:R-:W-:Y:S05]  /*7410*/  BSYNC B0 ;  /* 0x0000000000007941 */ /* 0x000fea0003800000 */
.L_x_2270:
        /* <DEDUP_REMOVED lines=19> */
.L_x_2273:
[----:B------:R-:W-:Y:S05]  /*7550*/  BSYNC B0 ;  /* 0x0000000000007941 */ /* 0x000fea0003800000 */
.L_x_2272:
        /* <DEDUP_REMOVED lines=9> */
.L_x_2276:
[----:B------:R-:W2:Y:S04]  /*75f0*/  LDG.E.STRONG.GPU R0, desc[UR46][R2.64] ;  /* 0x0000002e02007981 */ /* 0x000ea8000c1ef900 */
[----:B--2---:R-:W-:Y:S01]  /*7600*/  CCTL.IVALL ;  /* 0x00000000ff00798f */ /* 0x004fe20002000000 */
[----:B------:R-:W-:Y:S05]  /*7610*/  YIELD ;  /* 0x0000000000007946 */ /* 0x000fea0003800000 */
[----:B------:R-:W-:-:S13]  /*7620*/  ISETP.NE.AND P1, PT, R0, UR22, PT ;  /* 0x0000001600007c0c */ /* 0x000fda000bf25270 */
[----:B------:R-:W-:Y:S05]  /*7630*/  @P1 BRA `(.L_x_2276) ;  /* 0xfffffffc00ec1947 */ /* 0x000fea000383ffff */
.L_x_2275:
[----:B------:R-:W-:Y:S05]  /*7640*/  BSYNC B0 ;  /* 0x0000000000007941 */ /* 0x000fea0003800000 */
.L_x_2274:
[----:B------:R-:W-:-:S03]  /*7650*/  UMOV UR12, 0xffffffff ;  /* 0xffffffff000c7882 */ /* 0x000fc60000000000 */
[----:B------:R-:W-:Y:S05]  /*7660*/  BRA.DIV UR12, `(.L_x_2277) ;  /* 0x000000360cc87947 */ /* 0x000fea000b800000 */
[----:B------:R-:W-:Y:S01]  /*7670*/  NOP ;  /* 0x0000000000007918 */ /* 0x000fe20000000000 */
.L_x_2347:
        /* <DEDUP_REMOVED lines=15> */
.L_x_2279:
[----:B------:R-:W-:Y:S05]  /*7770*/  BSYNC B0 ;  /* 0x0000000000007941 */ /* 0x000fea0003800000 */
.L_x_2278:
        /* <DEDUP_REMOVED lines=15> */
.L_x_2281:
[----:B------:R-:W-:Y:S05]  /*7870*/  BSYNC B0 ;  /* 0x0000000000007941 */ /* 0x000fea0003800000 */
.L_x_2280:
[----:B------:R-:W-:Y:S06]  /*7880*/  BAR.ARV 0xa, 0xa0 ;  /* 0x0282800000007b1d */ /* 0x000fec0000002000 */
[----:B------:R-:W-:Y:S04]  /*7890*/  BSSY B0, `(.L_x_2282) ;  /* 0x0000003000007945 */ /* 0x000fe80003800000 */
[----:B------:R-:W-:Y:S05]  /*78a0*/  @!P0 BRA `(.L_x_2283) ;  /* 0x0000000000048947 */ /* 0x000fea0003800000 */
[----:B------:R-:W-:-:S04]  /*78b0*/  DEPBAR.LE SB0, 0x0 ;  /* 0x000080000000791a */ /* 0x000fc80000000000 */
.L_x_2283:
[----:B------:R-:W-:Y:S05]  /*78c0*/  BSYNC B0 ;  /* 0x0000000000007941 */ /* 0x000fea0003800000 */
.L_x_2282:
        /* <DEDUP_REMOVED lines=19> */
.L_x_2285:
[----:B------:R-:W-:Y:S05]  /*7a00*/  BSYNC B0 ;  /* 0x0000000000007941 */ /* 0x000fea0003800000 */
.L_x_2284:
[----:B------:R-:W-:Y:S02]  /*7a10*/  UIADD3 UR9, UR9, 0x2, URZ ;  /* 0x0000000209097890 */ /* 0x000fe4000fffe03f */
[----:B------:R-:W-:Y:S02]  /*7a20*/  UIADD3 UR4, UR4, 0x4000, URZ ;  /* 0x0000400004047890 */ /* 0x000fe4000fffe03f */
[----:B------:R-:W-:-:S06]  /*7a30*/  UISETP.GE.AND UP0, UPT, UR9, UR11, UPT ;  /* 0x0000000b0900728c */ /* 0x000fcc000bf06270 */
[----:B------:R-:W-:-:S13]  /*7a40*/  PLOP3.LUT P1, PT, PT, PT, UP0, 0x80, 0x0 ;  /* 0x000000000000781c */ /* 0x000fda0003f2f008 */
[----:B------:R-:W-:Y:S05]  /*7a50*/  @!P1 BRA `(.L_x_2286) ;  /* 0xfffffff400749947 */ /* 0x000fea000383ffff */
.L_x_2247:
        /* <DEDUP_REMOVED lines=41> */
.L_x_2289:
[----:B------:R-:W-:Y:S05]  /*7cf0*/  BSYNC B0 ;  /* 0x0000000000007941 */ /* 0x000fea0003800000 */
.L_x_2288:
[----:B------:R-:W-:Y:S05]  /*7d00*/  BRA `(.L_x_2290) ;  /* 0x0000000000047947 */ /* 0x000fea0003800000 */
.L_x_2287:
[----:B------:R-:W-:-:S05]  /*7d10*/  UMOV UR4, UR9 ;  /* 0x0000000900047c82 */ /* 0x000fca0008000000 */
.L_x_2290:
        /* <DEDUP_REMOVED lines=11> */
.L_x_2295:
        /* <DEDUP_REMOVED lines=24> */
.L_x_2292:
[----:B------:R-:W-:Y:S05]  /*7f50*/  BSYNC B0 ;  /* 0x0000000000007941 */ /* 0x000fea0003800000 */
.L_x_2291:
        /* <DEDUP_REMOVED lines=24> */
.L_x_2294:
[----:B------:R-:W-:Y:S05]  /*80e0*/  BSYNC B0 ;  /* 0x0000000000007941 */ /* 0x000fea0003800000 */
.L_x_2293:
[----:B------:R-:W-:Y:S02]  /*80f0*/  UIADD3 UR7, UR7, 0x2, URZ ;  /* 0x0000000207077890 */ /* 0x000fe4000fffe03f */
[----:B------:R-:W-:Y:S02]  /*8100*/  ULEA UR5, UR19, UR5, 0x1 ;  /* 0x0000000513057291 */ /* 0x000fe4000f8e083f */
[----:B------:R-:W-:Y:S02]  /*8110*/  ULEA UR6, UR19, UR6, 0x1 ;  /* 0x0000000613067291 */ /* 0x000fe4000f8e083f */
[----:B------:R-:W-:-:S13]  /*8120*/  ISETP.NE.AND P0, PT, RZ, UR7, PT ;  /* 0x00000007ff007c0c */ /* 0x000fda000bf05270 */
[----:B------:R-:W-:Y:S05]  /*8130*/  @!P0 BRA `(.L_x_2198) ;  /* 0x0000002800388947 */ /* 0x000fea0003800000 */
[----:B------:R-:W-:Y:S05]  /*8140*/  BRA `(.L_x_2295) ;  /* 0xfffffffc00207947 */ /* 0x000fea000383ffff */
.L_x_2239:
        /* <DEDUP_REMOVED lines=14> */
.L_x_2296:
        /* <DEDUP_REMOVED lines=14> */
.L_x_2298:
[----:B------:R-:W-:-:S05]  /*8310*/  ULDC UR4, c[0x0][0x8c4] ;  /* 0x0002310000047ab9 */ /* 0x000fca0000000800 */
.L_x_2297:
        /* <DEDUP_REMOVED lines=59> */
.L_x_2300:
        /* <DEDUP_REMOVED lines=13> */
.L_x_2301:
        /* <DEDUP_REMOVED lines=8> */
.L_x_2302:
        /* <DEDUP_REMOVED lines=21> */
.L_x_2303:
        /* <DEDUP_REMOVED lines=50> */
.L_x_2348:
        /* <DEDUP_REMOVED lines=15> */
.L_x_2306:
        /* <DEDUP_REMOVED lines=97> */
.L_x_2317:
[----:B-123--:R-:W-:-:S04]  /*9390*/  SHF.L.U32 R18, R10, 0x1f, RZ ;  /* 0x0000001f0a127819 */ /* 0x00efc800000006ff */
[----:B------:R-:W2:Y:S02]  /*93a0*/  SYNCS.PHASECHK.TRANS64.TRYWAIT P1, [R15+URZ+0x30840], R18 ;  /* 0x030840120f0075a7 */ /* 0x000ea4000802017f */
[----:B--2---:R-:W-:Y:S05]  /*93b0*/  @!P1 BRA `(.L_x_2309) ;  /* 0x0000001800a49947 */ /* 0x004fea0003800000 */
.L_x_2349:
        /* <DEDUP_REMOVED lines=8> */
.L_x_2310:
        /* <DEDUP_REMOVED lines=37> */
.L_x_2350:
        /* <DEDUP_REMOVED lines=8> */
.L_x_2312:
        /* <DEDUP_REMOVED lines=37> */
.L_x_2351:
        /* <DEDUP_REMOVED lines=8> */
.L_x_2314:
        /* <DEDUP_REMOVED lines=31> */
.L_x_2353:
        /* <DEDUP_REMOVED lines=8> */
.L_x_2316:
        /* <DEDUP_REMOVED lines=37> */
.L_x_2308:
[----:B------:R-:W4:Y:S02]  /*9ea0*/  LDL.LU R4, [R1+0x4] ;  /* 0x0000040001047983 */ /* 0x000f240000300800 */
[----:B----4-:R-:W-:Y:S02]  /*9eb0*/  ISETP.NE.AND P1, PT, R4, RZ, PT ;  /* 0x000000ff0400720c */ /* 0x010fe40003f25270 */
[----:B------:R4:W5:Y:S11]  /*9ec0*/  LDL R4, [R1] ;  /* 0x0000000001047983 */ /* 0x0009760000100800 */
[----:B----4-:R-:W-:Y:S05]  /*9ed0*/  @!P1 BRA `(.L_x_2307) ;  /* 0x00000004005c9947 */ /* 0x010fea0003800000 */
[----:B------:R-:W-:-:S04]  /*9ee0*/  SHF.L.U32 R12, R10, 0x1f, RZ ;  /* 0x0000001f0a0c7819 */ /* 0x000fc800000006ff */
[----:B------:R-:W4:Y:S02]  /*9ef0*/  SYNCS.PHASECHK.TRANS64.TRYWAIT P1, [R15+URZ+0x30840], R12 ;  /* 0x0308400c0f0075a7 */ /* 0x000f24000802017f */
[----:B----4-:R-:W-:Y:S05]  /*9f00*/  @!P1 BRA `(.L_x_2318) ;  /* 0x0000001000249947 */ /* 0x010fea0003800000 */
.L_x_2354:
        /* <DEDUP_REMOVED lines=8> */
.L_x_2319:
        /* <DEDUP_REMOVED lines=34> */
.L_x_2355:
        /* <DEDUP_REMOVED lines=8> */
.L_x_2321:
        /* <DEDUP_REMOVED lines=34> */
.L_x_2307:
[----:B------:R-:W1:Y:S01]  /*a450*/  S2R R0, SR_TID.X ;  /* 0x0000000000007919 */ /* 0x000e620000002100 */
[----:B------:R-:W-:Y:S01]  /*a460*/  IMAD R3, R16, 0x8, R15 ;  /* 0x0000000810037824 */ /* 0x000fe200078e020f */
[----:B-1----:R-:W-:Y:S02]  /*a470*/  LOP3.LUT R2, R0, 0x7f, RZ, 0xc0, !PT ;  /* 0x0000007f00027812 */ /* 0x002fe400078ec0ff */
[----:B------:R-:W-:Y:S02]  /*a480*/  SHF.L.U32 R0, R10, 0x1f, RZ ;  /* 0x0000001f0a007819 */ /* 0x000fe400000006ff */
[----:B------:R-:W-:Y:S02]  /*a490*/  ISETP.NE.AND P1, PT, R2, RZ, PT ;  /* 0x000000ff0200720c */ /* 0x000fe40003f25270 */
[----:B------:R-:W1:Y:S02]  /*a4a0*/  SYNCS.PHASECHK.TRANS64.TRYWAIT P0, [R3+URZ+0x30840], R0 ;  /* 0x03084000030075a7 */ /* 0x000e64000800017f */
[----:B-1----:R-:W-:Y:S09]  /*a4b0*/  @!P0 BRA `(.L_x_2322) ;  /* 0x0000000800e08947 */ /* 0x002ff20003800000 */
.L_x_2356:
[----:B------:R-:W-:Y:S05]  /*a4c0*/  @P1 BRA `(.L_x_2323) ;  /* 0x0000000000181947 */ /* 0x000fea0003800000 */
[----:B------:R-:W1:Y:S01]  /*a4d0*/  S2R R2, SR_TID.X ;  /* 0x0000000000027919 */ /* 0x000e620000002100 */
[----:B------:R-:W-:-:S04]  /*a4e0*/  IMAD.MOV.U32 R0, RZ, RZ, 0x4100 ;  /* 0x00004100ff007424 */ /* 0x000fc800078e00ff */
[----:B------:R1:W-:Y:S02]  /*a4f0*/  SYNCS.ARRIVE.TRANS64 RZ, [R3+URZ+0x30830], R0 ;  /* 0x0308300003ff79a7 */ /* 0x0003e4000800003f */
[----:B-1----:R-:W-:-:S13]  /*a500*/  LOP3.LUT P0, RZ, R2, 0x1f, RZ, 0xc0, !PT ;  /* 0x0000001f02ff7812 */ /* 0x002fda000780c0ff */
[----:B------:R-:W-:Y:S05]  /*a510*/  @!P0 BRA `(.L_x_2323) ;  /* 0x0000000000048947 */ /* 0x000fea0003800000 */
[----:B------:R-:W-:Y:S01]  /*a520*/  BPT.TRAP 0x1 ;  /* 0x000000040000795c */ /* 0x000fe20000300000 */
.L_x_2323:
        /* <DEDUP_REMOVED lines=41> */
.L_x_2304:
[----:B------:R-:W-:Y:S05]  /*a7c0*/  BSYNC B0 ;  /* 0x0000000000007941 */ /* 0x000fea0003800000 */
.L_x_2299:
[----:B------:R-:W-:-:S03]  /*a7d0*/  UMOV UR8, 0xffffffff ;  /* 0xffffffff00087882 */ /* 0x000fc60000000000 */
[----:B------:R-:W-:Y:S05]  /*a7e0*/  BRA.DIV UR8, `(.L_x_2324) ;  /* 0x0000000a08287947 */ /* 0x000fea000b800000 */
[----:B------:R-:W-:-:S13]  /*a7f0*/  ELECT P6, URZ, PT ;  /* 0x00000000003f782f */ /* 0x000fda00038c0000 */
.L_x_2359:
[----:B------:R-:W-:Y:S05]  /*a800*/  @!P6 BRA `(.L_x_2198) ;  /* 0x000000000084e947 */ /* 0x000fea0003800000 */
[----:B------:R-:W-:-:S06]  /*a810*/  ULOP3.LUT UR8, UR38, 0x2, URZ, 0xfc, !UPT ;  /* 0x0000000226087892 */ /* 0x000fcc000f8efc3f */
[----:B------:R-:W-:-:S05]  /*a820*/  IMAD.U32 R2, RZ, RZ, UR8 ;  /* 0x00000008ff027e24 */ /* 0x000fca000f8e00ff */
[----:B------:R-:W-:-:S13]  /*a830*/  ISETP.NE.AND P2, PT, R2, 0x3, PT ;  /* 0x000000030200780c */ /* 0x000fda0003f45270 */
[----:B------:R-:W-:Y:S05]  /*a840*/  @!P2 BRA `(.L_x_2325) ;  /* 0x000000000004a947 */ /* 0x000fea0003800000 */
[----:B---3--:R-:W-:Y:S01]  /*a850*/  BPT.TRAP 0x1 ;  /* 0x000000040000795c */ /* 0x008fe20000300000 */
.L_x_2325:
        /* <DEDUP_REMOVED lines=15> */
.L_x_2360:
[----:B------:R-:W2:Y:S02]  /*a950*/  SYNCS.PHASECHK.TRANS64.TRYWAIT P0, [R3+URZ], R2 ;  /* 0x00000002030075a7 */ /* 0x000ea4000800017f */
[----:B--2---:R-:W-:Y:S05]  /*a960*/  @!P0 BRA `(.L_x_2327) ;  /* 0x0000000400fc8947 */ /* 0x004fea0003800000 */
.L_x_2361:
[----:B------:R-:W-:Y:S05]  /*a970*/  @!P2 BRA `(.L_x_2328) ;  /* 0x000000000004a947 */ /* 0x000fea0003800000 */
[----:B---3--:R-:W-:Y:S01]  /*a980*/  BPT.TRAP 0x1 ;  /* 0x000000040000795c */ /* 0x008fe20000300000 */
.L_x_2328:
[----:B--2---:R-:W-:-:S04]  /*a990*/  VIADD R3, R8, 0x30840 ;  /* 0x0003084008037836 */ /* 0x004fc80000000000 */
[----:B------:R-:W-:-:S04]  /*a9a0*/  IMAD R5, R0, 0x8, R3 ;  /* 0x0000000800057824 */ /* 0x000fc800078e0203 */
[----:B------:R-:W2:Y:S02]  /*a9b0*/  SYNCS.PHASECHK.TRANS64.TRYWAIT P0, [R5+URZ], R4 ;  /* 0x00000004050075a7 */ /* 0x000ea4000800017f */
[----:B--2---:R-:W-:Y:S05]  /*a9c0*/  @!P0 BRA `(.L_x_2329) ;  /* 0x0000000400f88947 */ /* 0x004fea0003800000 */
.L_x_2362:
[----:B------:R-:W-:-:S07]  /*a9d0*/  IMAD R3, R6, 0x8, R3 ;  /* 0x0000000806037824 */ /* 0x000fce00078e0203 */
.L_x_2330:
[----:B----4-:R4:W1:Y:S02]  /*a9e0*/  SYNCS.PHASECHK.TRANS64.TRYWAIT P0, [R3+URZ], R2 ;  /* 0x00000002030075a7 */ /* 0x010864000800017f */
[----:B-1----:R-:W-:Y:S05]  /*a9f0*/  @!P0 NANOSLEEP.SYNCS 0x989680 ;  /* 0x009896800000895d */ /* 0x002fea0003900000 */
[----:B------:R-:W1:Y:S02]  /*aa00*/  @!P0 SYNCS.PHASECHK.TRANS64 P0, [R3+URZ], R2 ;  /* 0x00000002030085a7 */ /* 0x000e64000800007f */
[----:B-1----:R-:W-:Y:S05]  /*aa10*/  @!P0 BRA `(.L_x_2330) ;  /* 0xfffffffc00f08947 */ /* 0x002fea000383ffff */
.L_x_2198:
[----:B---3--:R-:W-:Y:S05]  /*aa20*/  BSYNC B6 ;  /* 0x0000000000067941 */ /* 0x008fea0003800000 */
.L_x_2192:
[----:B------:R-:W-:Y:S05]  /*aa30*/  EXIT ;  /* 0x000000000000794d */ /* 0x000fea0003800000 */
.L_x_2209:
[----:B------:R-:W-:Y:S02]  /*aa40*/  IMAD.MOV.U32 R12, RZ, RZ, RZ ;  /* 0x000000ffff0c7224 */ /* 0x000fe400078e00ff */
[----:B------:R-:W-:Y:S02]  /*aa50*/  IMAD.MOV.U32 R11, RZ, RZ, 0x1f ;  /* 0x0000001fff0b7424 */ /* 0x000fe400078e00ff */
[----:B------:R-:W-:-:S07]  /*aa60*/  IMAD.MOV.U32 R15, RZ, RZ, -0x1 ;  /* 0xffffffffff0f7424 */ /* 0x000fce00078e00ff */
[----:B------:R-:W-:Y:S05]  /*aa70*/  WARPSYNC.COLLECTIVE R15, `(.L_x_2331) ;  /* 0x000000000f087348 */ /* 0x000fea0003c00000 */
[----:B------:R1:W2:Y:S02]  /*aa80*/  SHFL.IDX P6, R14, R13, R12, R11 ;  /* 0x0000000c0d0e7389 */ /* 0x0002a400000c000b */
[----:B-12---:R-:W-:Y:S01]  /*aa90*/  ENDCOLLECTIVE ;  /* 0x000000000000791b */ /* 0x006fe20003800000 */
.L_x_2331:
[----:B------:R-:W-:Y:S05]  /*aaa0*/  BRA `(.L_x_2332) ;  /* 0xffffff6800e47947 */ /* 0x000fea000383ffff */
.L_x_2211:
        /* <DEDUP_REMOVED lines=8> */
.L_x_2215:
[----:B---3--:R3:W4:Y:S02]  /*ab30*/  SYNCS.PHASECHK.TRANS64.TRYWAIT P0, [R0+URZ+0x30810], R191 ;  /* 0x030810bf000075a7 */ /* 0x008724000800017f */
[----:B----4-:R-:W-:Y:S05]  /*ab40*/  @!P0 NANOSLEEP.SYNCS 0x989680 ;  /* 0x009896800000895d */ /* 0x010fea0003900000 */
[----:B------:R-:W4:Y:S02]  /*ab50*/  @!P0 SYNCS.PHASECHK.TRANS64 P0, [R0+URZ+0x30810], R191 ;  /* 0x030810bf000085a7 */ /* 0x000f24000800007f */
[----:B----4-:R-:W-:Y:S05]  /*ab60*/  @!P0 BRA `(.L_x_2215) ;  /* 0xfffffffc00f08947 */ /* 0x010fea000383ffff */
[----:B------:R-:W-:Y:S05]  /*ab70*/  BRA `(.L_x_2214) ;  /* 0xffffff7000cc7947 */ /* 0x000fea000383ffff */
.L_x_2219:
[----:B--2---:R2:W1:Y:S02]  /*ab80*/  SYNCS.PHASECHK.TRANS64.TRYWAIT P0, [R0+URZ+0x30830], R191 ;  /* 0x030830bf000075a7 */ /* 0x004464000800017f */
[----:B-1----:R-:W-:Y:S05]  /*ab90*/  @!P0 NANOSLEEP.SYNCS 0x989680 ;  /* 0x009896800000895d */ /* 0x002fea0003900000 */
[----:B------:R-:W1:Y:S02]  /*aba0*/  @!P0 SYNCS.PHASECHK.TRANS64 P0, [R0+URZ+0x30830], R191 ;  /* 0x030830bf000085a7 */ /* 0x000e64000800007f */
[----:B-1----:R-:W-:Y:S05]  /*abb0*/  @!P0 BRA `(.L_x_2219) ;  /* 0xfffffffc00f08947 */ /* 0x002fea000383ffff */
[----:B------:R-:W-:Y:S05]  /*abc0*/  BRA `(.L_x_2218) ;  /* 0xffffff7800e47947 */ /* 0x000fea000383ffff */
.L_x_2226:
[----:B------:R-:W-:Y:S01]  /*abd0*/  BSSY B0, `(.L_x_2333) ;  /* 0x0000005000007945 */ /* 0x000fe20003800000 */
[----:B------:R-:W-:-:S07]  /*abe0*/  IMAD.MOV.U32 R15, RZ, RZ, -0x1 ;  /* 0xffffffffff0f7424 */ /* 0x000fce00078e00ff */
[----:B-1----:R-:W-:Y:S05]  /*abf0*/  WARPSYNC.COLLECTIVE R15, `(.L_x_2334) ;  /* 0x000000000f087348 */ /* 0x002fea0003c00000 */
[----:B------:R-:W-:Y:S01]  /*ac00*/  NOP ;  /* 0x0000000000007918 */ /* 0x000fe20000000000 */
[----:B-1----:R-:W-:Y:S01]  /*ac10*/  ENDCOLLECTIVE ;  /* 0x000000000000791b */ /* 0x002fe20003800000 */
.L_x_2334:
[----:B------:R-:W-:Y:S05]  /*ac20*/  BSYNC B0 ;  /* 0x0000000000007941 */ /* 0x000fea0003800000 */
.L_x_2333:
[----:B------:R-:W-:Y:S05]  /*ac30*/  BRA `(.L_x_2335) ;  /* 0xffffffac00187947 */ /* 0x000fea000383ffff */
.L_x_2235:
[----:B------:R-:W-:Y:S01]  /*ac40*/  BSSY B0, `(.L_x_2336) ;  /* 0x0000005000007945 */ /* 0x000fe20003800000 */
[----:B------:R-:W-:-:S07]  /*ac50*/  IMAD.MOV.U32 R15, RZ, RZ, -0x1 ;  /* 0xffffffffff0f7424 */ /* 0x000fce00078e00ff */
[----:B-12---:R-:W-:Y:S05]  /*ac60*/  WARPSYNC.COLLECTIVE R15, `(.L_x_2337) ;  /* 0x000000000f087348 */ /* 0x006fea0003c00000 */
[----:B------:R-:W-:Y:S01]  /*ac70*/  NOP ;  /* 0x0000000000007918 */ /* 0x000fe20000000000 */
[----:B-12---:R-:W-:Y:S01]  /*ac80*/  ENDCOLLECTIVE ;  /* 0x000000000000791b */ /* 0x006fe20003800000 */
.L_x_2337:
[----:B------:R-:W-:Y:S05]  /*ac90*/  BSYNC B0 ;  /* 0x0000000000007941 */ /* 0x000fea0003800000 */
.L_x_2336:
[----:B------:R-:W-:Y:S05]  /*aca0*/  BRA `(.L_x_2338) ;  /* 0xffffffb0001c7947 */ /* 0x000fea000383ffff */
.L_x_2252:
[----:B------:R-:W-:Y:S01]  /*acb0*/  BSSY B0, `(.L_x_2339) ;  /* 0x0000005000007945 */ /* 0x000fe20003800000 */
[----:B------:R-:W-:-:S07]  /*acc0*/  IMAD.MOV.U32 R15, RZ, RZ, -0x1 ;  /* 0xffffffffff0f7424 */ /* 0x000fce00078e00ff */
[----:B------:R-:W-:Y:S05]  /*acd0*/  WARPSYNC.COLLECTIVE R15, `(.L_x_2340) ;  /* 0x000000000f087348 */ /* 0x000fea0003c00000 */
[----:B------:R-:W-:Y:S01]  /*ace0*/  NOP ;  /* 0x0000000000007918 */ /* 0x000fe20000000000 */
[----:B------:R-:W-:Y:S01]  /*acf0*/  ENDCOLLECTIVE ;  /* 0x000000000000791b */ /* 0x000fe20003800000 */
.L_x_2340:
[----:B------:R-:W-:Y:S05]  /*ad00*/  BSYNC B0 ;  /* 0x0000000000007941 */ /* 0x000fea0003800000 */
.L_x_2339:
[----:B------:R-:W-:Y:S05]  /*ad10*/  BRA `(.L_x_2341) ;  /* 0xffffffbc00647947 */ /* 0x000fea000383ffff */
.L_x_2265:
[----:B------:R-:W-:Y:S01]  /*ad20*/  BSSY B0, `(.L_x_2342) ;  /* 0x0000005000007945 */ /* 0x000fe20003800000 */
[----:B------:R-:W-:-:S07]  /*ad30*/  IMAD.MOV.U32 R15, RZ, RZ, -0x1 ;  /* 0xffffffffff0f7424 */ /* 0x000fce00078e00ff */
[----:B------:R-:W-:Y:S05]  /*ad40*/  WARPSYNC.COLLECTIVE R15, `(.L_x_2343) ;  /* 0x000000000f087348 */ /* 0x000fea0003c00000 */
[----:B------:R-:W-:Y:S01]  /*ad50*/  NOP ;  /* 0x0000000000007918 */ /* 0x000fe20000000000 */
[----:B------:R-:W-:Y:S01]  /*ad60*/  ENDCOLLECTIVE ;  /* 0x000000000000791b */ /* 0x000fe20003800000 */
.L_x_2343:
[----:B------:R-:W-:Y:S05]  /*ad70*/  BSYNC B0 ;  /* 0x0000000000007941 */ /* 0x000fea0003800000 */
.L_x_2342:
[----:B------:R-:W-:Y:S05]  /*ad80*/  BRA `(.L_x_2344) ;  /* 0xffffffc000f87947 */ /* 0x000fea000383ffff */
.L_x_2277:
[----:B------:R-:W-:Y:S01]  /*ad90*/  BSSY B0, `(.L_x_2345) ;  /* 0x0000005000007945 */ /* 0x000fe20003800000 */
[----:B------:R-:W-:-:S07]  /*ada0*/  IMAD.MOV.U32 R15, RZ, RZ, -0x1 ;  /* 0xffffffffff0f7424 */ /* 0x000fce00078e00ff */
[----:B------:R-:W-:Y:S05]  /*adb0*/  WARPSYNC.COLLECTIVE R15, `(.L_x_2346) ;  /* 0x000000000f087348 */ /* 0x000fea0003c00000 */
[----:B------:R-:W-:Y:S01]  /*adc0*/  NOP ;  /* 0x0000000000007918 */ /* 0x000fe20000000000 */
[----:B------:R-:W-:Y:S01]  /*add0*/  ENDCOLLECTIVE ;  /* 0x000000000000791b */ /* 0x000fe20003800000 */
.L_x_2346:
[----:B------:R-:W-:Y:S05]  /*ade0*/  BSYNC B0 ;  /* 0x0000000000007941 */ /* 0x000fea0003800000 */
.L_x_2345:
[----:B------:R-:W-:Y:S05]  /*adf0*/  BRA `(.L_x_2347) ;  /* 0xffffffc800207947 */ /* 0x000fea000383ffff */
.L_x_2305:
[----:B-1----:R1:W2:Y:S02]  /*ae00*/  SYNCS.PHASECHK.TRANS64.TRYWAIT P0, [R15+URZ+0x30820], R0 ;  /* 0x030820000f0075a7 */ /* 0x0022a4000800017f */
[----:B--2---:R-:W-:Y:S05]  /*ae10*/  @!P0 NANOSLEEP.SYNCS 0x989680 ;  /* 0x009896800000895d */ /* 0x004fea0003900000 */
[----:B------:R-:W2:Y:S02]  /*ae20*/  @!P0 SYNCS.PHASECHK.TRANS64 P0, [R15+URZ+0x30820], R0 ;  /* 0x030820000f0085a7 */ /* 0x000ea4000800007f */
[----:B--2---:R-:W-:Y:S05]  /*ae30*/  @!P0 BRA `(.L_x_2305) ;  /* 0xfffffffc00f08947 */ /* 0x004fea000383ffff */
[----:B------:R-:W-:Y:S05]  /*ae40*/  BRA `(.L_x_2348) ;  /* 0xffffffdc00907947 */ /* 0x000fea000383ffff */
.L_x_2309:
[----:B--2---:R2:W3:Y:S02]  /*ae50*/  SYNCS.PHASECHK.TRANS64.TRYWAIT P1, [R15+URZ+0x30840], R18 ;  /* 0x030840120f0075a7 */ /* 0x0044e4000802017f */
[----:B---3--:R-:W-:Y:S05]  /*ae60*/  @!P1 NANOSLEEP.SYNCS 0x989680 ;  /* 0x009896800000995d */ /* 0x008fea0003900000 */
[----:B------:R-:W3:Y:S02]  /*ae70*/  @!P1 SYNCS.PHASECHK.TRANS64 P1, [R15+URZ+0x30840], R18 ;  /* 0x030840120f0095a7 */ /* 0x000ee4000802007f */
[----:B---3--:R-:W-:Y:S05]  /*ae80*/  @!P1 BRA `(.L_x_2309) ;  /* 0xfffffffc00f09947 */ /* 0x008fea000383ffff */
[----:B------:R-:W-:Y:S05]  /*ae90*/  BRA `(.L_x_2349) ;  /* 0xffffffe400487947 */ /* 0x000fea000383ffff */
.L_x_2311:
[----:B-1----:R1:W3:Y:S02]  /*aea0*/  SYNCS.PHASECHK.TRANS64.TRYWAIT P1, [R15+URZ+0x30828], R18 ;  /* 0x030828120f0075a7 */ /* 0x0022e4000802017f */
[----:B---3--:R-:W-:Y:S05]  /*aeb0*/  @!P1 NANOSLEEP.SYNCS 0x989680 ;  /* 0x009896800000995d */ /* 0x008fea0003900000 */
[----:B------:R-:W3:Y:S02]  /*aec0*/  @!P1 SYNCS.PHASECHK.TRANS64 P1, [R15+URZ+0x30828], R18 ;  /* 0x030828120f0095a7 */ /* 0x000ee4000802007f */
[----:B---3--:R-:W-:Y:S05]  /*aed0*/  @!P1 BRA `(.L_x_2311) ;  /* 0xfffffffc00f09947 */ /* 0x008fea000383ffff */
[----:B------:R-:W-:Y:S05]  /*aee0*/  BRA `(.L_x_2350) ;  /* 0xffffffe400e87947 */ /* 0x000fea000383ffff */
.L_x_2313:
[----:B---3--:R3:W4:Y:S02]  /*aef0*/  SYNCS.PHASECHK.TRANS64.TRYWAIT P1, [R15+URZ+0x30848], R18 ;  /* 0x030848120f0075a7 */ /* 0x008724000802017f */
[----:B----4-:R-:W-:Y:S05]  /*af00*/  @!P1 NANOSLEEP.SYNCS 0x989680 ;  /* 0x009896800000995d */ /* 0x010fea0003900000 */
[----:B------:R-:W4:Y:S02]  /*af10*/  @!P1 SYNCS.PHASECHK.TRANS64 P1, [R15+URZ+0x30848], R18 ;  /* 0x030848120f0095a7 */ /* 0x000f24000802007f */
[----:B----4-:R-:W-:Y:S05]  /*af20*/  @!P1 BRA `(.L_x_2313) ;  /* 0xfffffffc00f09947 */ /* 0x010fea000383ffff */
[----:B------:R-:W-:Y:S05]  /*af30*/  BRA `(.L_x_2351) ;  /* 0xffffffe800887947 */ /* 0x000fea000383ffff */
.L_x_2315:
[----:B------:R-:W-:-:S07]  /*af40*/  SHF.L.U32 R4, R10, 0x1f, RZ ;  /* 0x0000001f0a047819 */ /* 0x000fce00000006ff */
.L_x_2352:
[----:B----4-:R4:W1:Y:S02]  /*af50*/  SYNCS.PHASECHK.TRANS64.TRYWAIT P1, [R15+URZ+0x30820], R4 ;  /* 0x030820040f0075a7 */ /* 0x010864000802017f */
[----:B-1----:R-:W-:Y:S05]  /*af60*/  @!P1 NANOSLEEP.SYNCS 0x989680 ;  /* 0x009896800000995d */ /* 0x002fea0003900000 */
[----:B------:R-:W1:Y:S02]  /*af70*/  @!P1 SYNCS.PHASECHK.TRANS64 P1, [R15+URZ+0x30820], R4 ;  /* 0x030820040f0095a7 */ /* 0x000e64000802007f */
[----:B-1----:R-:W-:Y:S05]  /*af80*/  @!P1 BRA `(.L_x_2352) ;  /* 0xfffffffc00f09947 */ /* 0x002fea000383ffff */
[----:B------:R-:W-:Y:S05]  /*af90*/  BRA `(.L_x_2353) ;  /* 0xffffffec000c7947 */ /* 0x000fea000383ffff */
.L_x_2318:
[----:B----4-:R4:W1:Y:S02]  /*afa0*/  SYNCS.PHASECHK.TRANS64.TRYWAIT P1, [R15+URZ+0x30840], R12 ;  /* 0x0308400c0f0075a7 */ /* 0x010864000802017f */
[----:B-1----:R-:W-:Y:S05]  /*afb0*/  @!P1 NANOSLEEP.SYNCS 0x989680 ;  /* 0x009896800000995d */ /* 0x002fea0003900000 */
[----:B------:R-:W1:Y:S02]  /*afc0*/  @!P1 SYNCS.PHASECHK.TRANS64 P1, [R15+URZ+0x30840], R12 ;  /* 0x0308400c0f0095a7 */ /* 0x000e64000802007f */
[----:B-1----:R-:W-:Y:S05]  /*afd0*/  @!P1 BRA `(.L_x_2318) ;  /* 0xfffffffc00f09947 */ /* 0x002fea000383ffff */
[----:B------:R-:W-:Y:S05]  /*afe0*/  BRA `(.L_x_2354) ;  /* 0xffffffec00c87947 */ /* 0x000fea000383ffff */
.L_x_2320:
[----:B-1----:R1:W2:Y:S02]  /*aff0*/  SYNCS.PHASECHK.TRANS64.TRYWAIT P1, [R15+URZ+0x30828], R12 ;  /* 0x0308280c0f0075a7 */ /* 0x0022a4000802017f */
[----:B--2---:R-:W-:Y:S05]  /*b000*/  @!P1 NANOSLEEP.SYNCS 0x989680 ;  /* 0x009896800000995d */ /* 0x004fea0003900000 */
[----:B------:R-:W2:Y:S02]  /*b010*/  @!P1 SYNCS.PHASECHK.TRANS64 P1, [R15+URZ+0x30828], R12 ;  /* 0x0308280c0f0095a7 */ /* 0x000ea4000802007f */
[----:B--2---:R-:W-:Y:S05]  /*b020*/  @!P1 BRA `(.L_x_2320) ;  /* 0xfffffffc00f09947 */ /* 0x004fea000383ffff */
[----:B------:R-:W-:Y:S05]  /*b030*/  BRA `(.L_x_2355) ;  /* 0xfffffff0005c7947 */ /* 0x000fea000383ffff */
.L_x_2322:
[----:B------:R1:W1:Y:S02]  /*b040*/  SYNCS.PHASECHK.TRANS64.TRYWAIT P0, [R3+URZ+0x30840], R0 ;  /* 0x03084000030075a7 */ /* 0x000264000800017f */
[----:B-1----:R-:W-:Y:S05]  /*b050*/  @!P0 NANOSLEEP.SYNCS 0x989680 ;  /* 0x009896800000895d */ /* 0x002fea0003900000 */
[----:B------:R-:W1:Y:S02]  /*b060*/  @!P0 SYNCS.PHASECHK.TRANS64 P0, [R3+URZ+0x30840], R0 ;  /* 0x03084000030085a7 */ /* 0x000e64000800007f */
[----:B-1----:R-:W-:Y:S05]  /*b070*/  @!P0 BRA `(.L_x_2322) ;  /* 0xfffffffc00f08947 */ /* 0x002fea000383ffff */
[----:B------:R-:W-:Y:S05]  /*b080*/  BRA `(.L_x_2356) ;  /* 0xfffffff4000c7947 */ /* 0x000fea000383ffff */
.L_x_2324:
[----:B------:R-:W-:Y:S01]  /*b090*/  BSSY B0, `(.L_x_2357) ;  /* 0x0000006000007945 */ /* 0x000fe20003800000 */
[----:B------:R-:W-:-:S07]  /*b0a0*/  IMAD.MOV.U32 R15, RZ, RZ, -0x1 ;  /* 0xffffffffff0f7424 */ /* 0x000fce00078e00ff */
[----:B---3--:R-:W-:Y:S05]  /*b0b0*/  WARPSYNC.COLLECTIVE R15, `(.L_x_2358) ;  /* 0x000000000f0c7348 */ /* 0x008fea0003c00000 */
[----:B------:R-:W-:Y:S02]  /*b0c0*/  ELECT P6, UR62, PT ;  /* 0x00000000003e782f */ /* 0x000fe400038c0000 */
[----:B------:R-:W-:Y:S01]  /*b0d0*/  MOV R14, UR62 ;  /* 0x0000003e000e7c02 */ /* 0x000fe20008000f00 */
[----:B---3--:R-:W-:Y:S10]  /*b0e0*/  ENDCOLLECTIVE ;  /* 0x000000000000791b */ /* 0x008ff40003800000 */
.L_x_2358:
[----:B------:R-:W-:Y:S05]  /*b0f0*/  BSYNC B0 ;  /* 0x0000000000007941 */ /* 0x000fea0003800000 */
.L_x_2357:
[----:B------:R-:W-:Y:S05]  /*b100*/  BRA `(.L_x_2359) ;  /* 0xfffffff400bc7947 */ /* 0x000fea000383ffff */
.L_x_2326:
[----:B-1----:R1:W2:Y:S02]  /*b110*/  SYNCS.PHASECHK.TRANS64.TRYWAIT P0, [R7+URZ], R4 ;  /* 0x00000004070075a7 */ /* 0x0022a4000800017f */
[----:B--2---:R-:W-:Y:S05]  /*b120*/  @!P0 NANOSLEEP.SYNCS 0x989680 ;  /* 0x009896800000895d */ /* 0x004fea0003900000 */
[----:B------:R-:W2:Y:S02]  /*b130*/  @!P0 SYNCS.PHASECHK.TRANS64 P0, [R7+URZ], R4 ;  /* 0x00000004070085a7 */ /* 0x000ea4000800007f */
[----:B--2---:R-:W-:Y:S05]  /*b140*/  @!P0 BRA `(.L_x_2326) ;  /* 0xfffffffc00f08947 */ /* 0x004fea000383ffff */
[----:B------:R-:W-:Y:S05]  /*b150*/  BRA `(.L_x_2360) ;  /* 0xfffffff400fc7947 */ /* 0x000fea000383ffff */
.L_x_2327:
[----:B--2---:R2:W4:Y:S02]  /*b160*/  SYNCS.PHASECHK.TRANS64.TRYWAIT P0, [R3+URZ], R2 ;  /* 0x00000002030075a7 */ /* 0x004524000800017f */
[----:B----4-:R-:W-:Y:S05]  /*b170*/  @!P0 NANOSLEEP.SYNCS 0x989680 ;  /* 0x009896800000895d */ /* 0x010fea0003900000 */
[----:B------:R-:W4:Y:S02]  /*b180*/  @!P0 SYNCS.PHASECHK.TRANS64 P0, [R3+URZ], R2 ;  /* 0x00000002030085a7 */ /* 0x000f24000800007f */
[----:B----4-:R-:W-:Y:S05]  /*b190*/  @!P0 BRA `(.L_x_2327) ;  /* 0xfffffffc00f08947 */ /* 0x010fea000383ffff */
[----:B------:R-:W-:Y:S05]  /*b1a0*/  BRA `(.L_x_2361) ;  /* 0xfffffff400f07947 */ /* 0x000fea000383ffff */
.L_x_2329:
[----:B--2---:R2:W4:Y:S02]  /*b1b0*/  SYNCS.PHASECHK.TRANS64.TRYWAIT P0, [R5+URZ], R4 ;  /* 0x00000004050075a7 */ /* 0x004524000800017f */
[----:B----4-:R-:W-:Y:S05]  /*b1c0*/  @!P0 NANOSLEEP.SYNCS 0x989680 ;  /* 0x009896800000895d */ /* 0x010fea0003900000 */
[----:B------:R-:W4:Y:S02]  /*b1d0*/  @!P0 SYNCS.PHASECHK.TRANS64 P0, [R5+URZ], R4 ;  /* 0x00000004050085a7 */ /* 0x000f24000800007f */
[----:B----4-:R-:W-:Y:S05]  /*b1e0*/  @!P0 BRA `(.L_x_2329) ;  /* 0xfffffffc00f08947 */ /* 0x010fea000383ffff */
[----:B------:R-:W-:Y:S05]  /*b1f0*/  BRA `(.L_x_2362) ;  /* 0xfffffff400f47947 */ /* 0x000fea000383ffff */
.L_x_2363:
        /* <DEDUP_REMOVED lines=16> */
.L_x_3668:


//--------------------- .text._ZN7cutlass13device_kernelIN5flash11enable_sm90INS1_16FlashAttnBwdSm90INS1_25CollectiveMainloopBwdSm90ILi2ELi2ELi2EN4cute5tupleIJNS5_1CILi1EEES8_S8_EEENS6_IJNS7_ILi64EEENS7_ILi128EEESB_EEENS_10bfloat16_tEfNS_4arch4Sm90ELb1ELb0ELb1ELb0ELb0ELb1ELb0ELb0ELi2ELi1ELi2ELi1ELb0EEENS1_21CollectiveEpilogueBwdISC_SD_SF_Li256ELb0ELb0ELi1EEENS1_25SingleTileBwdLPTSchedulerILb0ELi128ELb0EEEEEEEEEvNT_6ParamsE --------------------------
	.section	.text._ZN7cutlass13device_kernelIN5flash11enable_sm90INS1_16FlashAttnBwdSm90INS1_25CollectiveMainloopBwdSm90ILi2ELi2ELi2EN4cute5tupleIJNS5_1CILi1EEES8_S8_EEENS6_IJNS7_ILi64EEENS7_ILi128EEESB_EEENS_10bfloat16_tEfNS_4arch4Sm90ELb1ELb0ELb1ELb0ELb0ELb1ELb0ELb0ELi2ELi1ELi2ELi1ELb0EEENS1_21CollectiveEpilogueBwdISC_SD_SF_Li256ELb0ELb0ELi1EEENS1_25SingleTileBwdLPTSchedulerILb0ELi128ELb0EEEEEEEEEvNT_6ParamsE,"ax",@progbits
	.align	128
.text._ZN7cutlass13device_kernelIN5flash11enable_sm90INS1_16FlashAttnBwdSm90INS1_25CollectiveMainloopBwdSm90ILi2ELi2ELi2EN4cute5tupleIJNS5_1CILi1EEES8_S8_EEENS6_IJNS7_ILi64EEENS7_ILi128EEESB_EEENS_10bfloat16_tEfNS_4arch4Sm90ELb1ELb0ELb1ELb0ELb0ELb1ELb0ELb0ELi2ELi1ELi2ELi1ELb0EEENS1_21CollectiveEpilogueBwdISC_SD_SF_Li256ELb0ELb0ELi1EEENS1_25SingleTileBwdLPTSchedulerILb0ELi128ELb0EEEEEEEEEvNT_6ParamsE:
        .type           _ZN7cutlass13device_kernelIN5flash11enable_sm90INS1_16FlashAttnBwdSm90INS1_25CollectiveMainloopBwdSm90ILi2ELi2ELi2EN4cute5tupleIJNS5_1CILi1EEES8_S8_EEENS6_IJNS7_ILi64EEENS7_ILi128EEESB_EEENS_10bfloat16_tEfNS_4arch4Sm90ELb1ELb0ELb1ELb0ELb0ELb1ELb0ELb0ELi2ELi1ELi2ELi1ELb0EEENS1_21CollectiveEpilogueBwdISC_SD_SF_Li256ELb0ELb0ELi1EEENS1_25SingleTileBwdLPTSchedulerILb0ELi128ELb0EEEEEEEEEvNT_6ParamsE,@function
        .size           _ZN7cutlass13device_kernelIN5flash11enable_sm90INS1_16FlashAttnBwdSm90INS1_25CollectiveMainloopBwdSm90ILi2ELi2ELi2EN4cute5tupleIJNS5_1CILi1EEES8_S8_EEENS6_IJNS7_ILi64EEENS7_ILi128EEESB_EEENS_10bfloat16_tEfNS_4arch4Sm90ELb1ELb0ELb1ELb0ELb0ELb1ELb0ELb0ELi2ELi1ELi2ELi1ELb0EEENS1_21CollectiveEpilogueBwdISC_SD_SF_Li256ELb0ELb0ELi1EEENS1_25SingleTileBwdLPTSchedulerILb0ELi128ELb0EEEEEEEEEvNT_6ParamsE,(.L_x_3669 - _ZN7cutlass13device_kernelIN5flash11enable_sm90INS1_16FlashAttnBwdSm90INS1_25CollectiveMainloopBwdSm90ILi2ELi2ELi2EN4cute5tupleIJNS5_1CILi1EEES8_S8_EEENS6_IJNS7_ILi64EEENS7_ILi128EEESB_EEENS_10bfloat16_tEfNS_4arch4Sm90ELb1ELb0ELb1ELb0ELb0ELb1ELb0ELb0ELi2ELi1ELi2ELi1ELb0EEENS1_21CollectiveEpilogueBwdISC_SD_SF_Li256ELb0ELb0ELi1EEENS1_25SingleTileBwdLPTSchedulerILb0ELi128ELb0EEEEEEEEEvNT_6ParamsE)
        .other          _ZN7cutlass13device_kernelIN5flash11enable_sm90INS1_16FlashAttnBwdSm90INS1_25CollectiveMainloopBwdSm90ILi2ELi2ELi2EN4cute5tupleIJNS5_1CILi1EEES8_S8_EEENS6_IJNS7_ILi64EEENS7_ILi128EEESB_EEENS_10bfloat16_tEfNS_4arch4Sm90ELb1ELb0ELb1ELb0ELb0ELb1ELb0ELb0ELi2ELi1ELi2ELi1ELb0EEENS1_21CollectiveEpilogueBwdISC_SD_SF_Li256ELb0ELb0ELi1EEENS1_25SingleTileBwdLPTSchedulerILb0ELi128ELb0EEEEEEEEEvNT_6ParamsE,@"STO_CUDA_ENTRY STV_DEFAULT"
_ZN7cutlass13device_kernelIN5flash11enable_sm90INS1_16FlashAttnBwdSm90INS1_25CollectiveMainloopBwdSm90ILi2ELi2ELi2EN4cute5tupleIJNS5_1CILi1EEES8_S8_EEENS6_IJNS7_ILi64EEENS7_ILi128EEESB_EEENS_10bfloat16_tEfNS_4arch4Sm90ELb1ELb0ELb1ELb0ELb0ELb1ELb0ELb0ELi2ELi1ELi2ELi1ELb0EEENS1_21CollectiveEpilogueBwdISC_SD_SF_Li256ELb0ELb0ELi1EEENS1_25SingleTileBwdLPTSchedulerILb0ELi128ELb0EEEEEEEEEvNT_6ParamsE:
        /* <DEDUP_REMOVED lines=30> */
.L_x_2365:
[----:B------:R-:W-:Y:S05]  /*01e0*/  BSYNC B0 ;  /* 0x0000000000007941 */ /* 0x000fea0003800000 */
.L_x_2364:
        /* <DEDUP_REMOVED lines=37> */
.L_x_2366:
        /* <DEDUP_REMOVED lines=22> */
.L_x_2367:
[----:B------:R-:W-:Y:S01]  /*05a0*/  PLOP3.LUT P0, PT, PT, PT, UP0, 0x80, 0x0 ;  /* 0x000000000000781c */ /* 0x000fe20003f0f008 */
[----:B------:R-:W-:Y:S01]  /*05b0*/  NOP ;  /* 0x0000000000007918 */ /* 0x000fe20000000000 */
[----:B------:R-:W-:Y:S01]  /*05c0*/  BSSY B6, `(.L_x_2368) ;  /* 0x00009a1000067945 */ /* 0x000fe20003800000 */
[----:B-12-4-:R-:W-:Y:S10]  /*05d0*/  BAR.SYNC.DEFER_BLOCKING 0x0 ;  /* 0x0000000000007b1d */ /* 0x016ff40000010000 */
[----:B------:R-:W-:Y:S05]  /*05e0*/  @!P0 BRA `(.L_x_2369) ;  /* 0x00000068001c8947 */ /* 0x000fea0003800000 */
.L_x_2370:
[----:B------:R-:W-:-:S08]  /*05f0*/  NOP ;  /* 0x0000000000007918 */ /* 0x000fd00000000000 */
[----:B------:R-:W1:Y:S02]  /*0600*/  USETMAXREG.TRY_ALLOC.CTAPOOL UP0, 0xf0 ;  /* 0x000000f0000079c8 */ /* 0x000e640008000600 */
[----:B-1----:R-:W-:-:S13]  /*0610*/  PLOP3.LUT P0, PT, PT, PT, UP0, 0x80, 0x0 ;  /* 0x000000000000781c */ /* 0x002fda0003f0f008 */
[----:B------:R-:W-:Y:S05]  /*0620*/  @!P0 BRA `(.L_x_2370) ;  /* 0xfffffffc00f08947 */ /* 0x000fea000383ffff */
[----:B------:R-:W-:Y:S01]  /*0630*/  LOP3.LUT R0, R0, 0x3, RZ, 0xc0, !PT ;  /* 0x0000000300007812 */ /* 0x000fe200078ec0ff */
[----:B------:R-:W1:Y:S01]  /*0640*/  S2R R2, SR_TID.X ;  /* 0x0000000000027919 */ /* 0x000e620000002100 */
[----:B------:R-:W2:Y:S01]  /*0650*/  S2UR UR7, SR_CTAID.X ;  /* 0x00000000000779c3 */ /* 0x000ea20000002500 */
[----:B------:R-:W-:Y:S02]  /*0660*/  ULDC UR8, c[0x0][0xb50] ;  /* 0x0002d40000087ab9 */ /* 0x000fe40000000800 */
[----:B------:R-:W-:Y:S01]  /*0670*/  UISETP.NE.AND UP0, UPT, UR8, 0x1, UPT ;  /* 0x000000010800788c */ /* 0x000fe2000bf05270 */
[----:B------:R-:W3:Y:S04]  /*0680*/  SHFL.IDX PT, R0, R0, RZ, 0x1f ;  /* 0x00001fff00007589 */ /* 0x000ee800000e0000 */
[----:B------:R-:W4:Y:S06]  /*0690*/  LDC R3, c[0x0][0xb68] ;  /* 0x0002da00ff037b82 */ /* 0x000f2c0000000800 */
[----:B------:R-:W-:Y:S01]  /*06a0*/  @UP0 ULDC UR4, c[0x0][0xb54] ;  /* 0x0002d50000040ab9 */ /* 0x000fe20000000800 */
[----:B------:R-:W-:Y:S01]  /*06b0*/  @UP0 ULDC UR9, c[0x0][0xb58] ;  /* 0x0002d60000090ab9 */ /* 0x000fe20000000800 */
[----:B--2---:R-:W-:-:S02]  /*06c0*/  UIMAD.WIDE.U32 UR4, UR7, UR4, URZ ;  /* 0x00000004070472a5 */ /* 0x004fc4000f8e003f */
[----:B------:R-:W-:Y:S01]  /*06d0*/  UMOV UR6, UR7 ;  /* 0x0000000700067c82 */ /* 0x000fe20008000000 */
[----:B---3--:R-:W-:Y:S01]  /*06e0*/  ISETP.NE.AND P0, PT, R0, RZ, PT ;  /* 0x000000ff0000720c */ /* 0x008fe20003f05270 */
[----:B------:R-:W-:Y:S01]  /*06f0*/  @UP0 USHF.R.U32.HI UR6, URZ, UR9, UR5 ;  /* 0x000000093f060299 */ /* 0x000fe20008011605 */
[----:B-1----:R-:W-:-:S03]  /*0700*/  SHF.R.U32.HI R2, RZ, 0x7, R2 ;  /* 0x00000007ff027819 */ /* 0x002fc60000011602 */
[----:B------:R-:W-:-:S04]  /*0710*/  UIADD3 UR4, -UR6, URZ, URZ ;  /* 0x0000003f06047290 */ /* 0x000fc8000fffe13f */
[----:B------:R-:W-:-:S04]  /*0720*/  UIMAD UR10, UR8, UR4, UR7 ;  /* 0x00000004080a72a4 */ /* 0x000fc8000f8e0207 */
[----:B------:R-:W-:-:S05]  /*0730*/  @!P0 VIADD R2, R2, 0x9 ;  /* 0x0000000902028836 */ /* 0x000fca0000000000 */
[----:B------:R1:W-:Y:S06]  /*0740*/  @!P0 BAR.ARV R2, 0xa0 ;  /* 0x000280020000851d */ /* 0x0003ec0000002000 */
[----:B----4-:R-:W-:-:S13]  /*0750*/  ISETP.LE.AND P0, PT, R3, UR6, PT ;  /* 0x0000000603007c0c */ /* 0x010fda000bf03270 */
[----:B-1----:R-:W-:Y:S05]  /*0760*/  @!P0 BRA `(.L_x_2371) ;  /* 0x0000000000208947 */ /* 0x002fea0003800000 */
[----:B------:R-:W-:Y:S01]  /*0770*/  ULDC UR7, c[0x0][0xb5c] ;  /* 0x0002d70000077ab9 */ /* 0x000fe20000000800 */
[----:B------:R-:W-:Y:S01]  /*0780*/  UMOV UR36, UR10 ;  /* 0x0000000a00247c82 */ /* 0x000fe20008000000 */
[----:B------:R-:W-:-:S11]  /*0790*/  UISETP.NE.AND UP0, UPT, UR7, 0x1, UPT ;  /* 0x000000010700788c */ /* 0x000fd6000bf05270 */
[----:B------:R-:W-:Y:S02]  /*07a0*/  @UP0 ULDC.64 UR8, c[0x0][0xb60] ;  /* 0x0002d80000080ab9 */ /* 0x000fe40000000a00 */
[----:B------:R-:W-:-:S04]  /*07b0*/  UIMAD.WIDE.U32 UR4, UR10, UR8, URZ ;  /* 0x000000080a0472a5 */ /* 0x000fc8000f8e003f */
[----:B------:R-:W-:-:S04]  /*07c0*/  @UP0 USHF.R.U32.HI UR36, URZ, UR9, UR5 ;  /* 0x000000093f240299 */ /* 0x000fc80008011605 */
[----:B------:R-:W-:Y:S01]  /*07d0*/  UIMAD UR4, UR36, UR7, URZ ;  /* 0x00000007240472a4 */ /* 0x000fe2000f8e023f */
[----:B------:R-:W-:Y:S11]  /*07e0*/  BRA `(.L_x_2372) ;  /* 0x00000000001c7947 */ /* 0x000ff60003800000 */
.L_x_2371:
[----:B------:R-:W-:Y:S01]  /*07f0*/  ULDC UR7, c[0x0][0xb44] ;  /* 0x0002d10000077ab9 */ /* 0x000fe20000000800 */
[----:B------:R-:W-:Y:S01]  /*0800*/  UMOV UR36, UR10 ;  /* 0x0000000a00247c82 */ /* 0x000fe20008000000 */
[----:B------:R-:W-:-:S11]  /*0810*/  UISETP.NE.AND UP0, UPT, UR7, 0x1, UPT ;  /* 0x000000010700788c */ /* 0x000fd6000bf05270 */
[----:B------:R-:W-:Y:S02]  /*0820*/  @UP0 ULDC.64 UR8, c[0x0][0xb48] ;  /* 0x0002d20000080ab9 */ /* 0x000fe40000000a00 */
[----:B------:R-:W-:-:S04]  /*0830*/  UIMAD.WIDE.U32 UR4, UR10, UR8, URZ ;  /* 0x000000080a0472a5 */ /* 0x000fc8000f8e003f */
[----:B------:R-:W-:-:S04]  /*0840*/  @UP0 USHF.R.U32.HI UR36, URZ, UR9, UR5 ;  /* 0x000000093f240299 */ /* 0x000fc80008011605 */
[----:B------:R-:W-:-:S12]  /*0850*/  UIMAD UR4, UR36, UR7, URZ ;  /* 0x00000007240472a4 */ /* 0x000fd8000f8e023f */
.L_x_2372:
[----:B------:R-:W-:Y:S01]  /*0860*/  ULDC UR43, c[0x0][0xb38] ;  /* 0x0002ce00002b7ab9 */ /* 0x000fe20000000800 */
[----:B------:R-:W-:Y:S02]  /*0870*/  UIADD3 UR4, UR10, -UR4, URZ ;  /* 0x800000040a047290 */ /* 0x000fe4000fffe03f */
[----:B------:R-:W-:Y:S01]  /*0880*/  UISETP.NE.AND UP0, UPT, UR43, 0x1, UPT ;  /* 0x000000012b00788c */ /* 0x000fe2000bf05270 */
[----:B------:R-:W-:Y:S02]  /*0890*/  ULDC UR5, c[0x0][0xb44] ;  /* 0x0002d10000057ab9 */ /* 0x000fe40000000800 */
[----:B------:R-:W-:-:S08]  /*08a0*/  UIMAD UR6, UR6, UR5, UR4 ;  /* 0x00000005060672a4 */ /* 0x000fd0000f8e0204 */
[----:B------:R-:W-:Y:S01]  /*08b0*/  @UP0 ULDC UR4, c[0x0][0xb3c] ;  /* 0x0002cf0000040ab9 */ /* 0x000fe20000000800 */
[----:B------:R-:W-:Y:S01]  /*08c0*/  @UP0 ULDC UR7, c[0x0][0xb40] ;  /* 0x0002d00000070ab9 */ /* 0x000fe20000000800 */
[----:B------:R-:W-:Y:S02]  /*08d0*/  UIMAD.WIDE.U32 UR4, UR6, UR4, URZ ;  /* 0x00000004060472a5 */ /* 0x000fe4000f8e003f */
[----:B------:R-:W-:Y:S02]  /*08e0*/  UMOV UR44, UR6 ;  /* 0x00000006002c7c82 */ /* 0x000fe40008000000 */
[----:B------:R-:W-:-:S04]  /*08f0*/  @UP0 USHF.R.U32.HI UR44, URZ, UR7, UR5 ;  /* 0x000000073f2c0299 */ /* 0x000fc80008011605 */
[----:B------:R-:W-:Y:S02]  /*0900*/  UIADD3 UR4, -UR44, URZ, URZ ;  /* 0x0000003f2c047290 */ /* 0x000fe4000fffe13f */
[----:B------:R-:W-:Y:S02]  /*0910*/  ISETP.LE.AND P0, PT, RZ, UR44, PT ;  /* 0x0000002cff007c0c */ /* 0x000fe4000bf03270 */
[----:B------:R-:W-:-:S11]  /*0920*/  UIMAD UR43, UR43, UR4, UR6 ;  /* 0x000000042b2b72a4 */ /* 0x000fd6000f8e0206 */
[----:B------:R-:W-:Y:S05]  /*0930*/  @!P0 BRA `(.L_x_2373) ;  /* 0x0000009400a48947 */ /* 0x000fea0003800000 */
[----:B------:R-:W-:Y:S01]  /*0940*/  ULDC UR7, c[0x0][0x280] ;  /* 0x0000a00000077ab9 */ /* 0x000fe20000000800 */
[----:B------:R-:W-:Y:S01]  /*0950*/  ULDC UR5, c[0x0][0x290] ;  /* 0x0000a40000057ab9 */ /* 0x000fe20000000800 */
[----:B------:R-:W-:Y:S01]  /*0960*/  ULEA UR4, UR36, UR7, 0x7 ;  /* 0x0000000724047291 */ /* 0x000fe2000f8e383f */
[----:B------:R-:W-:Y:S01]  /*0970*/  PLOP3.LUT P0, PT, PT, PT, PT, 0x80, 0x0 ;  /* 0x000000000000781c */ /* 0x000fe20003f0f070 */
[----:B------:R-:W-:Y:S01]  /*0980*/  ULDC UR6, c[0x0][0x74c] ;  /* 0x0001d30000067ab9 */ /* 0x000fe20000000800 */
[----:B------:R-:W-:Y:S01]  /*0990*/  CS2R R86, SRZ ;  /* 0x0000000000567805 */ /* 0x000fe2000001ff00 */
[----:B------:R-:W-:Y:S01]  /*09a0*/  UIADD3 UR5, -UR6, UR4, -UR5 ;  /* 0x0000000406057290 */ /* 0x000fe2000fffe905 */
[----:B------:R-:W-:Y:S01]  /*09b0*/  CS2R R84, SRZ ;  /* 0x0000000000547805 */ /* 0x000fe2000001ff00 */
[----:B------:R-:W-:Y:S01]  /*09c0*/  UIADD3 UR4, UR7, 0x3f, URZ ;  /* 0x0000003f07047890 */ /* 0x000fe2000fffe03f */
        /* <DEDUP_REMOVED lines=20> */
[----:B------:R-:W-:Y:S01]  /*0b10*/  CS2R R58, SRZ ;  /* 0x00000000003a7805 */ /* 0x000fe2000001ff00 */
[----:B------:R-:W-:Y:S01]  /*0b20*/  UISETP.GT.AND UP0, UPT, UR37, UR39, UPT ;  /* 0x000000272500728c */ /* 0x000fe2000bf04270 */
[----:B------:R-:W-:Y:S02]  /*0b30*/  CS2R R56, SRZ ;  /* 0x0000000000387805 */ /* 0x000fe4000001ff00 */
[----:B------:R-:W-:Y:S02]  /*0b40*/  CS2R R54, SRZ ;  /* 0x0000000000367805 */ /* 0x000fe4000001ff00 */
[----:B------:R-:W-:Y:S02]  /*0b50*/  CS2R R52, SRZ ;  /* 0x0000000000347805 */ /* 0x000fe4000001ff00 */
[----:B------:R-:W-:-:S02]  /*0b60*/  CS2R R50, SRZ ;  /* 0x0000000000327805 */ /* 0x000fc4000001ff00 */
[----:B------:R-:W-:Y:S02]  /*0b70*/  CS2R R48, SRZ ;  /* 0x0000000000307805 */ /* 0x000fe4000001ff00 */
[----:B------:R-:W-:Y:S02]  /*0b80*/  PLOP3.LUT P1, PT, PT, PT, UP0, 0x80, 0x0 ;  /* 0x000000000000781c */ /* 0x000fe40003f2f008 */
        /* <DEDUP_REMOVED lines=67> */
.L_x_2376:
        /* <DEDUP_REMOVED lines=15> */
.L_x_2375:
[----:B------:R-:W1:Y:S01]  /*10b0*/  S2R R3, SR_CgaCtaId ;  /* 0x0000000000037919 */ /* 0x000e620000008800 */
[----:B------:R-:W-:-:S04]  /*10c0*/  MOV R0, 0x400 ;  /* 0x0000040000007802 */ /* 0x000fc80000000f00 */
[----:B-1----:R-:W-:-:S05]  /*10d0*/  LEA R16, R3, R0, 0x18 ;  /* 0x0000000003107211 */ /* 0x002fca00078ec0ff */
[----:B------:R1:W-:Y:S01]  /*10e0*/  STL [R1], R16 ;  /* 0x0000001001007387 */ /* 0x0003e20000100800 */
[----:B------:R-:W-:-:S05]  /*10f0*/  VIADD R2, R16, 0x28800 ;  /* 0x0002880010027836 */ /* 0x000fca0000000000 */
[----:B------:R-:W-:-:S13]  /*1100*/  LOP3.LUT P0, RZ, R2, 0x3ff, RZ, 0xc0, !PT ;  /* 0x000003ff02ff7812 */ /* 0x000fda000780c0ff */
[----:B-1----:R-:W-:Y:S05]  /*1110*/  @!P0 BRA `(.L_x_2377) ;  /* 0x00000000007c8947 */ /* 0x002fea0003800000 */
        /* <DEDUP_REMOVED lines=16> */
.L_x_2378:
        /* <DEDUP_REMOVED lines=15> */
.L_x_2377:
        /* <DEDUP_REMOVED lines=8> */
.L_x_2485:
[----:B------:R-:W-:Y:S01]  /*1390*/  SHF.L.U32 R8, RZ, 0x1f, RZ ;  /* 0x0000001fff087819 */ /* 0x000fe200000006ff */
[----:B------:R-:W-:Y:S01]  /*13a0*/  IMAD.SHL.U32 R4, R0, 0x40, RZ ;  /* 0x0000004000047824 */ /* 0x000fe200078e00ff */
[CC--:B------:R-:W-:Y:S02]  /*13b0*/  LEA.HI R5, R3.reuse, R0.reuse, RZ, 0x5 ;  /* 0x0000000003057211 */ /* 0x0c0fe400078f28ff */
[----:B------:R-:W3:Y:S02]  /*13c0*/  SYNCS.PHASECHK.TRANS64.TRYWAIT P0, [R16+URZ+0x30800], R8 ;  /* 0x03080008100075a7 */ /* 0x000ee4000800017f */
[----:B------:R-:W-:Y:S02]  /*13d0*/  SHF.R.S32.HI R6, RZ, 0x5, R5 ;  /* 0x00000005ff067819 */ /* 0x000fe40000011405 */
[----:B------:R-:W-:Y:S02]  /*13e0*/  LOP3.LUT R5, R2, 0xffffff80, RZ, 0xc0, !PT ;  /* 0xffffff8002057812 */ /* 0x000fe400078ec0ff */
[----:B------:R-:W-:Y:S01]  /*13f0*/  LOP3.LUT R4, R4, 0x1c0, RZ, 0xc0, !PT ;  /* 0x000001c004047812 */ /* 0x000fe200078ec0ff */
[----:B------:R-:W-:Y:S01]  /*1400*/  IMAD.SHL.U32 R7, R6, 0x10, RZ ;  /* 0x0000001006077824 */ /* 0x000fe200078e00ff */
[CC--:B------:R-:W-:Y:S01]  /*1410*/  LEA.HI R2, R3.reuse, R0.reuse, RZ, 0x3 ;  /* 0x0000000003027211 */ /* 0x0c0fe200078f18ff */
[----:B------:R-:W-:Y:S01]  /*1420*/  IMAD.IADD R5, R0, 0x1, -R5 ;  /* 0x0000000100057824 */ /* 0x000fe200078e0a05 */
[----:B------:R-:W-:-:S02]  /*1430*/  LEA.HI R3, R3, R0, RZ, 0x4 ;  /* 0x0000000003037211 */ /* 0x000fc400078f20ff */
[----:B------:R-:W-:Y:S01]  /*1440*/  LOP3.LUT R7, R4, 0x30, R7, 0xf8, !PT ;  /* 0x0000003004077812 */ /* 0x000fe200078ef807 */
[----:B---3--:R-:W-:Y:S06]  /*1450*/  @P0 BRA `(.L_x_2380) ;  /* 0x0000000000080947 */ /* 0x008fec0003800000 */
[----:B------:R-:W3:Y:S02]  /*1460*/  SYNCS.PHASECHK.TRANS64.TRYWAIT P0, [R16+URZ+0x30800], R8 ;  /* 0x03080008100075a7 */ /* 0x000ee4000800017f */
[----:B---3--:R-:W-:Y:S05]  /*1470*/  @!P0 BRA `(.L_x_2381) ;  /* 0x0000008800f88947 */ /* 0x008fea0003800000 */
.L_x_2380:
[----:B------:R-:W4:Y:S01]  /*1480*/  S2R R15, SR_CgaCtaId ;  /* 0x00000000000f7919 */ /* 0x000f220000008800 */
[----:B---3--:R-:W-:Y:S01]  /*1490*/  SHF.R.S32.HI R0, RZ, 0x1f, R5 ;  /* 0x0000001fff007819 */ /* 0x008fe20000011405 */
[----:B------:R-:W-:Y:S01]  /*14a0*/  ULDC UR4, c[0x0][0x290] ;  /* 0x0000a40000047ab9 */ /* 0x000fe20000000800 */
[----:B------:R-:W-:Y:S01]  /*14b0*/  SHF.R.S32.HI R8, RZ, 0x4, R3 ;  /* 0x00000004ff087819 */ /* 0x000fe20000011403 */
[----:B------:R-:W-:Y:S01]  /*14c0*/  UIMAD UR4, UR36, -0x80, UR4 ;  /* 0xffffff80240478a4 */ /* 0x000fe2000f8e0204 */
[----:B------:R-:W-:Y:S02]  /*14d0*/  LOP3.LUT R9, R7, 0x8, R2, 0xf8, !PT ;  /* 0x0000000807097812 */ /* 0x000fe400078ef802 */
[----:B------:R-:W-:Y:S02]  /*14e0*/  CS2R R86, SRZ ;  /* 0x0000000000567805 */ /* 0x000fe4000001ff00 */
[----:B------:R-:W-:Y:S02]  /*14f0*/  LEA.HI R2, R0, R5, RZ, 0x2 ;  /* 0x0000000500027211 */ /* 0x000fe400078f10ff */
[----:B------:R-:W-:-:S02]  /*1500*/  CS2R R84, SRZ ;  /* 0x0000000000547805 */ /* 0x000fc4000001ff00 */
[----:B------:R-:W-:Y:S01]  /*1510*/  LEA.HI R3, R3, R8, RZ, 0x1 ;  /* 0x0000000803037211 */ /* 0x000fe200078f08ff */
[----:B------:R-:W-:Y:S01]  /*1520*/  IMAD.U32 R10, RZ, RZ, UR4 ;  /* 0x00000004ff0a7e24 */ /* 0x000fe2000f8e00ff */
[----:B------:R-:W-:Y:S02]  /*1530*/  LEA.HI R0, R0, R5, RZ, 0x5 ;  /* 0x0000000500007211 */ /* 0x000fe400078f28ff */
[----:B------:R-:W-:Y:S02]  /*1540*/  CS2R R82, SRZ ;  /* 0x0000000000527805 */ /* 0x000fe4000001ff00 */
[----:B------:R-:W-:Y:S02]  /*1550*/  SHF.R.U32.HI R4, RZ, 0x3, R4 ;  /* 0x00000003ff047819 */ /* 0x000fe40000011604 */
[----:B------:R-:W-:Y:S02]  /*1560*/  CS2R R80, SRZ ;  /* 0x0000000000507805 */ /* 0x000fe4000001ff00 */
[----:B------:R-:W-:-:S02]  /*1570*/  LOP3.LUT R11, R3, 0x7ffffe, RZ, 0xc0, !PT ;  /* 0x007ffffe030b7812 */ /* 0x000fc400078ec0ff */
[----:B------:R-:W-:Y:S02]  /*1580*/  CS2R R78, SRZ ;  /* 0x00000000004e7805 */ /* 0x000fe4000001ff00 */
[----:B------:R-:W-:Y:S02]  /*1590*/  SHF.R.S32.HI R7, RZ, 0x5, R0 ;  /* 0x00000005ff077819 */ /* 0x000fe40000011400 */
[----:B------:R-:W-:Y:S02]  /*15a0*/  CS2R R76, SRZ ;  /* 0x00000000004c7805 */ /* 0x000fe4000001ff00 */
[--C-:B------:R-:W-:Y:S01]  /*15b0*/  SHF.R.S32.HI R3, RZ, 0x2, R2.reuse ;  /* 0x00000002ff037819 */ /* 0x100fe20000011402 */
[----:B------:R-:W-:Y:S01]  /*15c0*/  IMAD.IADD R11, R8, 0x1, -R11 ;  /* 0x00000001080b7824 */ /* 0x000fe200078e0a0b */
[----:B------:R-:W-:Y:S01]  /*15d0*/  SHF.R.S32.HI R0, RZ, 0x1f, R2 ;  /* 0x0000001fff007819 */ /* 0x000fe20000011402 */
[----:B------:R-:W-:Y:S01]  /*15e0*/  IMAD R7, R7, -0x10, R10 ;  /* 0xfffffff007077824 */ /* 0x000fe200078e020a */
[----:B------:R-:W-:-:S02]  /*15f0*/  LEA.HI R6, R13, R13, RZ, 0x1 ;  /* 0x0000000d0d067211 */ /* 0x000fc400078f08ff */
[----:B------:R-:W-:Y:S02]  /*1600*/  CS2R R74, SRZ ;  /* 0x00000000004a7805 */ /* 0x000fe4000001ff00 */
[----:B------:R-:W-:Y:S02]  /*1610*/  LOP3.LUT R9, R9, R4, RZ, 0x3c, !PT ;  /* 0x0000000409097212 */ /* 0x000fe400078e3cff */
[----:B------:R-:W-:Y:S02]  /*1620*/  CS2R R72, SRZ ;  /* 0x0000000000487805 */ /* 0x000fe4000001ff00 */
[----:B------:R-:W-:Y:S02]  /*1630*/  LEA.HI R4, R0, R3, RZ, 0x3 ;  /* 0x0000000300047211 */ /* 0x000fe400078f18ff */
[----:B------:R-:W-:Y:S02]  /*1640*/  CS2R R70, SRZ ;  /* 0x0000000000467805 */ /* 0x000fe4000001ff00 */
[----:B------:R-:W-:-:S02]  /*1650*/  LOP3.LUT R8, R6, 0xfffffffe, RZ, 0xc0, !PT ;  /* 0xfffffffe06087812 */ /* 0x000fc400078ec0ff */
[----:B------:R-:W-:Y:S02]  /*1660*/  CS2R R68, SRZ ;  /* 0x0000000000447805 */ /* 0x000fe4000001ff00 */
[----:B------:R-:W-:Y:S01]  /*1670*/  LOP3.LUT R6, R4, 0xfffffff8, RZ, 0xc0, !PT ;  /* 0xfffffff804067812 */ /* 0x000fe200078ec0ff */
[C---:B------:R-:W-:Y:S01]  /*1680*/  IMAD.SHL.U32 R4, R13.reuse, 0x1000, RZ ;  /* 0x000010000d047824 */ /* 0x040fe200078e00ff */
[----:B------:R-:W-:Y:S01]  /*1690*/  LOP3.LUT R2, R2, 0xfffffffc, RZ, 0xc0, !PT ;  /* 0xfffffffc02027812 */ /* 0x000fe200078ec0ff */
[----:B------:R-:W-:Y:S01]  /*16a0*/  IMAD.IADD R8, R13, 0x1, -R8 ;  /* 0x000000010d087824 */ /* 0x000fe200078e0a08 */
[----:B------:R-:W-:Y:S01]  /*16b0*/  IADD3 R7, R7, R6, -R3 ;  /* 0x0000000607077210 */ /* 0x000fe20007ffe803 */
[----:B------:R-:W-:Y:S01]  /*16c0*/  IMAD R6, R11, 0x200, R4 ;  /* 0x000002000b067824 */ /* 0x000fe200078e0204 */
[----:B--2---:R-:W-:Y:S01]  /*16d0*/  LEA.HI R0, R14, R14, RZ, 0x1 ;  /* 0x0000000e0e007211 */ /* 0x004fe200078f08ff */
[----:B------:R-:W-:Y:S01]  /*16e0*/  IMAD.IADD R230, R5, 0x1, -R2 ;  /* 0x0000000105e67824 */ /* 0x000fe200078e0a02 */
[----:B------:R-:W-:Y:S01]  /*16f0*/  MOV R12, 0x400 ;  /* 0x00000400000c7802 */ /* 0x000fe20000000f00 */
[----:B------:R-:W-:Y:S01]  /*1700*/  IMAD.IADD R2, R9, 0x1, R6 ;  /* 0x0000000109027824 */ /* 0x000fe200078e0206 */
[----:B------:R-:W-:Y:S01]  /*1710*/  LOP3.LUT R229, R0, 0xfffffffe, RZ, 0xc0, !PT ;  /* 0xfffffffe00e57812 */ /* 0x000fe200078ec0ff */
[----:B------:R-:W-:Y:S01]  /*1720*/  IMAD R0, R5, 0x4, R4 ;  /* 0x0000000405007824 */ /* 0x000fe200078e0204 */
[----:B----4-:R-:W-:Y:S01]  /*1730*/  LEA R12, R15, R12, 0x18 ;  /* 0x0000000c0f0c7211 */ /* 0x010fe200078ec0ff */
[----:B------:R-:W-:Y:S01]  /*1740*/  IMAD R5, R8, -0x40, R7 ;  /* 0xffffffc008057824 */ /* 0x000fe200078e0207 */
[----:B------:R2:W-:Y:S01]  /*1750*/  STL [R1+0x4], R2 ;  /* 0x0000040201007387 */ /* 0x0005e20000100800 */
[----:B------:R-:W-:Y:S01]  /*1760*/  IMAD.IADD R229, R14, 0x1, -R229 ;  /* 0x000000010ee57824 */ /* 0x000fe200078e0ae5 */
        /* <DEDUP_REMOVED lines=56> */
[----:B--2---:R-:W-:Y:S02]  /*1af0*/  IMAD R2, R0, 0x4, R12 ;  /* 0x0000000400027824 */ /* 0x004fe400078e020c */
[----:B------:R-:W-:-:S07]  /*1b00*/  IMAD.SHL.U32 R230, R230, 0x2, RZ ;  /* 0x00000002e6e67824 */ /* 0x000fce00078e00ff */
.L_x_2392:
[----:B------:R-:W-:Y:S01]  /*1b10*/  IMAD.U32 R0, RZ, RZ, UR38 ;  /* 0x00000026ff007e24 */ /* 0x000fe2000f8e00ff */
[----:B------:R-:W-:Y:S05]  /*1b20*/  YIELD ;  /* 0x0000000000007946 */ /* 0x000fea0003800000 */
[----:B------:R-:W-:-:S04]  /*1b30*/  LOP3.LUT R0, R0, 0x1, RZ, 0xfc, !PT ;  /* 0x0000000100007812 */ /* 0x000fc800078efcff */
[----:B------:R-:W-:-:S13]  /*1b40*/  ISETP.NE.AND P0, PT, R0, 0x3, PT ;  /* 0x000000030000780c */ /* 0x000fda0003f05270 */
[----:B------:R-:W-:Y:S05]  /*1b50*/  @!P0 BRA `(.L_x_2382) ;  /* 0x0000000000048947 */ /* 0x000fea0003800000 */
[----:B------:R-:W-:Y:S01]  /*1b60*/  BPT.TRAP 0x1 ;  /* 0x000000040000795c */ /* 0x000fe20000300000 */
.L_x_2382:
        /* <DEDUP_REMOVED lines=8> */
.L_x_2383:
[----:B---3--:R-:W-:Y:S05]  /*1bf0*/  @P1 BRA `(.L_x_2384) ;  /* 0x0000000000081947 */ /* 0x008fea0003800000 */
[----:B------:R-:W3:Y:S02]  /*1c00*/  SYNCS.PHASECHK.TRANS64.TRYWAIT P1, [R0+URZ+0x30810], R209 ;  /* 0x030810d1000075a7 */ /* 0x000ee4000802017f */
[----:B---3--:R-:W-:Y:S05]  /*1c10*/  @!P1 BRA `(.L_x_2385) ;  /* 0x0000008400309947 */ /* 0x008fea0003800000 */
.L_x_2384:
        /* <DEDUP_REMOVED lines=84> */
.L_x_2386:
[----:B------:R1:W1:Y:S01]  /*2160*/  SYNCS.PHASECHK.TRANS64.TRYWAIT P1, [R0+URZ+0x30830], R209 ;  /* 0x030830d1000075a7 */ /* 0x000262000802017f */
[----:B------:R-:W-:Y:S05]  /*2170*/  @!P0 BRA `(.L_x_2387) ;  /* 0x0000000000048947 */ /* 0x000fea0003800000 */
[----:B------:R-:W-:Y:S01]  /*2180*/  BPT.TRAP 0x1 ;  /* 0x000000040000795c */ /* 0x000fe20000300000 */
.L_x_2387:
[----:B------:R-:W-:Y:S01]  /*2190*/  FMUL.FTZ R7, R152, UR41 ;  /* 0x0000002998077c20 */ /* 0x000fe20008410000 */
[----:B------:R-:W-:Y:S01]  /*21a0*/  FMUL.FTZ R8, R153, UR41 ;  /* 0x0000002999087c20 */ /* 0x000fe20008410000 */
        /* <DEDUP_REMOVED lines=24> */
[----:B------:R-:W-:-:S07]  /*2330*/  VIADD R152, R208, 0x20000 ;  /* 0x00020000d0987836 */ /* 0x000fce0000000000 */
        /* <DEDUP_REMOVED lines=24> */
[----:B------:R-:W-:Y:S05]  /*24c0*/  @P1 BRA `(.L_x_2388) ;  /* 0x0000000000081947 */ /* 0x000fea0003800000 */
[----:B------:R-:W5:Y:S02]  /*24d0*/  SYNCS.PHASECHK.TRANS64.TRYWAIT P1, [R0+URZ+0x30830], R209 ;  /* 0x030830d1000075a7 */ /* 0x000f64000802017f */
[----:B-----5:R-:W-:Y:S05]  /*24e0*/  @!P1 BRA `(.L_x_2389) ;  /* 0x0000007c00109947 */ /* 0x020fea0003800000 */
.L_x_2388:
[----:B------:R-:W-:Y:S01]  /*24f0*/  UIMAD UR6, UR39, -0x40, UR40 ;  /* 0xffffffc0270678a4 */ /* 0x000fe2000f8e0228 */
[----:B------:R-:W-:Y:S01]  /*2500*/  SHF.R.U32.HI R152, RZ, 0x4, R152 ;  /* 0x00000004ff987819 */ /* 0x000fe20000011698 */
[----:B------:R-:W-:Y:S01]  /*2510*/  FMUL.FTZ R237, R177, UR41 ;  /* 0x00000029b1ed7c20 */ /* 0x000fe20008410000 */
[----:B------:R-:W-:Y:S01]  /*2520*/  ISETP.GT.AND P2, PT, R5, RZ, PT ;  /* 0x000000ff0500720c */ /* 0x000fe20003f44270 */
[----:B------:R-:W-:Y:S01]  /*2530*/  FMUL.FTZ R236, R178, UR41 ;  /* 0x00000029b2ec7c20 */ /* 0x000fe20008410000 */
[----:B------:R-:W-:Y:S01]  /*2540*/  LOP3.LUT R208, R152, 0x3fff, RZ, 0xc0, !PT ;  /* 0x00003fff98d07812 */ /* 0x000fe200078ec0ff */
[----:B------:R-:W-:Y:S01]  /*2550*/  FMUL.FTZ R233, R181, UR41 ;  /* 0x00000029b5e97c20 */ /* 0x000fe20008410000 */
[C---:B------:R-:W-:Y:S01]  /*2560*/  IADD3 R152, -R5.reuse, UR6, -R230 ;  /* 0x0000000605987c10 */ /* 0x040fe2000fffe9e6 */
[----:B------:R-:W-:Y:S01]  /*2570*/  MUFU.TANH R237, R237 ;  /* 0x000000ed00ed7308 */ /* 0x000fe20000002400 */
[----:B------:R-:W-:Y:S01]  /*2580*/  ISETP.GT.AND P1, PT, R5, 0x8, PT ;  /* 0x000000080500780c */ /* 0x000fe20003f24270 */
[----:B------:R-:W-:Y:S01]  /*2590*/  FMUL.FTZ R232, R182, UR41 ;  /* 0x00000029b6e87c20 */ /* 0x000fe20008410000 */
[C---:B------:R-:W-:Y:S01]  /*25a0*/  SEL R153, R152.reuse, 0x40, P2 ;  /* 0x0000004098997807 */ /* 0x040fe20001000000 */
[----:B------:R-:W-:Y:S01]  /*25b0*/  VIADD R152, R152, 0x8 ;  /* 0x0000000898987836 */ /* 0x000fe20000000000 */
[----:B------:R-:W-:Y:S01]  /*25c0*/  LOP3.LUT R154, R208, 0x10000, RZ, 0xfc, !PT ;  /* 0x00010000d09a7812 */ /* 0x000fe200078efcff */
[----:B------:R-:W-:Y:S01]  /*25d0*/  UIADD3 UR5, UR5, 0x8000, URZ ;  /* 0x0000800005057890 */ /* 0x000fe2000fffe03f */
[----:B------:R-:W-:Y:S01]  /*25e0*/  ISETP.GT.AND P2, PT, R153, 0x1, PT ;  /* 0x000000019900780c */ /* 0x000fe20003f44270 */
[----:B------:R-:W5:Y:S01]  /*25f0*/  MUFU.TANH R236, R236 ;  /* 0x000000ec00ec7308 */ /* 0x000f620000002400 */
[----:B------:R-:W-:Y:S01]  /*2600*/  SEL R164, R152, 0x40, P1 ;  /* 0x0000004098a47807 */ /* 0x000fe20000800000 */
[----:B------:R-:W-:Y:S01]  /*2610*/  IMAD R154, R3, 0x400, R154 ;  /* 0x00000400039a7824 */ /* 0x000fe200078e029a */
[----:B------:R-:W-:Y:S01]  /*2620*/  ISETP.GT.AND P1, PT, R153, 0x9, PT ;  /* 0x000000099900780c */ /* 0x000fe20003f24270 */
[----:B------:R-:W-:Y:S01]  /*2630*/  USHF.R.U32.HI UR5, URZ, 0x4, UR5 ;  /* 0x000000043f057899 */ /* 0x000fe20008011605 */
[----:B------:R-:W-:Y:S01]  /*2640*/  ISETP.GT.AND P5, PT, R164, RZ, PT ;  /* 0x000000ffa400720c */ /* 0x000fe20003fa4270 */
[----:B------:R-:W-:Y:S01]  /*2650*/  FMUL.FTZ R235, R179, UR41 ;  /* 0x00000029b3eb7c20 */ /* 0x000fe20008410000 */
[----:B-1----:R-:W-:Y:S01]  /*2660*/  FSEL R158, R12, -INF , !P1 ;  /* 0xff8000000c9e7808 */ /* 0x002fe20004800000 */
[----:B------:R-:W1:Y:S01]  /*2670*/  MUFU.TANH R233, R233 ;  /* 0x000000e900e97308 */ /* 0x000e620000002400 */
[----:B------:R-:W-:Y:S01]  /*2680*/  ISETP.GT.AND P1, PT, R164, 0x10, PT ;  /* 0x00000010a400780c */ /* 0x000fe20003f24270 */
[----:B------:R-:W-:Y:S01]  /*2690*/  ULOP3.LUT UR5, UR5, 0x3fff, URZ, 0xc0, !UPT ;  /* 0x00003fff05057892 */ /* 0x000fe2000f8ec03f */
[----:B------:R-:W-:Y:S01]  /*26a0*/  ISETP.GT.AND P6, PT, R153, RZ, PT ;  /* 0x000000ff9900720c */ /* 0x000fe20003fc4270 */
[----:B--23--:R-:W-:Y:S01]  /*26b0*/  FFMA.FTZ R209, R158, UR42, -R205 ;  /* 0x0000002a9ed17c23 */ /* 0x00cfe200080108cd */
[----:B------:R-:W-:Y:S01]  /*26c0*/  FSEL R167, R9, -INF , !P5 ;  /* 0xff80000009a77808 */ /* 0x000fe20006800000 */
[----:B------:R-:W-:Y:S01]  /*26d0*/  ULOP3.LUT UR5, UR5, 0x10000, URZ, 0xfc, !UPT ;  /* 0x0001000005057892 */ /* 0x000fe2000f8efc3f */
[C---:B------:R-:W-:Y:S01]  /*26e0*/  ISETP.GT.AND P4, PT, R153.reuse, 0x8, PT ;  /* 0x000000089900780c */ /* 0x040fe20003f84270 */
[----:B------:R-:W2:Y:S01]  /*26f0*/  MUFU.TANH R232, R232 ;  /* 0x000000e800e87308 */ /* 0x000ea20000002400 */
[----:B------:R-:W-:Y:S01]  /*2700*/  ISETP.GT.AND P5, PT, R153, 0x11, PT ;  /* 0x000000119900780c */ /* 0x000fe20003fa4270 */
[----:B------:R-:W-:Y:S01]  /*2710*/  FFMA.FTZ R222, R167, UR42, -R206 ;  /* 0x0000002aa7de7c23 */ /* 0x000fe200080108ce */
[----:B------:R-:W-:Y:S01]  /*2720*/  FSEL R227, R17, -INF , !P1 ;  /* 0xff80000011e37808 */ /* 0x000fe20004800000 */
[----:B------:R-:W-:Y:S01]  /*2730*/  FMUL.FTZ R234, R180, UR41 ;  /* 0x00000029b4ea7c20 */ /* 0x000fe20008410000 */
[----:B------:R-:W-:Y:S01]  /*2740*/  FSEL R156, R8, -INF , !P2 ;  /* 0xff800000089c7808 */ /* 0x000fe20005000000 */
[----:B------:R-:W-:Y:S01]  /*2750*/  FMUL.FTZ R231, R183, UR41 ;  /* 0x00000029b7e77c20 */ /* 0x000fe20008410000 */
[----:B------:R-:W-:Y:S01]  /*2760*/  ISETP.GT.AND P1, PT, R153, 0x21, PT ;  /* 0x000000219900780c */ /* 0x000fe20003f24270 */
[----:B------:R-:W-:Y:S01]  /*2770*/  FFMA.FTZ R227, R227, UR42, -R202 ;  /* 0x0000002ae3e37c23 */ /* 0x000fe200080108ca */
[----:B------:R-:W-:Y:S01]  /*2780*/  FSEL R223, R7, -INF , !P6 ;  /* 0xff80000007df7808 */ /* 0x000fe20007000000 */
[----:B------:R-:W-:Y:S01]  /*2790*/  FFMA.FTZ R221, R156, UR42, -R207 ;  /* 0x0000002a9cdd7c23 */ /* 0x000fe200080108cf */
[C---:B------:R-:W-:Y:S01]  /*27a0*/  ISETP.GT.AND P2, PT, R164.reuse, 0x8, PT ;  /* 0x00000008a400780c */ /* 0x040fe20003f44270 */
[----:B------:R-:W-:Y:S01]  /*27b0*/  UMOV UR11, 0x40000040 ;  /* 0x40000040000b7882 */ /* 0x000fe20000000000 */
[----:B------:R-:W-:Y:S01]  /*27c0*/  ISETP.GT.AND P6, PT, R164, 0x1, PT ;  /* 0x00000001a400780c */ /* 0x000fe20003fc4270 */
[----:B------:R-:W-:Y:S01]  /*27d0*/  FFMA.FTZ R223, R223, UR42, -R206 ;  /* 0x0000002adfdf7c23 */ /* 0x000fe200080108ce */
[----:B------:R-:W-:Y:S01]  /*27e0*/  FSEL R159, R11, -INF , !P4 ;  /* 0xff8000000b9f7808 */ /* 0x000fe20006000000 */
[----:B------:R-:W-:Y:S01]  /*27f0*/  UMOV UR8, UR5 ;  /* 0x0000000500087c82 */ /* 0x000fe20008000000 */
[----:B------:R-:W-:Y:S01]  /*2800*/  FSEL R160, R16, -INF , !P5 ;  /* 0xff80000010a07808 */ /* 0x000fe20006800000 */
[----:B------:R-:W-:Y:S01]  /*2810*/  UMOV UR9, 0x40000040 ;  /* 0x4000004000097882 */ /* 0x000fe20000000000 */
[----:B------:R-:W-:Y:S01]  /*2820*/  ISETP.GT.AND P3, PT, R153, 0x10, PT ;  /* 0x000000109900780c */ /* 0x000fe20003f64270 */
[----:B------:R-:W-:Y:S01]  /*2830*/  FFMA.FTZ R206, R159, UR42, -R204 ;  /* 0x0000002a9fce7c23 */ /* 0x000fe200080108cc */
[C---:B------:R-:W-:Y:S01]  /*2840*/  ISETP.GT.AND P4, PT, R164.reuse, 0x9, PT ;  /* 0x00000009a400780c */ /* 0x040fe20003f84270 */
[----:B------:R-:W3:Y:S01]  /*2850*/  MUFU.TANH R234, R234 ;  /* 0x000000ea00ea7308 */ /* 0x000ee20000002400 */
[----:B------:R-:W-:-:S02]  /*2860*/  ISETP.GT.AND P5, PT, R164, 0x18, PT ;  /* 0x00000018a400780c */ /* 0x000fc40003fa4270 */
[----:B------:R-:W-:Y:S02]  /*2870*/  FSEL R210, R184, -INF , !P1 ;  /* 0xff800000b8d27808 */ /* 0x000fe40004800000 */
[----:B------:R-:W-:Y:S02]  /*2880*/  FSEL R169, R13, -INF , !P2 ;  /* 0xff8000000da97808 */ /* 0x000fe40005000000 */
[----:B------:R-:W-:Y:S01]  /*2890*/  ISETP.GT.AND P1, PT, R164, 0x28, PT ;  /* 0x00000028a400780c */ /* 0x000fe20003f24270 */
[----:B------:R-:W-:Y:S01]  /*28a0*/  FFMA.FTZ R210, R210, UR42, -R199 ;  /* 0x0000002ad2d27c23 */ /* 0x000fe200080108c7 */
[----:B------:R-:W-:Y:S01]  /*28b0*/  FSEL R166, R10, -INF , !P6 ;  /* 0xff8000000aa67808 */ /* 0x000fe20007000000 */
[----:B------:R-:W-:Y:S01]  /*28c0*/  FFMA.FTZ R204, R169, UR42, -R204 ;  /* 0x0000002aa9cc7c23 */ /* 0x000fe200080108cc */
[C---:B------:R-:W-:Y:S01]  /*28d0*/  ISETP.GT.AND P2, PT, R153.reuse, 0x19, PT ;  /* 0x000000199900780c */ /* 0x040fe20003f44270 */
[----:B------:R-:W4:Y:S01]  /*28e0*/  MUFU.TANH R231, R231 ;  /* 0x000000e700e77308 */ /* 0x000f220000002400 */
[----:B------:R-:W-:Y:S01]  /*28f0*/  ISETP.GT.AND P6, PT, R153, 0x18, PT ;  /* 0x000000189900780c */ /* 0x000fe20003fc4270 */
[----:B------:R-:W-:Y:S01]  /*2900*/  FFMA.FTZ R207, R166, UR42, -R207 ;  /* 0x0000002aa6cf7c23 */ /* 0x000fe200080108cf */
[----:B------:R-:W-:Y:S01]  /*2910*/  FSEL R226, R14, -INF , !P4 ;  /* 0xff8000000ee27808 */ /* 0x000fe20006000000 */
[----:B------:R-:W-:Y:S01]  /*2920*/  FFMA.FTZ R10, -R10, R10, 1 ;  /* 0x3f8000000a0a7423 */ /* 0x000fe2000001010a */
[----:B------:R-:W-:-:S02]  /*2930*/  FSEL R161, R15, -INF , !P3 ;  /* 0xff8000000fa17808 */ /* 0x000fc40005800000 */
[----:B------:R-:W-:Y:S01]  /*2940*/  FSEL R171, R21, -INF , !P5 ;  /* 0xff80000015ab7808 */ /* 0x000fe20006800000 */
[----:B------:R-:W-:Y:S01]  /*2950*/  FFMA.FTZ R226, R226, UR42, -R205 ;  /* 0x0000002ae2e27c23 */ /* 0x000fe200080108cd */
[----:B------:R-:W-:Y:S01]  /*2960*/  ISETP.GT.AND P4, PT, R153, 0x20, PT ;  /* 0x000000209900780c */ /* 0x000fe20003f84270 */
[----:B------:R-:W-:Y:S01]  /*2970*/  FFMA.FTZ R205, R161, UR42, -R202 ;  /* 0x0000002aa1cd7c23 */ /* 0x000fe200080108ca */
[----:B------:R-:W-:Y:S01]  /*2980*/  ISETP.GT.AND P3, PT, R164, 0x11, PT ;  /* 0x00000011a400780c */ /* 0x000fe20003f64270 */
[----:B------:R-:W-:Y:S01]  /*2990*/  FFMA.FTZ R202, R160, UR42, -R203 ;  /* 0x0000002aa0ca7c23 */ /* 0x000fe200080108cb */
[----:B------:R-:W-:Y:S01]  /*29a0*/  ISETP.GT.AND P5, PT, R153, 0x29, PT ;  /* 0x000000299900780c */ /* 0x000fe20003fa4270 */
[----:B------:R-:W-:Y:S01]  /*29b0*/  FFMA.FTZ R224, R171, UR42, -R200 ;  /* 0x0000002aabe07c23 */ /* 0x000fe200080108c8 */
[----:B------:R-:W-:Y:S01]  /*29c0*/  FSEL R155, R189, -INF , !P1 ;  /* 0xff800000bd9b7808 */ /* 0x000fe20004800000 */
[----:B------:R-:W4:Y:S01]  /*29d0*/  MUFU.TANH R235, R235 ;  /* 0x000000eb00eb7308 */ /* 0x000f220000002400 */
[----:B------:R-:W-:-:S02]  /*29e0*/  FSEL R162, R20, -INF , !P2 ;  /* 0xff80000014a27808 */ /* 0x000fc40005000000 */
[C---:B------:R-:W-:Y:S02]  /*29f0*/  ISETP.GT.AND P1, PT, R164.reuse, 0x29, PT ;  /* 0x00000029a400780c */ /* 0x040fe40003f24270 */
[----:B------:R-:W-:Y:S02]  /*2a00*/  FSEL R163, R19, -INF , !P6 ;  /* 0xff80000013a37808 */ /* 0x000fe40007000000 */
[C---:B------:R-:W-:Y:S01]  /*2a10*/  ISETP.GT.AND P2, PT, R164.reuse, 0x20, PT ;  /* 0x00000020a400780c */ /* 0x040fe20003f44270 */
[----:B------:R-:W-:Y:S01]  /*2a20*/  MUFU.EX2 R207, R207 ;  /* 0x000000cf00cf7308 */ /* 0x000fe20000000800 */
[----:B------:R-:W-:Y:S02]  /*2a30*/  ISETP.GT.AND P6, PT, R164, 0x19, PT ;  /* 0x00000019a400780c */ /* 0x000fe40003fc4270 */
[----:B------:R-:W-:Y:S02]  /*2a40*/  FSEL R168, R18, -INF , !P3 ;  /* 0xff80000012a87808 */ /* 0x000fe40005800000 */
[----:B------:R-:W-:-:S02]  /*2a50*/  FSEL R165, R23, -INF , !P4 ;  /* 0xff80000017a57808 */ /* 0x000fc40006000000 */
[----:B------:R-:W-:Y:S01]  /*2a60*/  FSEL R212, R188, -INF , !P5 ;  /* 0xff800000bcd47808 */ /* 0x000fe20006800000 */
[----:B------:R-:W-:Y:S01]  /*2a70*/  FFMA.FTZ R225, R168, UR42, -R203 ;  /* 0x0000002aa8e17c23 */ /* 0x000fe200080108cb */
[----:B------:R-:W-:Y:S01]  /*2a80*/  ISETP.GT.AND P3, PT, R153, 0x28, PT ;  /* 0x000000289900780c */ /* 0x000fe20003f64270 */
[----:B------:R-:W-:Y:S01]  /*2a90*/  FFMA.FTZ R203, R163, UR42, -R200 ;  /* 0x0000002aa3cb7c23 */ /* 0x000fe200080108c8 */
[----:B------:R-:W-:Y:S01]  /*2aa0*/  ISETP.GT.AND P4, PT, R164, 0x21, PT ;  /* 0x00000021a400780c */ /* 0x000fe20003f84270 */
[----:B------:R-:W-:Y:S01]  /*2ab0*/  FFMA.FTZ R212, R212, UR42, -R197 ;  /* 0x0000002ad4d47c23 */ /* 0x000fe200080108c5 */
[----:B------:R-:W-:Y:S01]  /*2ac0*/  FSEL R152, R190, -INF , !P1 ;  /* 0xff800000be987808 */ /* 0x000fe20004800000 */
[----:B------:R-:W-:Y:S01]  /*2ad0*/  FFMA.FTZ R200, R162, UR42, -R201 ;  /* 0x0000002aa2c87c23 */ /* 0x000fe200080108c9 */
[----:B------:R-:W-:Y:S01]  /*2ae0*/  FSEL R157, R185, -INF , !P2 ;  /* 0xff800000b99d7808 */ /* 0x000fe20005000000 */
[----:B------:R-:W-:Y:S01]  /*2af0*/  MUFU.EX2 R206, R206 ;  /* 0x000000ce00ce7308 */ /* 0x000fe20000000800 */
[----:B------:R-:W-:Y:S01]  /*2b00*/  FSEL R228, R22, -INF , !P6 ;  /* 0xff80000016e47808 */ /* 0x000fe20007000000 */
[----:B------:R-:W-:Y:S01]  /*2b10*/  FFMA.FTZ R197, R152, UR42, -R197 ;  /* 0x0000002a98c57c23 */ /* 0x000fe200080108c5 */
[----:B------:R-:W-:-:S02]  /*2b20*/  ISETP.GT.AND P2, PT, R153, 0x31, PT ;  /* 0x000000319900780c */ /* 0x000fc40003f44270 */
[----:B------:R-:W-:Y:S01]  /*2b30*/  ISETP.GT.AND P5, PT, R164, 0x30, PT ;  /* 0x00000030a400780c */ /* 0x000fe20003fa4270 */
[----:B------:R-:W-:Y:S01]  /*2b40*/  FFMA.FTZ R228, R228, UR42, -R201 ;  /* 0x0000002ae4e47c23 */ /* 0x000fe200080108c9 */
[----:B------:R-:W-:Y:S01]  /*2b50*/  R2UR UR6, R154 ;  /* 0x000000009a0672ca */ /* 0x000fe200000e0000 */
[--C-:B------:R-:W-:Y:S01]  /*2b60*/  FFMA.FTZ R201, R165, UR42, -R198.reuse ;  /* 0x0000002aa5c97c23 */ /* 0x100fe200080108c6 */
[----:B------:R-:W-:Y:S01]  /*2b70*/  ISETP.GT.AND P6, PT, R153, 0x30, PT ;  /* 0x000000309900780c */ /* 0x000fe20003fc4270 */
[----:B------:R-:W-:Y:S01]  /*2b80*/  FFMA.FTZ R198, R157, UR42, -R198 ;  /* 0x0000002a9dc67c23 */ /* 0x000fe200080108c6 */
[----:B------:R-:W-:Y:S01]  /*2b90*/  FSEL R154, R186, -INF , !P4 ;  /* 0xff800000ba9a7808 */ /* 0x000fe20006000000 */
[----:B------:R-:W-:Y:S01]  /*2ba0*/  MUFU.EX2 R204, R204 ;  /* 0x000000cc00cc7308 */ /* 0x000fe20000000800 */
[----:B------:R-:W-:Y:S02]  /*2bb0*/  FSEL R211, R187, -INF , !P3 ;  /* 0xff800000bbd37808 */ /* 0x000fe40005800000 */
[C---:B------:R-:W-:Y:S01]  /*2bc0*/  ISETP.GT.AND P4, PT, R153.reuse, 0x38, PT ;  /* 0x000000389900780c */ /* 0x040fe20003f84270 */
[----:B------:R-:W-:Y:S01]  /*2bd0*/  FFMA.FTZ R199, R154, UR42, -R199 ;  /* 0x0000002a9ac77c23 */ /* 0x000fe200080108c7 */
[----:B------:R-:W-:Y:S01]  /*2be0*/  ISETP.GT.AND P3, PT, R153, 0x39, PT ;  /* 0x000000399900780c */ /* 0x000fe20003f64270 */
[--C-:B------:R-:W-:Y:S01]  /*2bf0*/  FFMA.FTZ R211, R211, UR42, -R196.reuse ;  /* 0x0000002ad3d37c23 */ /* 0x100fe200080108c4 */
[----:B-----5:R-:W-:Y:S01]  /*2c00*/  FSEL R153, R236, -INF , !P5 ;  /* 0xff800000ec997808 */ /* 0x020fe20006800000 */
[----:B------:R-:W-:Y:S01]  /*2c10*/  FFMA.FTZ R196, R155, UR42, -R196 ;  /* 0x0000002a9bc47c23 */ /* 0x000fe200080108c4 */
[----:B------:R-:W-:Y:S01]  /*2c20*/  FSEL R152, R237, -INF , !P2 ;  /* 0xff800000ed987808 */ /* 0x000fe20005000000 */
[----:B------:R-:W-:Y:S01]  /*2c30*/  UMOV UR10, UR6 ;  /* 0x00000006000a7c82 */ /* 0x000fe20008000000 */
[----:B------:R-:W-:Y:S01]  /*2c40*/  FSEL R213, R191, -INF , !P6 ;  /* 0xff800000bfd57808 */ /* 0x000fe20007000000 */
[--C-:B------:R-:W-:Y:S01]  /*2c50*/  FFMA.FTZ R214, R153, UR42, -R194.reuse ;  /* 0x0000002a99d67c23 */ /* 0x100fe200080108c2 */
[----:B------:R-:W-:Y:S01]  /*2c60*/  ISETP.GT.AND P6, PT, R164, 0x38, PT ;  /* 0x00000038a400780c */ /* 0x000fe20003fc4270 */
[----:B------:R-:W-:Y:S01]  /*2c70*/  FFMA.FTZ R215, R152, UR42, -R195 ;  /* 0x0000002a98d77c23 */ /* 0x000fe200080108c3 */
[----:B-1----:R-:W-:Y:S01]  /*2c80*/  FSEL R152, R233, -INF , !P3 ;  /* 0xff800000e9987808 */ /* 0x002fe20005800000 */
[----:B------:R-:W-:Y:S01]  /*2c90*/  FFMA.FTZ R213, R213, UR42, -R194 ;  /* 0x0000002ad5d57c23 */ /* 0x000fe200080108c2 */
[----:B--2---:R-:W-:Y:S01]  /*2ca0*/  FSEL R153, R232, -INF , !P6 ;  /* 0xff800000e8997808 */ /* 0x004fe20007000000 */
[----:B------:R1:W2:Y:S01]  /*2cb0*/  MUFU.EX2 R194, R223 ;  /* 0x000000df00c27308 */ /* 0x0002a20000000800 */
[----:B------:R-:W-:Y:S01]  /*2cc0*/  ISETP.GT.AND P1, PT, R164, 0x31, PT ;  /* 0x00000031a400780c */ /* 0x000fe20003f24270 */
[--C-:B------:R-:W-:Y:S01]  /*2cd0*/  FFMA.FTZ R219, R152, UR42, -R193.reuse ;  /* 0x0000002a98db7c23 */ /* 0x100fe200080108c1 */
[----:B------:R-:W-:Y:S01]  /*2ce0*/  ISETP.GT.AND P5, PT, R164, 0x39, PT ;  /* 0x00000039a400780c */ /* 0x000fe20003fa4270 */
[--C-:B------:R-:W-:Y:S01]  /*2cf0*/  FFMA.FTZ R218, R153, UR42, -R192.reuse ;  /* 0x0000002a99da7c23 */ /* 0x100fe200080108c0 */
[----:B---3--:R-:W-:Y:S01]  /*2d00*/  FSEL R217, R234, -INF , !P4 ;  /* 0xff800000ead97808 */ /* 0x008fe20006000000 */
[----:B------:R-:W-:Y:S01]  /*2d10*/  WARPGROUP.ARRIVE ;  /* 0x00000000000079c5 */ /* 0x000fe20000000000 */
[----:B----4-:R-:W-:Y:S01]  /*2d20*/  FSEL R220, R231, -INF , !P5 ;  /* 0xff800000e7dc7808 */ /* 0x010fe20006800000 */
[----:B------:R-:W-:Y:S01]  /*2d30*/  MUFU.EX2 R227, R227 ;  /* 0x000000e300e37308 */ /* 0x000fe20000000800 */
[----:B------:R-:W-:Y:S01]  /*2d40*/  FSEL R216, R235, -INF , !P1 ;  /* 0xff800000ebd87808 */ /* 0x000fe20004800000 */
[----:B------:R-:W-:Y:S01]  /*2d50*/  FFMA.FTZ R217, R217, UR42, -R192 ;  /* 0x0000002ad9d97c23 */ /* 0x000fe200080108c0 */
[----:B-1----:R-:W-:Y:S01]  /*2d60*/  FFMA.FTZ R223, -R8, R8, 1 ;  /* 0x3f80000008df7423 */ /* 0x002fe20000010108 */
[----:B------:R-:W-:Y:S01]  /*2d70*/  HGMMA.64x64x16.F32.BF16 R152, gdesc[UR8], RZ, !UPT, gsb0 ;  /* 0x00e00000089879f0 */ /* 0x000fe2000c0018ff */
[----:B------:R-:W-:Y:S01]  /*2d80*/  UIADD3 UR10, UR6, 0x2, URZ ;  /* 0x00000002060a7890 */ /* 0x000fe2000fffe03f */
[----:B------:R-:W-:Y:S01]  /*2d90*/  FFMA.FTZ R220, R220, UR42, -R193 ;  /* 0x0000002adcdc7c23 */ /* 0x000fe200080108c1 */
[----:B------:R-:W-:Y:S01]  /*2da0*/  UIADD3 UR8, UR5, 0x2, URZ ;  /* 0x0000000205087890 */ /* 0x000fe2000fffe03f */
[----:B------:R-:W-:Y:S01]  /*2db0*/  FFMA.FTZ R216, R216, UR42, -R195 ;  /* 0x0000002ad8d87c23 */ /* 0x000fe200080108c3 */
[----:B------:R-:W-:Y:S01]  /*2dc0*/  UMOV UR11, 0x40000040 ;  /* 0x40000040000b7882 */ /* 0x000fe20000000000 */
[----:B------:R-:W-:Y:S01]  /*2dd0*/  UMOV UR9, 0x40000040 ;  /* 0x4000004000097882 */ /* 0x000fe20000000000 */
[----:B------:R1:W3:Y:S01]  /*2de0*/  MUFU.EX2 R195, R222 ;  /* 0x000000de00c37308 */ /* 0x0002e20000000800 */
[----:B------:R-:W-:-:S07]  /*2df0*/  FFMA.FTZ R17, -R17, R17, 1 ;  /* 0x3f80000011117423 */ /* 0x000fce0000010111 */
        /* <DEDUP_REMOVED lines=49> */
[----:B------:R-:W1:Y:S02]  /*3110*/  LDS.64 R192, [R6+0x28200] ;  /* 0x0282000006c07984 */ /* 0x000e640000000a00 */
[--C-:B-1----:R-:W-:Y:S01]  /*3120*/  FADD.FTZ R222, R152, -R192.reuse ;  /* 0x800000c098de7221 */ /* 0x102fe20000010000 */
[----:B------:R-:W-:Y:S01]  /*3130*/  FFMA.FTZ R152, -R7, R7, 1 ;  /* 0x3f80000007987423 */ /* 0x000fe20000010107 */
[----:B------:R-:W-:Y:S01]  /*3140*/  FADD.FTZ R153, R153, -R193 ;  /* 0x800000c199997221 */ /* 0x000fe20000010000 */
[----:B------:R1:W4:Y:S01]  /*3150*/  MUFU.EX2 R7, R221 ;  /* 0x000000dd00077308 */ /* 0x0003220000000800 */
[----:B--2---:R-:W-:Y:S01]  /*3160*/  FMUL.FTZ R222, R194, R222 ;  /* 0x000000dec2de7220 */ /* 0x004fe20000410000 */
[----:B------:R-:W-:-:S04]  /*3170*/  FADD.FTZ R154, R154, -R192 ;  /* 0x800000c09a9a7221 */ /* 0x000fc80000010000 */
[----:B---3--:R-:W-:Y:S02]  /*3180*/  FMUL.FTZ R154, R195, R154 ;  /* 0x0000009ac39a7220 */ /* 0x008fe40000410000 */
[----:B------:R-:W-:Y:S01]  /*3190*/  MUFU.EX2 R228, R228 ;  /* 0x000000e400e47308 */ /* 0x000fe20000000800 */
[----:B-1----:R-:W-:Y:S01]  /*31a0*/  FMUL.FTZ R221, R152, R222 ;  /* 0x000000de98dd7220 */ /* 0x002fe20000410000 */
[----:B------:R-:W-:Y:S01]  /*31b0*/  FFMA.FTZ R222, -R9, R9, 1 ;  /* 0x3f80000009de7423 */ /* 0x000fe20000010109 */
[----:B------:R-:W-:Y:S01]  /*31c0*/  FADD.FTZ R152, R155, -R193 ;  /* 0x800000c19b987221 */ /* 0x000fe20000010000 */
[----:B------:R-:W1:Y:S02]  /*31d0*/  LDS.64 R8, [R6+0x28220] ;  /* 0x0282200006087984 */ /* 0x000e640000000a00 */
[----:B------:R-:W-:Y:S02]  /*31e0*/  FMUL.FTZ R222, R222, R154 ;  /* 0x0000009adede7220 */ /* 0x000fe40000410000 */
[----:B------:R2:W-:Y:S01]  /*31f0*/  MUFU.EX2 R193, R201 ;  /* 0x000000c900c17308 */ /* 0x0005e20000000800 */
[----:B----4-:R-:W-:-:S04]  /*3200*/  FMUL.FTZ R153, R7, R153 ;  /* 0x0000009907997220 */ /* 0x010fc80000410000 */
[----:B------:R-:W-:Y:S01]  /*3210*/  FMUL.FTZ R223, R223, R153 ;  /* 0x00000099dfdf7220 */ /* 0x000fe20000410000 */
[----:B------:R-:W-:Y:S02]  /*3220*/  FMUL.FTZ R153, R207, R152 ;  /* 0x00000098cf997220 */ /* 0x000fe40000410000 */
[----:B------:R-:W-:Y:S02]  /*3230*/  MUFU.EX2 R154, R202 ;  /* 0x000000ca009a7308 */ /* 0x000fe40000000800 */
[----:B--2---:R-:W-:Y:S01]  /*3240*/  FMUL.FTZ R201, R10, R153 ;  /* 0x000000990ac97220 */ /* 0x004fe20000410000 */
[----:B------:R-:W-:Y:S01]  /*3250*/  LOP3.LUT R10, R208, 0x2000000, RZ, 0xfc, !PT ;  /* 0x02000000d00a7812 */ /* 0x000fe200078efcff */
[----:B------:R-:W2:Y:S04]  /*3260*/  LDS.64 R152, [R6+0x28240] ;  /* 0x0282400006987984 */ /* 0x000ea80000000a00 */
[----:B------:R-:W-:Y:S01]  /*3270*/  IMAD R10, R3, 0x400, R10 ;  /* 0x00000400030a7824 */ /* 0x000fe200078e020a */
[----:B------:R-:W3:Y:S01]  /*3280*/  LDL R208, [R1] ;  /* 0x0000000001d07983 */ /* 0x000ee20000100800 */
[----:B------:R-:W-:Y:S03]  /*3290*/  MUFU.EX2 R155, R203 ;  /* 0x000000cb009b7308 */ /* 0x000fe60000000800 */
[----:B------:R-:W-:Y:S01]  /*32a0*/  R2UR UR6, R10 ;  /* 0x000000000a0672ca */ /* 0x000fe200000e0000 */
[----:B------:R-:W-:-:S04]  /*32b0*/  FFMA.FTZ R21, -R21, R21, 1 ;  /* 0x3f80000015157423 */ /* 0x000fc80000010115 */
[----:B------:R-:W-:Y:S01]  /*32c0*/  MUFU.EX2 R225, R225 ;  /* 0x000000e100e17308 */ /* 0x000fe20000000800 */
[----:B------:R-:W-:Y:S01]  /*32d0*/  FFMA.FTZ R22, -R22, R22, 1 ;  /* 0x3f80000016167423 */ /* 0x000fe20000010116 */
[----:B------:R-:W-:-:S06]  /*32e0*/  FFMA.FTZ R15, -R15, R15, 1 ;  /* 0x3f8000000f0f7423 */ /* 0x000fcc000001010f */
[----:B------:R-:W-:Y:S01]  /*32f0*/  MUFU.EX2 R192, R200 ;  /* 0x000000c800c07308 */ /* 0x000fe20000000800 */
[----:B-1----:R-:W-:Y:S01]  /*3300*/  FADD.FTZ R10, R159, -R9 ;  /* 0x800000099f0a7221 */ /* 0x002fe20000010000 */
[--C-:B------:R-:W-:Y:S01]  /*3310*/  FADD.FTZ R156, R156, -R8.reuse ;  /* 0x800000089c9c7221 */ /* 0x100fe20000010000 */
[----:B------:R-:W-:-:S05]  /*3320*/  FADD.FTZ R8, R158, -R8 ;  /* 0x800000089e087221 */ /* 0x000fca0000010000 */
[----:B------:R1:W4:Y:S02]  /*3330*/  MUFU.EX2 R159, R226 ;  /* 0x000000e2009f7308 */ /* 0x0003240000000800 */
[----:B-1----:R-:W5:Y:S01]  /*3340*/  LDL R226, [R1+0x4] ;  /* 0x0000040001e27983 */ /* 0x002f620000100800 */
[----:B------:R-:W-:Y:S01]  /*3350*/  FADD.FTZ R157, R157, -R9 ;  /* 0x800000099d9d7221 */ /* 0x000fe20000010000 */
[----:B------:R-:W-:Y:S01]  /*3360*/  FMUL.FTZ R9, R206, R156 ;  /* 0x0000009cce097220 */ /* 0x000fe20000410000 */
[----:B------:R-:W-:Y:S01]  /*3370*/  FMUL.FTZ R8, R204, R8 ;  /* 0x00000008cc087220 */ /* 0x000fe20000410000 */
[----:B------:R-:W-:Y:S01]  /*3380*/  FFMA.FTZ R202, -R11, R11, 1 ;  /* 0x3f8000000bca7423 */ /* 0x000fe2000001010b */
[----:B------:R-:W-:-:S03]  /*3390*/  FFMA.FTZ R203, -R13, R13, 1 ;  /* 0x3f8000000dcb7423 */ /* 0x000fc6000001010d */
[----:B------:R-:W-:Y:S01]  /*33a0*/  FMUL.FTZ R202, R202, R9 ;  /* 0x00000009caca7220 */ /* 0x000fe20000410000 */
[----:B------:R-:W-:Y:S02]  /*33b0*/  FMUL.FTZ R203, R203, R8 ;  /* 0x00000008cbcb7220 */ /* 0x000fe40000410000 */
[----:B------:R-:W1:Y:S01]  /*33c0*/  LDS.64 R8, [R6+0x28260] ;  /* 0x0282600006087984 */ /* 0x000e620000000a00 */
[----:B------:R-:W-:Y:S01]  /*33d0*/  FFMA.FTZ R13, -R14, R14, 1 ;  /* 0x3f8000000e0d7423 */ /* 0x000fe2000001010e */
[----:B----4-:R-:W-:Y:S01]  /*33e0*/  FMUL.FTZ R10, R159, R10 ;  /* 0x0000000a9f0a7220 */ /* 0x010fe20000410000 */
[--C-:B--2---:R-:W-:Y:S01]  /*33f0*/  FADD.FTZ R160, R160, -R152.reuse ;  /* 0x80000098a0a07221 */ /* 0x104fe20000010000 */
[----:B------:R-:W-:Y:S02]  /*3400*/  FADD.FTZ R152, R162, -R152 ;  /* 0x80000098a2987221 */ /* 0x000fe40000010000 */
[----:B------:R-:W-:Y:S02]  /*3410*/  FMUL.FTZ R13, R13, R10 ;  /* 0x0000000a0d0d7220 */ /* 0x000fe40000410000 */
[----:B------:R-:W-:-:S04]  /*3420*/  FMUL.FTZ R10, R227, R152 ;  /* 0x00000098e30a7220 */ /* 0x000fc80000410000 */
[----:B------:R-:W-:Y:S02]  /*3430*/  FMUL.FTZ R17, R17, R10 ;  /* 0x0000000a11117220 */ /* 0x000fe40000410000 */
[----:B------:R-:W2:Y:S01]  /*3440*/  LDS.64 R10, [R6+0x28280] ;  /* 0x02828000060a7984 */ /* 0x000ea20000000a00 */
[----:B------:R-:W-:Y:S02]  /*3450*/  FFMA.FTZ R156, -R12, R12, 1 ;  /* 0x3f8000000c9c7423 */ /* 0x000fe4000001010c */
[----:B------:R-:W4:Y:S01]  /*3460*/  MUFU.EX2 R12, R224 ;  /* 0x000000e0000c7308 */ /* 0x000f220000000800 */
[----:B------:R-:W-:Y:S01]  /*3470*/  FMUL.FTZ R157, R209, R157 ;  /* 0x0000009dd19d7220 */ /* 0x000fe20000410000 */
[----:B------:R-:W-:-:S03]  /*3480*/  FADD.FTZ R161, R161, -R153 ;  /* 0x80000099a1a17221 */ /* 0x000fc60000010000 */
[----:B------:R-:W-:Y:S01]  /*3490*/  FMUL.FTZ R156, R156, R157 ;  /* 0x0000009d9c9c7220 */ /* 0x000fe20000410000 */
[----:B------:R-:W-:Y:S01]  /*34a0*/  FFMA.FTZ R157, -R16, R16, 1 ;  /* 0x3f800000109d7423 */ /* 0x000fe20000010110 */
[----:B------:R-:W-:-:S04]  /*34b0*/  FMUL.FTZ R16, R154, R161 ;  /* 0x000000a19a107220 */ /* 0x000fc80000410000 */
[----:B------:R-:W-:Y:S02]  /*34c0*/  FMUL.FTZ R157, R157, R16 ;  /* 0x000000109d9d7220 */ /* 0x000fe40000410000 */
[----:B------:R-:W2:Y:S01]  /*34d0*/  MUFU.EX2 R16, R198 ;  /* 0x000000c600107308 */ /* 0x000ea20000000800 */
[--C-:B-1----:R-:W-:Y:S01]  /*34e0*/  FADD.FTZ R165, R165, -R9.reuse ;  /* 0x80000009a5a57221 */ /* 0x102fe20000010000 */
[--C-:B------:R-:W-:Y:S01]  /*34f0*/  FADD.FTZ R161, R166, -R8.reuse ;  /* 0x80000008a6a17221 */ /* 0x100fe20000010000 */
[----:B------:R-:W-:Y:S01]  /*3500*/  FADD.FTZ R9, R167, -R9 ;  /* 0x80000009a7097221 */ /* 0x000fe20000010000 */
[----:B------:R-:W-:Y:S02]  /*3510*/  FADD.FTZ R164, R164, -R8 ;  /* 0x80000008a4a47221 */ /* 0x000fe40000010000 */
[----:B----4-:R-:W-:Y:S01]  /*3520*/  FMUL.FTZ R8, R12, R161 ;  /* 0x000000a10c087220 */ /* 0x010fe20000410000 */
[----:B------:R-:W-:Y:S01]  /*3530*/  FMUL.FTZ R9, R228, R9 ;  /* 0x00000009e4097220 */ /* 0x000fe20000410000 */
[----:B------:R-:W-:-:S02]  /*3540*/  FMUL.FTZ R160, R205, R160 ;  /* 0x000000a0cda07220 */ /* 0x000fc40000410000 */
[----:B------:R-:W-:Y:S01]  /*3550*/  FMUL.FTZ R21, R21, R8 ;  /* 0x0000000815157220 */ /* 0x000fe20000410000 */
[----:B------:R-:W-:Y:S02]  /*3560*/  FMUL.FTZ R22, R22, R9 ;  /* 0x0000000916167220 */ /* 0x000fe40000410000 */
[----:B------:R-:W1:Y:S01]  /*3570*/  LDS.64 R8, [R6+0x282a0] ;  /* 0x0282a00006087984 */ /* 0x000e620000000a00 */
[----:B------:R-:W-:Y:S01]  /*3580*/  FMUL.FTZ R152, R15, R160 ;  /* 0x000000a00f987220 */ /* 0x000fe20000410000 */
[----:B------:R-:W-:Y:S01]  /*3590*/  FADD.FTZ R14, R163, -R153 ;  /* 0x80000099a30e7221 */ /* 0x000fe20000010000 */
[----:B------:R-:W-:Y:S01]  /*35a0*/  FFMA.FTZ R158, -R19, R19, 1 ;  /* 0x3f800000139e7423 */ /* 0x000fe20000010113 */
[----:B------:R-:W-:Y:S01]  /*35b0*/  FMUL.FTZ R15, R155, R164 ;  /* 0x000000a49b0f7220 */ /* 0x000fe20000410000 */
[----:B------:R-:W-:Y:S01]  /*35c0*/  FFMA.FTZ R153, -R18, R18, 1 ;  /* 0x3f80000012997423 */ /* 0x000fe20000010112 */
[----:B------:R-:W-:Y:S01]  /*35d0*/  FMUL.FTZ R14, R225, R14 ;  /* 0x0000000ee10e7220 */ /* 0x000fe20000410000 */
[--C-:B--2---:R-:W-:Y:S01]  /*35e0*/  FADD.FTZ R168, R168, -R10.reuse ;  /* 0x8000000aa8a87221 */ /* 0x104fe20000010000 */
[----:B------:R-:W-:Y:S01]  /*35f0*/  FMUL.FTZ R158, R158, R15 ;  /* 0x0000000f9e9e7220 */ /* 0x000fe20000410000 */
[----:B------:R-:W-:Y:S01]  /*3600*/  FADD.FTZ R15, R170, -R10 ;  /* 0x8000000aaa0f7221 */ /* 0x000fe20000010000 */
[--C-:B------:R-:W-:Y:S01]  /*3610*/  FADD.FTZ R169, R169, -R11.reuse ;  /* 0x8000000ba9a97221 */ /* 0x100fe20000010000 */
[----:B------:R-:W-:-:S02]  /*3620*/  FADD.FTZ R171, R171, -R11 ;  /* 0x8000000babab7221 */ /* 0x000fc40000010000 */
[----:B------:R-:W2:Y:S01]  /*3630*/  LDS.64 R10, [R6+0x282c0] ;  /* 0x0282c000060a7984 */ /* 0x000ea20000000a00 */
[----:B------:R-:W-:Y:S01]  /*3640*/  FMUL.FTZ R153, R153, R14 ;  /* 0x0000000e99997220 */ /* 0x000fe20000410000 */
[----:B------:R-:W-:Y:S01]  /*3650*/  FMUL.FTZ R14, R16, R15 ;  /* 0x0000000f100e7220 */ /* 0x000fe20000410000 */
[----:B------:R-:W-:-:S04]  /*3660*/  FFMA.FTZ R161, -R185, R185, 1 ;  /* 0x3f800000b9a17423 */ /* 0x000fc800000101b9 */
[----:B------:R-:W-:Y:S02]  /*3670*/  FMUL.FTZ R161, R161, R14 ;  /* 0x0000000ea1a17220 */ /* 0x000fe40000410000 */
[----:B------:R4:W4:Y:S01]  /*3680*/  LDS.64 R14, [R6+0x282e0] ;  /* 0x0282e000060e7984 */ /* 0x0009220000000a00 */
[----:B------:R-:W-:Y:S02]  /*3690*/  FFMA.FTZ R160, -R20, R20, 1 ;  /* 0x3f80000014a07423 */ /* 0x000fe40000010114 */
[----:B------:R-:W1:Y:S08]  /*36a0*/  MUFU.EX2 R20, R197 ;  /* 0x000000c500147308 */ /* 0x000e700000000800 */
[----:B------:R-:W4:Y:S08]  /*36b0*/  MUFU.EX2 R213, R213 ;  /* 0x000000d500d57308 */ /* 0x000f300000000800 */
[----:B------:R-:W4:Y:S01]  /*36c0*/  MUFU.EX2 R214, R214 ;  /* 0x000000d600d67308 */ /* 0x000f220000000800 */
[--C-:B-1----:R-:W-:Y:S01]  /*36d0*/  FADD.FTZ R173, R173, -R9.reuse ;  /* 0x80000009adad7221 */ /* 0x102fe20000010000 */
[----:B------:R-:W-:Y:S01]  /*36e0*/  FADD.FTZ R9, R175, -R9 ;  /* 0x80000009af097221 */ /* 0x000fe20000010000 */
[----:B------:R-:W-:-:S05]  /*36f0*/  FFMA.FTZ R164, -R184, R184, 1 ;  /* 0x3f800000b8a47423 */ /* 0x000fca00000101b8 */
[----:B------:R-:W1:Y:S01]  /*3700*/  MUFU.EX2 R19, R196 ;  /* 0x000000c400137308 */ /* 0x000e620000000800 */
[----:B------:R-:W-:Y:S01]  /*3710*/  FMUL.FTZ R169, R210, R169 ;  /* 0x000000a9d2a97220 */ /* 0x000fe20000410000 */
[----:B------:R-:W-:-:S06]  /*3720*/  FMUL.FTZ R166, R20, R9 ;  /* 0x0000000914a67220 */ /* 0x000fcc0000410000 */
[----:B------:R-:W1:Y:S01]  /*3730*/  MUFU.EX2 R212, R212 ;  /* 0x000000d400d47308 */ /* 0x000e620000000800 */
[----:B------:R-:W-:Y:S01]  /*3740*/  FMUL.FTZ R164, R164, R169 ;  /* 0x000000a9a4a47220 */ /* 0x000fe20000410000 */
[--C-:B--2---:R-:W-:Y:S01]  /*3750*/  FADD.FTZ R176, R176, -R10.reuse ;  /* 0x8000000ab0b07221 */ /* 0x104fe20000010000 */
[----:B------:R-:W-:-:S05]  /*3760*/  FADD.FTZ R169, R178, -R10 ;  /* 0x8000000ab2a97221 */ /* 0x000fca0000010000 */
[----:B------:R-:W-:Y:S01]  /*3770*/  MUFU.EX2 R211, R211 ;  /* 0x000000d300d37308 */ /* 0x000fe20000000800 */
[----:B------:R-:W-:-:S07]  /*3780*/  FADD.FTZ R172, R172, -R8 ;  /* 0x80000008acac7221 */ /* 0x000fce0000010000 */
[----:B------:R-:W2:Y:S01]  /*3790*/  MUFU.EX2 R18, R199 ;  /* 0x000000c700127308 */ /* 0x000ea20000000800 */
[----:B------:R-:W-:-:S07]  /*37a0*/  FMUL.FTZ R165, R192, R165 ;  /* 0x000000a5c0a57220 */ /* 0x000fce0000410000 */
[----:B------:R-:W2:Y:S01]  /*37b0*/  MUFU.EX2 R215, R215 ;  /* 0x000000d700d77308 */ /* 0x000ea20000000800 */
[----:B------:R-:W-:-:S07]  /*37c0*/  FADD.FTZ R8, R174, -R8 ;  /* 0x80000008ae087221 */ /* 0x000fce0000010000 */
[----:B------:R-:W-:Y:S01]  /*37d0*/  MUFU.EX2 R217, R217 ;  /* 0x000000d900d97308 */ /* 0x000fe20000000800 */
[----:B------:R-:W-:-:S07]  /*37e0*/  FFMA.FTZ R184, -R191, R191, 1 ;  /* 0x3f800000bfb87423 */ /* 0x000fce00000101bf */
[----:B------:R-:W-:Y:S01]  /*37f0*/  MUFU.EX2 R219, R219 ;  /* 0x000000db00db7308 */ /* 0x000fe20000000800 */
[----:B----4-:R-:W-:-:S07]  /*3800*/  FMUL.FTZ R167, R213, R176 ;  /* 0x000000b0d5a77220 */ /* 0x010fce0000410000 */
[----:B------:R-:W4:Y:S08]  /*3810*/  MUFU.EX2 R216, R216 ;  /* 0x000000d800d87308 */ /* 0x000f300000000800 */
[----:B------:R-:W4:Y:S08]  /*3820*/  MUFU.EX2 R218, R218 ;  /* 0x000000da00da7308 */ /* 0x000f300000000800 */
[----:B------:R-:W4:Y:S01]  /*3830*/  MUFU.EX2 R9, R220 ;  /* 0x000000dc00097308 */ /* 0x000f220000000800 */
[----:B------:R-:W-:Y:S01]  /*3840*/  FFMA.FTZ R163, -R190, R190, 1 ;  /* 0x3f800000bea37423 */ /* 0x000fe200000101be */
[----:B------:R-:W-:Y:S01]  /*3850*/  FFMA.FTZ R185, -R236, R236, 1 ;  /* 0x3f800000ecb97423 */ /* 0x000fe200000101ec */
[----:B------:R-:W-:Y:S01]  /*3860*/  FMUL.FTZ R10, R214, R169 ;  /* 0x000000a9d60a7220 */ /* 0x000fe20000410000 */
[----:B------:R-:W-:Y:S01]  /*3870*/  FMUL.FTZ R160, R160, R165 ;  /* 0x000000a5a0a07220 */ /* 0x000fe20000410000 */
[----:B-1----:R-:W-:Y:S01]  /*3880*/  FMUL.FTZ R6, R19, R8 ;  /* 0x0000000813067220 */ /* 0x002fe20000410000 */
[----:B------:R-:W-:Y:S01]  /*3890*/  FMUL.FTZ R184, R184, R167 ;  /* 0x000000a7b8b87220 */ /* 0x000fe20000410000 */
[----:B------:R-:W-:Y:S01]  /*38a0*/  FFMA.FTZ R165, -R188, R188, 1 ;  /* 0x3f800000bca57423 */ /* 0x000fe200000101bc */
[----:B------:R-:W-:Y:S01]  /*38b0*/  FMUL.FTZ R8, R212, R173 ;  /* 0x000000add4087220 */ /* 0x000fe20000410000 */
[----:B------:R-:W-:Y:S01]  /*38c0*/  FMUL.FTZ R163, R163, R166 ;  /* 0x000000a6a3a37220 */ /* 0x000fe20000410000 */
[----:B------:R-:W-:Y:S01]  /*38d0*/  FMUL.FTZ R185, R185, R10 ;  /* 0x0000000ab9b97220 */ /* 0x000fe20000410000 */
[--C-:B------:R-:W-:Y:S01]  /*38e0*/  FADD.FTZ R180, R180, -R14.reuse ;  /* 0x8000000eb4b47221 */ /* 0x100fe20000010000 */
[----:B------:R-:W-:Y:S01]  /*38f0*/  FADD.FTZ R167, R182, -R14 ;  /* 0x8000000eb6a77221 */ /* 0x000fe20000010000 */
[--C-:B------:R-:W-:Y:S01]  /*3900*/  FADD.FTZ R166, R177, -R11.reuse ;  /* 0x8000000bb1a67221 */ /* 0x100fe20000010000 */
[----:B------:R-:W-:Y:S01]  /*3910*/  FADD.FTZ R179, R179, -R11 ;  /* 0x8000000bb3b37221 */ /* 0x000fe20000010000 */
[--C-:B------:R-:W-:Y:S01]  /*3920*/  FADD.FTZ R10, R181, -R15.reuse ;  /* 0x8000000fb50a7221 */ /* 0x100fe20000010000 */
[----:B------:R-:W-:Y:S01]  /*3930*/  FADD.FTZ R14, R183, -R15 ;  /* 0x8000000fb70e7221 */ /* 0x000fe20000010000 */
[----:B------:R-:W-:Y:S01]  /*3940*/  FFMA.FTZ R23, -R23, R23, 1 ;  /* 0x3f80000017177423 */ /* 0x000fe20000010117 */
[----:B------:R-:W-:Y:S01]  /*3950*/  FMUL.FTZ R168, R193, R168 ;  /* 0x000000a8c1a87220 */ /* 0x000fe20000410000 */
[----:B------:R-:W-:Y:S01]  /*3960*/  FFMA.FTZ R162, -R186, R186, 1 ;  /* 0x3f800000baa27423 */ /* 0x000fe200000101ba */
[----:B--2---:R-:W-:Y:S01]  /*3970*/  FMUL.FTZ R171, R18, R171 ;  /* 0x000000ab12ab7220 */ /* 0x004fe20000410000 */
[----:B------:R-:W-:Y:S01]  /*3980*/  FFMA.FTZ R187, -R187, R187, 1 ;  /* 0x3f800000bbbb7423 */ /* 0x000fe200000101bb */
[----:B------:R-:W-:Y:S01]  /*3990*/  FFMA.FTZ R189, -R189, R189, 1 ;  /* 0x3f800000bdbd7423 */ /* 0x000fe200000101bd */
[----:B------:R-:W-:Y:S01]  /*39a0*/  FMUL.FTZ R172, R211, R172 ;  /* 0x000000acd3ac7220 */ /* 0x000fe20000410000 */
[----:B------:R-:W-:Y:S01]  /*39b0*/  FMUL.FTZ R165, R165, R8 ;  /* 0x00000008a5a57220 */ /* 0x000fe20000410000 */
[----:B------:R-:W-:Y:S01]  /*39c0*/  FFMA.FTZ R11, -R237, R237, 1 ;  /* 0x3f800000ed0b7423 */ /* 0x000fe200000101ed */
[----:B------:R-:W-:Y:S01]  /*39d0*/  FFMA.FTZ R8, -R235, R235, 1 ;  /* 0x3f800000eb087423 */ /* 0x000fe200000101eb */
[----:B------:R-:W-:Y:S01]  /*39e0*/  FMUL.FTZ R166, R215, R166 ;  /* 0x000000a6d7a67220 */ /* 0x000fe20000410000 */
[----:B----4-:R-:W-:Y:S01]  /*39f0*/  FMUL.FTZ R179, R216, R179 ;  /* 0x000000b3d8b37220 */ /* 0x010fe20000410000 */
[----:B------:R-:W-:Y:S01]  /*3a00*/  FFMA.FTZ R234, -R234, R234, 1 ;  /* 0x3f800000eaea7423 */ /* 0x000fe200000101ea */
[----:B------:R-:W-:Y:S01]  /*3a10*/  FFMA.FTZ R232, -R232, R232, 1 ;  /* 0x3f800000e8e87423 */ /* 0x000fe200000101e8 */
[----:B------:R-:W-:Y:S01]  /*3a20*/  FFMA.FTZ R233, -R233, R233, 1 ;  /* 0x3f800000e9e97423 */ /* 0x000fe200000101e9 */
[----:B------:R-:W-:Y:S01]  /*3a30*/  FFMA.FTZ R231, -R231, R231, 1 ;  /* 0x3f800000e7e77423 */ /* 0x000fe200000101e7 */
[----:B------:R-:W-:Y:S01]  /*3a40*/  FMUL.FTZ R15, R217, R180 ;  /* 0x000000b4d90f7220 */ /* 0x000fe20000410000 */
[----:B------:R-:W-:Y:S01]  /*3a50*/  FMUL.FTZ R167, R218, R167 ;  /* 0x000000a7daa77220 */ /* 0x000fe20000410000 */
[----:B------:R-:W-:Y:S01]  /*3a60*/  FMUL.FTZ R10, R219, R10 ;  /* 0x0000000adb0a7220 */ /* 0x000fe20000410000 */
[----:B------:R-:W-:Y:S01]  /*3a70*/  FMUL.FTZ R14, R9, R14 ;  /* 0x0000000e090e7220 */ /* 0x000fe20000410000 */
[----:B------:R-:W-:Y:S01]  /*3a80*/  F2FP.BF16.F32.PACK_AB R203, R13, R203 ;  /* 0x000000cb0dcb723e */ /* 0x000fe200000010ff */
        /* <DEDUP_REMOVED lines=30> */
[----:B-----5:R-:W-:-:S04]  /*3c70*/  IMAD R13, R3, 0x2000, R226 ;  /* 0x00002000030d7824 */ /* 0x020fc800078e02e2 */
[----:B---3--:R-:W-:-:S05]  /*3c80*/  IMAD R13, R13, 0x2, R208 ;  /* 0x000000020d0d7824 */ /* 0x008fca00078e02d0 */
[----:B------:R1:W-:Y:S04]  /*3c90*/  STSM.16.MT88.4 [R13+0x28800], R200 ;  /* 0x028800c80d007844 */ /* 0x0003e80000004200 */
[----:B------:R1:W-:Y:S04]  /*3ca0*/  STSM.16.MT88.4 [R13+0x29000], R196 ;  /* 0x029000c40d007844 */ /* 0x0003e80000004200 */
[----:B------:R1:W-:Y:S04]  /*3cb0*/  STSM.16.MT88.4 [R13+0x29800], R188 ;  /* 0x029800bc0d007844 */ /* 0x0003e80000004200 */
[----:B------:R1:W-:Y:S01]  /*3cc0*/  STSM.16.MT88.4 [R13+0x2a000], R184 ;  /* 0x02a000b80d007844 */ /* 0x0003e20000004200 */
[----:B------:R-:W-:-:S06]  /*3cd0*/  WARPGROUP.ARRIVE ;  /* 0x00000000000079c5 */ /* 0x000fcc0000000000 */
[----:B------:R-:W-:Y:S01]  /*3ce0*/  HGMMA.64x128x16.F32.BF16 R88, R156, gdesc[UR4].tnspB, R88, gsb0 ;  /* 0x41e000049c587df0 */ /* 0x000fe20008001858 */
[----:B------:R-:W-:Y:S01]  /*3cf0*/  F2FP.BF16.F32.PACK_AB R225, R225, R227 ;  /* 0x000000e3e1e1723e */ /* 0x000fe200000010ff */
[----:B------:R-:W-:Y:S01]  /*3d00*/  UIADD3 UR8, UR6, 0x80, URZ ;  /* 0x0000008006087890 */ /* 0x000fe2000fffe03f */
[----:B------:R-:W-:Y:S02]  /*3d10*/  F2FP.BF16.F32.PACK_AB R224, R154, R205 ;  /* 0x000000cd9ae0723e */ /* 0x000fe400000010ff */
[----:B------:R-:W-:Y:S02]  /*3d20*/  F2FP.BF16.F32.PACK_AB R226, R192, R155 ;  /* 0x0000009bc0e2723e */ /* 0x000fe400000010ff */
[----:B------:R-:W-:Y:S01]  /*3d30*/  F2FP.BF16.F32.PACK_AB R227, R228, R12 ;  /* 0x0000000ce4e3723e */ /* 0x000fe200000010ff */
[----:B------:R-:W-:Y:S01]  /*3d40*/  UMOV UR11, 0x40000040 ;  /* 0x40000040000b7882 */ /* 0x000fe20000000000 */
[----:B------:R-:W-:Y:S01]  /*3d50*/  UMOV UR10, UR8 ;  /* 0x00000008000a7c82 */ /* 0x000fe20008000000 */
[----:B------:R-:W-:Y:S01]  /*3d60*/  F2FP.BF16.F32.PACK_AB R152, R210, R193 ;  /* 0x000000c1d298723e */ /* 0x000fe200000010ff */
[----:B------:R-:W-:Y:S01]  /*3d70*/  UIADD3 UR8, UR6, 0x100, URZ ;  /* 0x0000010006087890 */ /* 0x000fe2000fffe03f */
[----:B------:R-:W-:-:S02]  /*3d80*/  F2FP.BF16.F32.PACK_AB R154, R212, R211 ;  /* 0x000000d3d49a723e */ /* 0x000fc400000010ff */
[----:B------:R-:W-:Y:S02]  /*3d90*/  F2FP.BF16.F32.PACK_AB R153, R18, R16 ;  /* 0x000000101299723e */ /* 0x000fe400000010ff */
[----:B------:R-:W-:Y:S01]  /*3da0*/  F2FP.BF16.F32.PACK_AB R155, R20, R19 ;  /* 0x00000013149b723e */ /* 0x000fe200000010ff */
[----:B------:R-:W-:Y:S02]  /*3db0*/  WARPGROUP.DEPBAR.LE gsb0, 0x0 ;  /* 0x00008000000079c5 */ /* 0x000fe40000010000 */
[----:B------:R-:W-:-:S06]  /*3dc0*/  WARPGROUP.ARRIVE ;  /* 0x00000000000079c5 */ /* 0x000fcc0000000000 */
[----:B------:R-:W-:Y:S01]  /*3dd0*/  HGMMA.64x128x16.F32.BF16 R88, R224, gdesc[UR8].tnspB, R88, gsb0 ;  /* 0x41e00008e0587df0 */ /* 0x000fe20008001858 */
[----:B------:R-:W-:Y:S01]  /*3de0*/  UMOV UR10, UR8 ;  /* 0x00000008000a7c82 */ /* 0x000fe20008000000 */
[----:B------:R-:W-:Y:S01]  /*3df0*/  UMOV UR11, 0x40000040 ;  /* 0x40000040000b7882 */ /* 0x000fe20000000000 */
[----:B------:R-:W-:Y:S01]  /*3e00*/  UIADD3 UR6, UR6, 0x180, URZ ;  /* 0x0000018006067890 */ /* 0x000fe2000fffe03f */
[----:B------:R-:W-:Y:S02]  /*3e10*/  WARPGROUP.DEPBAR.LE gsb0, 0x0 ;  /* 0x00008000000079c5 */ /* 0x000fe40000010000 */
        /* <DEDUP_REMOVED lines=90> */
.L_x_2390:
[----:B------:R-:W-:Y:S01]  /*43c0*/  R2UR UR5, R3 ;  /* 0x00000000030572ca */ /* 0x000fe200000e0000 */
[----:B------:R-:W-:Y:S01]  /*43d0*/  VIADD R6, R0, 0x30840 ;  /* 0x0003084000067836 */ /* 0x000fe20000000000 */
        /* <DEDUP_REMOVED lines=47> */
.L_x_2391:
[----:B------:R-:W-:Y:S01]  /*46d0*/  UIADD3 UR39, UR39, 0x1, URZ ;  /* 0x0000000127277890 */ /* 0x000fe2000fffe03f */
[----:B------:R-:W-:Y:S02]  /*46e0*/  VIADD R3, R3, 0x1 ;  /* 0x0000000103037836 */ /* 0x000fe40000000000 */
[----:B------:R-:W-:Y:S01]  /*46f0*/  VIADD R0, R0, 0x30820 ;  /* 0x0003082000007836 */ /* 0x000fe20000000000 */
[----:B------:R-:W-:Y:S02]  /*4700*/  UISETP.GE.AND UP0, UPT, UR39, UR37, UPT ;  /* 0x000000252700728c */ /* 0x000fe4000bf06270 */
[----:B------:R-:W-:Y:S02]  /*4710*/  ISETP.NE.AND P0, PT, R3, 0x2, PT ;  /* 0x000000020300780c */ /* 0x000fe40003f05270 */
[----:B------:R-:W-:Y:S02]  /*4720*/  PRMT R0, RZ, 0x654, R0 ;  /* 0x00000654ff007816 */ /* 0x000fe40000000000 */
[----:B------:R-:W-:-:S02]  /*4730*/  PLOP3.LUT P1, PT, PT, PT, UP0, 0x80, 0x0 ;  /* 0x000000000000781c */ /* 0x000fc40003f2f008 */
[----:B-1----:R-:W-:Y:S01]  /*4740*/  SEL R7, RZ, 0x1, P0 ;  /* 0x00000001ff077807 */ /* 0x002fe20000000000 */
[----:B------:R2:W-:Y:S01]  /*4750*/  SYNCS.ARRIVE.TRANS64.RED.A1T0 RZ, [R0+URZ], RZ ;  /* 0x000000ff00ff79a7 */ /* 0x0005e2000810043f */
[----:B------:R-:W-:Y:S02]  /*4760*/  SEL R3, R3, RZ, P0 ;  /* 0x000000ff03037207 */ /* 0x000fe40000000000 */
[----:B------:R-:W-:-:S07]  /*4770*/  LOP3.LUT R4, R4, R7, RZ, 0x3c, !PT ;  /* 0x0000000704047212 */ /* 0x000fce00078e3cff */
[----:B--2---:R-:W-:Y:S05]  /*4780*/  @!P1 BRA `(.L_x_2392) ;  /* 0xffffffd000e09947 */ /* 0x004fea000383ffff */
        /* <DEDUP_REMOVED lines=66> */
.L_x_2374:
[----:B------:R-:W-:Y:S05]  /*4bb0*/  @P0 BRA `(.L_x_2393) ;  /* 0x0000000c009c0947 */ /* 0x000fea0003800000 */
[----:B------:R-:W1:Y:S01]  /*4bc0*/  S2UR UR4, SR_CgaCtaId ;  /* 0x00000000000479c3 */ /* 0x000e620000008800 */
[----:B------:R-:W-:Y:S02]  /*4bd0*/  UMOV UR37, 0x400 ;  /* 0x0000040000257882 */ /* 0x000fe40000000000 */
[----:B-1----:R-:W-:-:S06]  /*4be0*/  ULEA UR37, UR4, UR37, 0x18 ;  /* 0x0000002504257291 */ /* 0x002fcc000f8ec03f */
[----:B------:R-:W-:-:S05]  /*4bf0*/  IMAD.U32 R16, RZ, RZ, UR37 ;  /* 0x00000025ff107e24 */ /* 0x000fca000f8e00ff */
        /* <DEDUP_REMOVED lines=18> */
.L_x_2394:
        /* <DEDUP_REMOVED lines=20> */
.L_x_2395:
        /* <DEDUP_REMOVED lines=18> */
.L_x_2396:
        /* <DEDUP_REMOVED lines=18> */
.L_x_2397:
        /* <DEDUP_REMOVED lines=126> */
[----:B------:R-:W-:Y:S01]  /*5880*/  ULDC.64 UR6, c[0x0][0x198] ;  /* 0x0000660000067ab9 */ /* 0x000fe20000000a00 */
[----:B------:R-:W-:Y:S02]  /*5890*/  UIADD3 UR40, UR37, 0x8000, URZ ;  /* 0x0000800025287890 */ /* 0x000fe4000fffe03f */
[----:B------:R-:W-:Y:S02]  /*58a0*/  UIADD3 UR4, UP0, UR6, 0x770, URZ ;  /* 0x0000077006047890 */ /* 0x000fe4000ff1e03f */
[----:B------:R-:W-:Y:S02]  /*58b0*/  USHF.L.U32 UR42, UR36, 0x7, URZ ;  /* 0x00000007242a7899 */ /* 0x000fe4000800063f */
[----:B------:R-:W-:Y:S02]  /*58c0*/  UIADD3.X UR5, URZ, UR7, URZ, UP0, !UPT ;  /* 0x000000073f057290 */ /* 0x000fe400087fe43f */
[----:B------:R-:W-:Y:S02]  /*58d0*/  UIADD3 UR6, UP0, UR6, 0x670, URZ ;  /* 0x0000067006067890 */ /* 0x000fe4000ff1e03f */
[----:B------:R-:W-:-:S02]  /*58e0*/  UIADD3 UR16, UR37, 0xc000, URZ ;  /* 0x0000c00025107890 */ /* 0x000fc4000fffe03f */
[----:B------:R-:W-:Y:S02]  /*58f0*/  UIADD3.X UR7, URZ, UR7, URZ, UP0, !UPT ;  /* 0x000000073f077290 */ /* 0x000fe400087fe43f */
[----:B------:R-:W-:Y:S01]  /*5900*/  UIADD3 UR8, UR37, 0x4000, URZ ;  /* 0x0000400025087890 */ /* 0x000fe2000fffe03f */
[----:B------:R-:W-:Y:S01]  /*5910*/  UMOV UR41, URZ ;  /* 0x0000003f00297c82 */ /* 0x000fe20008000000 */
[----:B------:R-:W-:Y:S01]  /*5920*/  UMOV UR17, 0x40 ;  /* 0x0000004000117882 */ /* 0x000fe20000000000 */
[----:B------:R-:W-:Y:S01]  /*5930*/  UMOV UR19, UR43 ;  /* 0x0000002b00137c82 */ /* 0x000fe20008000000 */
[----:B------:R-:W-:Y:S01]  /*5940*/  UMOV UR20, UR44 ;  /* 0x0000002c00147c82 */ /* 0x000fe20008000000 */
[----:B------:R-:W-:Y:S01]  /*5950*/  UMOV UR18, UR42 ;  /* 0x0000002a00127c82 */ /* 0x000fe20008000000 */
[----:B------:R1:W-:Y:S01]  /*5960*/  UTMASTG.4D [UR40], [UR4] ;  /* 0x00000028040073b5 */ /* 0x0003e20008018000 */
[----:B------:R-:W-:Y:S01]  /*5970*/  UMOV UR9, 0x40 ;  /* 0x0000004000097882 */ /* 0x000fe20000000000 */
[----:B------:R-:W-:Y:S01]  /*5980*/  UMOV UR11, UR43 ;  /* 0x0000002b000b7c82 */ /* 0x000fe20008000000 */
[----:B------:R-:W-:Y:S01]  /*5990*/  UMOV UR12, UR44 ;  /* 0x0000002c000c7c82 */ /* 0x000fe20008000000 */
[----:B------:R-:W-:Y:S01]  /*59a0*/  UMOV UR10, UR42 ;  /* 0x0000002a000a7c82 */ /* 0x000fe20008000000 */
[----:B------:R3:W-:Y:S01]  /*59b0*/  UTMASTG.4D [UR16], [UR4] ;  /* 0x00000010040073b5 */ /* 0x0007e20008018000 */
[----:B-1----:R-:W-:-:S02]  /*59c0*/  UMOV UR40, UR37 ;  /* 0x0000002500287c82 */ /* 0x002fc40008000000 */
[----:B------:R3:W-:Y:S01]  /*59d0*/  UTMASTG.4D [UR40], [UR6] ;  /* 0x00000028060073b5 */ /* 0x0007e20008018000 */
[----:B------:R3:W-:Y:S02]  /*59e0*/  UTMASTG.4D [UR8], [UR6] ;  /* 0x00000008060073b5 */ /* 0x0007e40008018000 */
[----:B---3--:R0:W-:Y:S02]  /*59f0*/  UTMACMDFLUSH ;  /* 0x00000000000079b7 */ /* 0x0081e40000000000 */
.L_x_2399:
[----:B------:R-:W-:Y:S05]  /*5a00*/  BSYNC B0 ;  /* 0x0000000000007941 */ /* 0x000fea0003800000 */
.L_x_2398:
[----:B------:R-:W-:-:S04]  /*5a10*/  DEPBAR.LE SB0, 0x0 ;  /* 0x000080000000791a */ /* 0x000fc80000000000 */
[----:B------:R-:W-:Y:S05]  /*5a20*/  BRA `(.L_x_2373) ;  /* 0x0000004400687947 */ /* 0x000fea0003800000 */
.L_x_2393:
[----:B------:R-:W1:Y:S01]  /*5a30*/  S2R R0, SR_TID.X ;  /* 0x0000000000007919 */ /* 0x000e620000002100 */
[----:B------:R-:W2:Y:S01]  /*5a40*/  LDC.64 R2, c[0x0][0x820] ;  /* 0x00020800ff027b82 */ /* 0x000ea20000000a00 */
[----:B------:R-:W-:Y:S01]  /*5a50*/  ULDC.64 UR4, c[0x0][0x808] ;  /* 0x0002020000047ab9 */ /* 0x000fe20000000a00 */
[----:B------:R-:W-:Y:S01]  /*5a60*/  USHF.R.S32.HI UR10, URZ, 0x1f, UR43 ;  /* 0x0000001f3f0a7899 */ /* 0x000fe2000801142b */
[----:B------:R-:W-:Y:S01]  /*5a70*/  BSSY B0, `(.L_x_2400) ;  /* 0x0000030000007945 */ /* 0x000fe20003800000 */
[----:B------:R-:W-:Y:S02]  /*5a80*/  UIMAD UR4, UR36, -0x80, UR4 ;  /* 0xffffff80240478a4 */ /* 0x000fe4000f8e0204 */
[----:B------:R-:W-:Y:S02]  /*5a90*/  USHF.R.S32.HI UR11, URZ, 0x1f, UR44 ;  /* 0x0000001f3f0b7899 */ /* 0x000fe4000801142c */
[----:B------:R-:W3:Y:S01]  /*5aa0*/  LDC.64 R10, c[0x0][0x828] ;  /* 0x00020a00ff0a7b82 */ /* 0x000ee20000000a00 */
[----:B------:R-:W-:-:S07]  /*5ab0*/  ULDC.64 UR6, c[0x0][0x208] ;  /* 0x0000820000067ab9 */ /* 0x000fce0000000a00 */
[----:B------:R-:W4:Y:S08]  /*5ac0*/  LDC.64 R16, c[0x0][0x850] ;  /* 0x00021400ff107b82 */ /* 0x000f300000000a00 */
[----:B------:R-:W4:Y:S01]  /*5ad0*/  LDC.64 R18, c[0x0][0x858] ;  /* 0x00021600ff127b82 */ /* 0x000f220000000a00 */
[----:B-1----:R-:W-:-:S05]  /*5ae0*/  VIADD R5, R0, 0xffffff80 ;  /* 0xffffff8000057836 */ /* 0x002fca0000000000 */
[----:B------:R-:W-:-:S04]  /*5af0*/  SHF.R.S32.HI R0, RZ, 0x1f, R5 ;  /* 0x0000001fff007819 */ /* 0x000fc80000011405 */
[----:B------:R-:W-:-:S04]  /*5b00*/  LEA.HI R4, R0, R5, RZ, 0x4 ;  /* 0x0000000500047211 */ /* 0x000fc800078f20ff */
[----:B------:R-:W-:Y:S02]  /*5b10*/  LOP3.LUT R0, R4, 0x1ffffff0, RZ, 0xc0, !PT ;  /* 0x1ffffff004007812 */ /* 0x000fe400078ec0ff */
[----:B------:R-:W-:-:S03]  /*5b20*/  SHF.R.S32.HI R4, RZ, 0x4, R4 ;  /* 0x00000004ff047819 */ /* 0x000fc60000011404 */
[----:B------:R-:W-:Y:S01]  /*5b30*/  IMAD.IADD R0, R5, 0x1, -R0 ;  /* 0x0000000105007824 */ /* 0x000fe200078e0a00 */
[C---:B------:R-:W-:Y:S01]  /*5b40*/  ISETP.GE.AND P6, PT, R4.reuse, UR4, PT ;  /* 0x0000000404007c0c */ /* 0x040fe2000bfc6270 */
[----:B------:R-:W-:Y:S02]  /*5b50*/  VIADD R5, R4, 0x10 ;  /* 0x0000001004057836 */ /* 0x000fe40000000000 */
[----:B------:R-:W-:Y:S02]  /*5b60*/  IMAD.SHL.U32 R6, R0, 0x8, RZ ;  /* 0x0000000800067824 */ /* 0x000fe400078e00ff */
[----:B--2---:R-:W-:Y:S01]  /*5b70*/  IMAD R0, R2, UR10, RZ ;  /* 0x0000000a02007c24 */ /* 0x004fe2000f8e02ff */
[----:B------:R-:W-:Y:S01]  /*5b80*/  ISETP.GE.AND P5, PT, R5, UR4, PT ;  /* 0x0000000405007c0c */ /* 0x000fe2000bfa6270 */
[----:B------:R-:W-:Y:S01]  /*5b90*/  VIADD R9, R4, 0x40 ;  /* 0x0000004004097836 */ /* 0x000fe20000000000 */
[----:B------:R-:W-:Y:S01]  /*5ba0*/  SHF.R.S32.HI R7, RZ, 0x1f, R6 ;  /* 0x0000001fff077819 */ /* 0x000fe20000011406 */
[----:B------:R-:W-:Y:S01]  /*5bb0*/  IMAD R5, R3, UR43, R0 ;  /* 0x0000002b03057c24 */ /* 0x000fe2000f8e0200 */
[----:B------:R-:W-:Y:S01]  /*5bc0*/  ISETP.GE.OR P4, PT, R6, UR5, P6 ;  /* 0x0000000506007c0c */ /* 0x000fe2000b786670 */
[----:B------:R-:W-:Y:S01]  /*5bd0*/  VIADD R0, R4, 0x20 ;  /* 0x0000002004007836 */ /* 0x000fe20000000000 */
[----:B------:R-:W-:Y:S01]  /*5be0*/  ISETP.GE.AND P2, PT, R9, UR4, PT ;  /* 0x0000000409007c0c */ /* 0x000fe2000bf46270 */
[----:B------:R-:W-:Y:S01]  /*5bf0*/  IMAD.WIDE.U32 R2, R2, UR43, R6 ;  /* 0x0000002b02027c25 */ /* 0x000fe2000f8e0006 */
[----:B------:R-:W-:-:S02]  /*5c00*/  ISETP.GE.OR P3, PT, R6, UR5, P5 ;  /* 0x0000000506007c0c */ /* 0x000fc4000af66670 */
[----:B------:R-:W-:Y:S01]  /*5c10*/  ISETP.GE.AND P0, PT, R0, UR4, PT ;  /* 0x0000000400007c0c */ /* 0x000fe2000bf06270 */
[----:B------:R-:W-:Y:S01]  /*5c20*/  IMAD.IADD R3, R3, 0x1, R5 ;  /* 0x0000000103037824 */ /* 0x000fe200078e0205 */
[----:B------:R-:W-:Y:S01]  /*5c30*/  SHF.R.S32.HI R5, RZ, 0x1f, R4 ;  /* 0x0000001fff057819 */ /* 0x000fe20000011404 */
[----:B---3--:R-:W-:Y:S02]  /*5c40*/  IMAD R0, R10, UR11, RZ ;  /* 0x0000000b0a007c24 */ /* 0x008fe4000f8e02ff */
[----:B------:R-:W-:Y:S02]  /*5c50*/  VIADD R8, R4, 0x30 ;  /* 0x0000003004087836 */ /* 0x000fe40000000000 */
[----:B------:R-:W-:Y:S02]  /*5c60*/  IMAD.U32 R9, RZ, RZ, UR36 ;  /* 0x00000024ff097e24 */ /* 0x000fe4000f8e00ff */
[----:B------:R-:W-:Y:S01]  /*5c70*/  IMAD R11, R11, UR44, R0 ;  /* 0x0000002c0b0b7c24 */ /* 0x000fe2000f8e0200 */
[----:B------:R-:W-:Y:S01]  /*5c80*/  ISETP.GE.AND P1, PT, R8, UR4, PT ;  /* 0x0000000408007c0c */ /* 0x000fe2000bf26270 */
[----:B------:R-:W-:-:S04]  /*5c90*/  IMAD.WIDE.U32 R14, R10, UR44, R2 ;  /* 0x0000002c0a0e7c25 */ /* 0x000fc8000f8e0002 */
[----:B------:R-:W-:-:S04]  /*5ca0*/  IMAD.WIDE R2, R9, 0x80, R4 ;  /* 0x0000008009027825 */ /* 0x000fc800078e0204 */
[----:B------:R-:W-:Y:S01]  /*5cb0*/  IMAD.IADD R11, R15, 0x1, R11 ;  /* 0x000000010f0b7824 */ /* 0x000fe200078e020b */
[----:B----4-:R-:W-:Y:S06]  /*5cc0*/  @P4 BRA `(.L_x_2401) ;  /* 0x0000000000284947 */ /* 0x010fec0003800000 */
        /* <DEDUP_REMOVED lines=10> */
.L_x_2401:
[----:B------:R-:W-:Y:S05]  /*5d70*/  BSYNC B0 ;  /* 0x0000000000007941 */ /* 0x000fea0003800000 */
.L_x_2400:
[----:B------:R-:W-:Y:S01]  /*5d80*/  BSSY B0, `(.L_x_2402) ;  /* 0x0000010000007945 */ /* 0x000fe20003800000 */
[----:B------:R-:W-:-:S03]  /*5d90*/  ISETP.GE.OR P4, PT, R6, UR5, P0 ;  /* 0x0000000506007c0c */ /* 0x000fc60008786670 */
        /* <DEDUP_REMOVED lines=14> */
.L_x_2403:
[----:B------:R-:W-:Y:S05]  /*5e80*/  BSYNC B0 ;  /* 0x0000000000007941 */ /* 0x000fea0003800000 */
.L_x_2402:
[----:B------:R-:W-:Y:S01]  /*5e90*/  BSSY B0, `(.L_x_2404) ;  /* 0x0000010000007945 */ /* 0x000fe20003800000 */
[----:B------:R-:W-:-:S03]  /*5ea0*/  ISETP.GE.OR P3, PT, R6, UR5, P1 ;  /* 0x0000000506007c0c */ /* 0x000fc60008f66670 */
[----:B------:R-:W-:Y:S10]  /*5eb0*/  @P4 BRA `(.L_x_2405) ;  /* 0x0000000000344947 */ /* 0x000ff40003800000 */
[----:B-12---:R-:W-:Y:S01]  /*5ec0*/  IADD3 R13, P4, R2, 0x20, RZ ;  /* 0x00000020020d7810 */ /* 0x006fe20007f9e0ff */
        /* <DEDUP_REMOVED lines=12> */
.L_x_2405:
[----:B------:R-:W-:Y:S05]  /*5f90*/  BSYNC B0 ;  /* 0x0000000000007941 */ /* 0x000fea0003800000 */
.L_x_2404:
[----:B------:R-:W-:Y:S01]  /*5fa0*/  BSSY B0, `(.L_x_2406) ;  /* 0x0000011000007945 */ /* 0x000fe20003800000 */
[----:B------:R-:W-:Y:S01]  /*5fb0*/  ISETP.GE.OR P4, PT, R6, UR5, P2 ;  /* 0x0000000506007c0c */ /* 0x000fe20009786670 */
[----:B-123--:R-:W-:Y:S02]  /*5fc0*/  VIADD R12, R4, 0x50 ;  /* 0x00000050040c7836 */ /* 0x00efe40000000000 */
        /* <DEDUP_REMOVED lines=14> */
.L_x_2407:
[----:B------:R-:W-:Y:S05]  /*60b0*/  BSYNC B0 ;  /* 0x0000000000007941 */ /* 0x000fea0003800000 */
.L_x_2406:
[----:B------:R-:W-:Y:S01]  /*60c0*/  BSSY B0, `(.L_x_2408) ;  /* 0x0000010000007945 */ /* 0x000fe20003800000 */
[----:B------:R-:W-:-:S03]  /*60d0*/  ISETP.GE.AND P3, PT, R12, UR4, PT ;  /* 0x000000040c007c0c */ /* 0x000fc6000bf66270 */
        /* <DEDUP_REMOVED lines=14> */
.L_x_2409:
[----:B------:R-:W-:Y:S05]  /*61c0*/  BSYNC B0 ;  /* 0x0000000000007941 */ /* 0x000fea0003800000 */
.L_x_2408:
[----:B------:R-:W-:Y:S01]  /*61d0*/  ISETP.GE.OR P4, PT, R6, UR5, P3 ;  /* 0x0000000506007c0c */ /* 0x000fe20009f86670 */
[----:B------:R-:W-:Y:S01]  /*61e0*/  BSSY B0, `(.L_x_2410) ;  /* 0x0000011000007945 */ /* 0x000fe20003800000 */
[----:B--2---:R-:W-:Y:S02]  /*61f0*/  IMAD R12, R16, UR10, RZ ;  /* 0x0000000a100c7c24 */ /* 0x004fe4000f8e02ff */
[----:B-1----:R-:W-:-:S09]  /*6200*/  VIADD R20, R4, 0x60 ;  /* 0x0000006004147836 */ /* 0x002fd20000000000 */
        /* <DEDUP_REMOVED lines=14> */
.L_x_2411:
[----:B------:R-:W-:Y:S05]  /*62f0*/  BSYNC B0 ;  /* 0x0000000000007941 */ /* 0x000fea0003800000 */
.L_x_2410:
[----:B------:R-:W-:Y:S01]  /*6300*/  ULDC UR8, c[0x0][0x83c] ;  /* 0x00020f0000087ab9 */ /* 0x000fe20000000800 */
[----:B------:R-:W-:Y:S01]  /*6310*/  ISETP.GE.AND P4, PT, R20, UR4, PT ;  /* 0x0000000414007c0c */ /* 0x000fe2000bf86270 */
[----:B------:R-:W-:Y:S01]  /*6320*/  IMAD R13, R17, UR43, R12 ;  /* 0x0000002b110d7c24 */ /* 0x000fe2000f8e020c */
[----:B------:R-:W-:Y:S01]  /*6330*/  ISETP.GE.OR P5, PT, R6, UR8, P5 ;  /* 0x0000000806007c0c */ /* 0x000fe2000afa6670 */
[----:B------:R-:W-:Y:S01]  /*6340*/  IMAD.WIDE.U32 R8, R16, UR43, R6 ;  /* 0x0000002b10087c25 */ /* 0x000fe2000f8e0006 */
[----:B------:R-:W-:Y:S01]  /*6350*/  ISETP.GE.OR P6, PT, R6, UR8, P6 ;  /* 0x0000000806007c0c */ /* 0x000fe2000b7c6670 */
[----:B------:R-:W-:Y:S01]  /*6360*/  BSSY B0, `(.L_x_2412) ;  /* 0x0000019000007945 */ /* 0x000fe20003800000 */
[----:B------:R-:W-:Y:S01]  /*6370*/  P2R R21, PR, RZ, 0x20 ;  /* 0x00000020ff157803 */ /* 0x000fe20000000000 */
[----:B------:R-:W-:Y:S01]  /*6380*/  VIADD R0, R4, 0x70 ;  /* 0x0000007004007836 */ /* 0x000fe20000000000 */
[C---:B------:R-:W-:Y:S01]  /*6390*/  ISETP.GE.OR P5, PT, R6.reuse, UR5, P4 ;  /* 0x0000000506007c0c */ /* 0x040fe2000a7a6670 */
        /* <DEDUP_REMOVED lines=21> */
.L_x_2413:
[----:B------:R-:W-:Y:S05]  /*64f0*/  BSYNC B0 ;  /* 0x0000000000007941 */ /* 0x000fea0003800000 */
.L_x_2412:
[----:B------:R-:W-:Y:S01]  /*6500*/  ISETP.GE.AND P6, PT, R0, UR4, PT ;  /* 0x0000000400007c0c */ /* 0x000fe2000bfc6270 */
[----:B------:R-:W-:Y:S01]  /*6510*/  IMAD R0, R18, UR11, RZ ;  /* 0x0000000b12007c24 */ /* 0x000fe2000f8e02ff */
[----:B------:R-:W-:Y:S01]  /*6520*/  BSSY B0, `(.L_x_2414) ;  /* 0x0000014000007945 */ /* 0x000fe20003800000 */
[----:B------:R-:W-:Y:S01]  /*6530*/  IMAD.MOV.U32 R12, RZ, RZ, R8 ;  /* 0x000000ffff0c7224 */ /* 0x000fe200078e0008 */
[C---:B------:R-:W-:Y:S01]  /*6540*/  ISETP.GE.OR P5, PT, R6.reuse, UR5, P6 ;  /* 0x0000000506007c0c */ /* 0x040fe2000b7a6670 */
        /* <DEDUP_REMOVED lines=17> */
.L_x_2415:
[----:B------:R-:W-:Y:S05]  /*6660*/  BSYNC B0 ;  /* 0x0000000000007941 */ /* 0x000fea0003800000 */
.L_x_2414:
[----:B------:R-:W-:Y:S01]  /*6670*/  ISETP.NE.AND P5, PT, R20, RZ, PT ;  /* 0x000000ff1400720c */ /* 0x000fe20003fa5270 */
[----:B------:R-:W-:Y:S01]  /*6680*/  BSSY B0, `(.L_x_2416) ;  /* 0x000000d000007945 */ /* 0x000fe20003800000 */
[----:B---3--:R-:W-:-:S11]  /*6690*/  IMAD.IADD R7, R13, 0x1, R9 ;  /* 0x000000010d077824 */ /* 0x008fd600078e0209 */
        /* <DEDUP_REMOVED lines=11> */
.L_x_2417:
[----:B------:R-:W-:Y:S05]  /*6750*/  BSYNC B0 ;  /* 0x0000000000007941 */ /* 0x000fea0003800000 */
.L_x_2416:
[----:B------:R-:W-:Y:S01]  /*6760*/  ISETP.NE.AND P5, PT, R21, RZ, PT ;  /* 0x000000ff1500720c */ /* 0x000fe20003fa5270 */
[----:B------:R-:W-:-:S12]  /*6770*/  BSSY B0, `(.L_x_2418) ;  /* 0x000000f000007945 */ /* 0x000fd80003800000 */
[----:B------:R-:W-:Y:S05]  /*6780*/  @P5 BRA `(.L_x_2419) ;  /* 0x0000000000345947 */ /* 0x000fea0003800000 */
[----:B---3--:R-:W-:Y:S01]  /*6790*/  IADD3 R9, P5, R2, 0x10, RZ ;  /* 0x0000001002097810 */ /* 0x008fe20007fbe0ff */
        /* <DEDUP_REMOVED lines=12> */
.L_x_2419:
[----:B------:R-:W-:Y:S05]  /*6860*/  BSYNC B0 ;  /* 0x0000000000007941 */ /* 0x000fea0003800000 */
.L_x_2418:
[----:B------:R-:W-:Y:S04]  /*6870*/  BSSY B0, `(.L_x_2420) ;  /* 0x000000f000007945 */ /* 0x000fe80003800000 */
[----:B------:R-:W-:Y:S05]  /*6880*/  @P0 BRA `(.L_x_2421) ;  /* 0x0000000000340947 */ /* 0x000fea0003800000 */
[----:B---34-:R-:W-:Y:S01]  /*6890*/  IADD3 R9, P0, R2, 0x20, RZ ;  /* 0x0000002002097810 */ /* 0x018fe20007f1e0ff */
        /* <DEDUP_REMOVED lines=12> */
.L_x_2421:
[----:B------:R-:W-:Y:S05]  /*6960*/  BSYNC B0 ;  /* 0x0000000000007941 */ /* 0x000fea0003800000 */
.L_x_2420:
        /* <DEDUP_REMOVED lines=15> */
.L_x_2423:
[----:B------:R-:W-:Y:S05]  /*6a60*/  BSYNC B0 ;  /* 0x0000000000007941 */ /* 0x000fea0003800000 */
.L_x_2422:
        /* <DEDUP_REMOVED lines=15> */
.L_x_2425:
[----:B------:R-:W-:Y:S05]  /*6b60*/  BSYNC B0 ;  /* 0x0000000000007941 */ /* 0x000fea0003800000 */
.L_x_2424:
        /* <DEDUP_REMOVED lines=15> */
.L_x_2427:
[----:B------:R-:W-:Y:S05]  /*6c60*/  BSYNC B0 ;  /* 0x0000000000007941 */ /* 0x000fea0003800000 */
.L_x_2426:
        /* <DEDUP_REMOVED lines=15> */
.L_x_2429:
[----:B------:R-:W-:Y:S05]  /*6d60*/  BSYNC B0 ;  /* 0x0000000000007941 */ /* 0x000fea0003800000 */
.L_x_2428:
        /* <DEDUP_REMOVED lines=15> */
.L_x_2369:
        /* <DEDUP_REMOVED lines=8> */
[----:B------:R-:W1:Y:S01]  /*6ee0*/  S2UR UR7, SR_CTAID.X ;  /* 0x00000000000779c3 */ /* 0x000e620000002500 */
[----:B------:R-:W-:Y:S02]  /*6ef0*/  ULDC UR8, c[0x0][0xb50] ;  /* 0x0002d40000087ab9 */ /* 0x000fe40000000800 */
[----:B------:R-:W-:-:S05]  /*6f00*/  UISETP.NE.AND UP0, UPT, UR8, 0x1, UPT ;  /* 0x000000010800788c */ /* 0x000fca000bf05270 */
[----:B------:R-:W2:Y:S06]  /*6f10*/  LDC R0, c[0x0][0xb68] ;  /* 0x0002da00ff007b82 */ /* 0x000eac0000000800 */
[----:B------:R-:W-:Y:S01]  /*6f20*/  @UP0 ULDC UR4, c[0x0][0xb54] ;  /* 0x0002d50000040ab9 */ /* 0x000fe20000000800 */
[----:B------:R-:W-:Y:S01]  /*6f30*/  @UP0 ULDC UR9, c[0x0][0xb58] ;  /* 0x0002d60000090ab9 */ /* 0x000fe20000000800 */
[----:B-1----:R-:W-:Y:S02]  /*6f40*/  UIMAD.WIDE.U32 UR4, UR7, UR4, URZ ;  /* 0x00000004070472a5 */ /* 0x002fe4000f8e003f */
[----:B------:R-:W-:-:S02]  /*6f50*/  UMOV UR6, UR7 ;  /* 0x0000000700067c82 */ /* 0x000fc40008000000 */
[----:B------:R-:W-:-:S04]  /*6f60*/  @UP0 USHF.R.U32.HI UR6, URZ, UR9, UR5 ;  /* 0x000000093f060299 */ /* 0x000fc80008011605 */
[----:B------:R-:W-:Y:S02]  /*6f70*/  UIADD3 UR4, -UR6, URZ, URZ ;  /* 0x0000003f06047290 */ /* 0x000fe4000fffe13f */
[----:B--2---:R-:W-:Y:S02]  /*6f80*/  ISETP.LE.AND P0, PT, R0, UR6, PT ;  /* 0x0000000600007c0c */ /* 0x004fe4000bf03270 */
[----:B------:R-:W-:-:S11]  /*6f90*/  UIMAD UR8, UR8, UR4, UR7 ;  /* 0x00000004080872a4 */ /* 0x000fd6000f8e0207 */
[----:B------:R-:W-:Y:S05]  /*6fa0*/  @!P0 BRA `(.L_x_2431) ;  /* 0x0000000000208947 */ /* 0x000fea0003800000 */
        /* <DEDUP_REMOVED lines=8> */
.L_x_2431:
[----:B------:R-:W-:Y:S01]  /*7030*/  ULDC UR9, c[0x0][0xb44] ;  /* 0x0002d10000097ab9 */ /* 0x000fe20000000800 */
[----:B------:R-:W-:Y:S01]  /*7040*/  UMOV UR7, UR8 ;  /* 0x0000000800077c82 */ /* 0x000fe20008000000 */
[----:B------:R-:W-:-:S11]  /*7050*/  UISETP.NE.AND UP0, UPT, UR9, 0x1, UPT ;  /* 0x000000010900788c */ /* 0x000fd6000bf05270 */
[----:B------:R-:W-:Y:S02]  /*7060*/  @UP0 ULDC.64 UR10, c[0x0][0xb48] ;  /* 0x0002d200000a0ab9 */ /* 0x000fe40000000a00 */
[----:B------:R-:W-:-:S04]  /*7070*/  UIMAD.WIDE.U32 UR4, UR8, UR10, URZ ;  /* 0x0000000a080472a5 */ /* 0x000fc8000f8e003f */
[----:B------:R-:W-:-:S04]  /*7080*/  @UP0 USHF.R.U32.HI UR7, URZ, UR11, UR5 ;  /* 0x0000000b3f070299 */ /* 0x000fc80008011605 */
[----:B------:R-:W-:-:S12]  /*7090*/  UIMAD UR4, UR7, UR9, URZ ;  /* 0x00000009070472a4 */ /* 0x000fd8000f8e023f */
.L_x_2432:
        /* <DEDUP_REMOVED lines=17> */
[----:B------:R-:W-:Y:S01]  /*71b0*/  ULDC UR6, c[0x0][0x74c] ;  /* 0x0001d30000067ab9 */ /* 0x000fe20000000800 */
[----:B------:R-:W-:Y:S02]  /*71c0*/  UIADD3 UR5, UR5, 0x3f, URZ ;  /* 0x0000003f05057890 */ /* 0x000fe4000fffe03f */
[----:B------:R-:W-:Y:S02]  /*71d0*/  UIADD3 UR7, -UR6, UR7, -UR4 ;  /* 0x0000000706077290 */ /* 0x000fe4000fffe904 */
[----:B------:R-:W-:Y:S02]  /*71e0*/  USHF.R.S32.HI UR6, URZ, 0x1f, UR5 ;  /* 0x0000001f3f067899 */ /* 0x000fe40008011405 */
[----:B------:R-:W-:-:S02]  /*71f0*/  USHF.R.S32.HI UR4, URZ, 0x1f, UR7 ;  /* 0x0000001f3f047899 */ /* 0x000fc40008011407 */
[----:B------:R-:W-:Y:S02]  /*7200*/  ULEA.HI UR5, UR6, UR5, URZ, 0x6 ;  /* 0x0000000506057291 */ /* 0x000fe4000f8f303f */
[----:B------:R-:W-:Y:S02]  /*7210*/  ULEA.HI UR4, UR4, UR7, URZ, 0x6 ;  /* 0x0000000704047291 */ /* 0x000fe4000f8f303f */
[----:B------:R-:W-:Y:S02]  /*7220*/  USHF.R.S32.HI UR5, URZ, 0x6, UR5 ;  /* 0x000000063f057899 */ /* 0x000fe40008011405 */
[----:B------:R-:W-:-:S04]  /*7230*/  USHF.R.S32.HI UR4, URZ, 0x6, UR4 ;  /* 0x000000063f047899 */ /* 0x000fc80008011404 */
[----:B------:R-:W-:-:S04]  /*7240*/  UISETP.LT.AND UP0, UPT, URZ, UR4, UPT ;  /* 0x000000043f00728c */ /* 0x000fc8000bf01270 */
[----:B------:R-:W-:-:S04]  /*7250*/  USEL UR8, URZ, UR4, !UP0 ;  /* 0x000000043f087287 */ /* 0x000fc8000c000000 */
[----:B------:R-:W-:-:S06]  /*7260*/  UISETP.GT.AND UP0, UPT, UR5, UR8, UPT ;  /* 0x000000080500728c */ /* 0x000fcc000bf04270 */
[----:B------:R-:W-:-:S13]  /*7270*/  PLOP3.LUT P0, PT, PT, PT, UP0, 0x80, 0x0 ;  /* 0x000000000000781c */ /* 0x000fda0003f0f008 */
[----:B------:R-:W-:Y:S05]  /*7280*/  @!P0 BRA `(.L_x_2373) ;  /* 0x0000002c00508947 */ /* 0x000fea0003800000 */
[----:B------:R-:W-:Y:S01]  /*7290*/  USHF.R.S32.HI UR4, URZ, 0x1f, UR11 ;  /* 0x0000001f3f047899 */ /* 0x000fe2000801140b */
[----:B------:R-:W-:Y:S01]  /*72a0*/  ULDC.64 UR12, c[0x0][0x2d8] ;  /* 0x0000b600000c7ab9 */ /* 0x000fe20000000a00 */
[----:B------:R-:W-:Y:S02]  /*72b0*/  ELECT P0, URZ, PT ;  /* 0x00000000003f782f */ /* 0x000fe40003800000 */
[----:B------:R-:W-:Y:S02]  /*72c0*/  UIMAD UR9, UR4, UR12, URZ ;  /* 0x0000000c040972a4 */ /* 0x000fe4000f8e023f */
[----:B------:R-:W-:Y:S02]  /*72d0*/  UIADD3 UR4, UR5, -UR8, URZ ;  /* 0x8000000805047290 */ /* 0x000fe4000fffe03f */
[----:B------:R-:W-:Y:S02]  /*72e0*/  UIMAD.WIDE.U32 UR6, UR11, UR12, URZ ;  /* 0x0000000c0b0672a5 */ /* 0x000fe4000f8e003f */
[----:B------:R-:W-:-:S02]  /*72f0*/  ULOP3.LUT UR4, UR4, 0x1, URZ, 0xc0, !UPT ;  /* 0x0000000104047892 */ /* 0x000fc4000f8ec03f */
[----:B------:R-:W-:Y:S02]  /*7300*/  UIMAD UR9, UR11, UR13, UR9 ;  /* 0x0000000d0b0972a4 */ /* 0x000fe4000f8e0209 */
[----:B------:R-:W-:Y:S02]  /*7310*/  UISETP.NE.U32.AND UP0, UPT, UR4, 0x1, UPT ;  /* 0x000000010400788c */ /* 0x000fe4000bf05070 */
[----:B------:R-:W-:Y:S01]  /*7320*/  USHF.R.S32.HI UR11, URZ, 0x1f, UR10 ;  /* 0x0000001f3f0b7899 */ /* 0x000fe2000801140a */
[----:B------:R-:W-:Y:S01]  /*7330*/  ULDC.64 UR12, c[0x0][0x2e0] ;  /* 0x0000b800000c7ab9 */ /* 0x000fe20000000a00 */
[----:B------:R-:W-:Y:S02]  /*7340*/  UIADD3 UR7, UR7, UR9, URZ ;  /* 0x0000000907077290 */ /* 0x000fe4000fffe03f */
[----:B------:R-:W-:Y:S01]  /*7350*/  PLOP3.LUT P1, PT, PT, PT, UP0, 0x80, 0x0 ;  /* 0x000000000000781c */ /* 0x000fe20003f2f008 */
[----:B------:R-:W-:Y:S02]  /*7360*/  UIMAD UR9, UR11, UR12, URZ ;  /* 0x0000000c0b0972a4 */ /* 0x000fe4000f8e023f */
[----:B------:R-:W-:-:S02]  /*7370*/  UIMAD.WIDE.U32 UR6, UR10, UR12, UR6 ;  /* 0x0000000c0a0672a5 */ /* 0x000fc4000f8e0006 */
[----:B------:R-:W-:-:S04]  /*7380*/  UIMAD UR9, UR10, UR13, UR9 ;  /* 0x0000000d0a0972a4 */ /* 0x000fc8000f8e0209 */
[----:B------:R-:W-:-:S04]  /*7390*/  UIADD3 UR23, UR7, UR9, URZ ;  /* 0x0000000907177290 */ /* 0x000fc8000fffe03f */
[----:B------:R-:W-:Y:S08]  /*73a0*/  @P1 BRA `(.L_x_2433) ;  /* 0x0000000000bc1947 */ /* 0x000ff00003800000 */
        /* <DEDUP_REMOVED lines=18> */
.L_x_2435:
[----:B------:R-:W-:Y:S05]  /*74d0*/  BSYNC B0 ;  /* 0x0000000000007941 */ /* 0x000fea0003800000 */
.L_x_2434:
        /* <DEDUP_REMOVED lines=19> */
.L_x_2437:
[----:B------:R-:W-:Y:S05]  /*7610*/  BSYNC B0 ;  /* 0x0000000000007941 */ /* 0x000fea0003800000 */
.L_x_2436:
[----:B------:R-:W-:Y:S06]  /*7620*/  BAR.ARV 0xa, 0xa0 ;  /* 0x0282800000007b1d */ /* 0x000fec0000002000 */
[----:B------:R-:W-:Y:S04]  /*7630*/  BSSY B0, `(.L_x_2438) ;  /* 0x0000003000007945 */ /* 0x000fe80003800000 */
[----:B------:R-:W-:Y:S05]  /*7640*/  @!P0 BRA `(.L_x_2439) ;  /* 0x0000000000048947 */ /* 0x000fea0003800000 */
[----:B------:R-:W-:-:S04]  /*7650*/  DEPBAR.LE SB0, 0x0 ;  /* 0x000080000000791a */ /* 0x000fc80000000000 */
.L_x_2439:
[----:B------:R-:W-:Y:S05]  /*7660*/  BSYNC B0 ;  /* 0x0000000000007941 */ /* 0x000fea0003800000 */
.L_x_2438:
[----:B------:R-:W-:Y:S06]  /*7670*/  BAR.ARV 0xb, 0xa0 ;  /* 0x02c2800000007b1d */ /* 0x000fec0000002000 */
[----:B------:R-:W-:Y:S01]  /*7680*/  UIADD3 UR12, UR8, 0x1, URZ ;  /* 0x00000001080c7890 */ /* 0x000fe2000fffe03f */
[----:B------:R-:W-:Y:S11]  /*7690*/  BRA `(.L_x_2440) ;  /* 0x0000000000047947 */ /* 0x000ff60003800000 */
.L_x_2433:
[----:B------:R-:W-:-:S05]  /*76a0*/  UMOV UR12, UR8 ;  /* 0x00000008000c7c82 */ /* 0x000fca0008000000 */
.L_x_2440:
[----:B------:R-:W-:-:S04]  /*76b0*/  UIADD3 UR4, UR8, 0x1, URZ ;  /* 0x0000000108047890 */ /* 0x000fc8000fffe03f */
[----:B------:R-:W-:-:S06]  /*76c0*/  UISETP.NE.AND UP0, UPT, UR5, UR4, UPT ;  /* 0x000000040500728c */ /* 0x000fcc000bf05270 */
[----:B------:R-:W-:-:S13]  /*76d0*/  PLOP3.LUT P1, PT, PT, PT, UP0, 0x80, 0x0 ;  /* 0x000000000000781c */ /* 0x000fda0003f2f008 */
[----:B------:R-:W-:Y:S05]  /*76e0*/  @!P1 BRA `(.L_x_2373) ;  /* 0x0000002800389947 */ /* 0x000fea0003800000 */
[----:B------:R-:W-:Y:S01]  /*76f0*/  ULDC.64 UR10, c[0x0][0x2c0] ;  /* 0x0000b000000a7ab9 */ /* 0x000fe20000000a00 */
[----:B------:R-:W-:Y:S02]  /*7700*/  UIADD3 UR19, UR9, UR7, URZ ;  /* 0x0000000709137290 */ /* 0x000fe4000fffe03f */
        /* <DEDUP_REMOVED lines=9> */
[----:B------:R-:W-:Y:S01]  /*77a0*/  UMOV UR4, URZ ;  /* 0x0000003f00047c82 */ /* 0x000fe20008000000 */
[----:B------:R-:W-:Y:S01]  /*77b0*/  ULDC.64 UR24, c[0x0][0x2c0] ;  /* 0x0000b00000187ab9 */ /* 0x000fe20000000a00 */
[----:B------:R-:W-:-:S09]  /*77c0*/  UMOV UR20, UR13 ;  /* 0x0000000d00147c82 */ /* 0x000fd20008000000 */
.L_x_2453:
        /* <DEDUP_REMOVED lines=9> */
[----:B------:R-:W-:-:S03]  /*7860*/  UMOV UR21, 0x400 ;  /* 0x0000040000157882 */ /* 0x000fc60000000000 */
        /* <DEDUP_REMOVED lines=10> */
.L_x_2442:
[----:B------:R-:W-:Y:S05]  /*7910*/  BSYNC B0 ;  /* 0x0000000000007941 */ /* 0x000fea0003800000 */
.L_x_2441:
        /* <DEDUP_REMOVED lines=13> */
.L_x_2444:
[----:B------:R-:W-:Y:S05]  /*79f0*/  BSYNC B0 ;  /* 0x0000000000007941 */ /* 0x000fea0003800000 */
.L_x_2443:
[----:B------:R-:W-:Y:S06]  /*7a00*/  BAR.ARV 0xa, 0xa0 ;  /* 0x0282800000007b1d */ /* 0x000fec0000002000 */
[----:B------:R-:W-:Y:S04]  /*7a10*/  BSSY B0, `(.L_x_2445) ;  /* 0x0000003000007945 */ /* 0x000fe80003800000 */
[----:B------:R-:W-:Y:S05]  /*7a20*/  @!P0 BRA `(.L_x_2446) ;  /* 0x0000000000048947 */ /* 0x000fea0003800000 */
[----:B------:R-:W-:-:S04]  /*7a30*/  DEPBAR.LE SB0, 0x0 ;  /* 0x000080000000791a */ /* 0x000fc80000000000 */
.L_x_2446:
[----:B------:R-:W-:Y:S05]  /*7a40*/  BSYNC B0 ;  /* 0x0000000000007941 */ /* 0x000fea0003800000 */
.L_x_2445:
        /* <DEDUP_REMOVED lines=13> */
.L_x_2448:
[----:B------:R-:W-:Y:S05]  /*7b20*/  BSYNC B0 ;  /* 0x0000000000007941 */ /* 0x000fea0003800000 */
.L_x_2447:
        /* <DEDUP_REMOVED lines=13> */
.L_x_2450:
[----:B------:R-:W-:Y:S05]  /*7c00*/  BSYNC B0 ;  /* 0x0000000000007941 */ /* 0x000fea0003800000 */
.L_x_2449:
[----:B------:R-:W-:Y:S01]  /*7c10*/  UIADD3 UR12, UR12, 0x2, URZ ;  /* 0x000000020c0c7890 */ /* 0x000fe2000fffe03f */
[----:B------:R-:W-:Y:S06]  /*7c20*/  BAR.ARV 0xa, 0xa0 ;  /* 0x0282800000007b1d */ /* 0x000fec0000002000 */
[----:B------:R-:W-:Y:S01]  /*7c30*/  UISETP.GE.AND UP0, UPT, UR12, UR5, UPT ;  /* 0x000000050c00728c */ /* 0x000fe2000bf06270 */
[----:B------:R-:W-:Y:S04]  /*7c40*/  BSSY B0, `(.L_x_2451) ;  /* 0x0000003000007945 */ /* 0x000fe80003800000 */
[----:B------:R-:W-:Y:S06]  /*7c50*/  @!P0 BRA `(.L_x_2452) ;  /* 0x0000000000048947 */ /* 0x000fec0003800000 */
[----:B------:R-:W-:-:S04]  /*7c60*/  DEPBAR.LE SB0, 0x0 ;  /* 0x000080000000791a */ /* 0x000fc80000000000 */
.L_x_2452:
[----:B------:R-:W-:Y:S05]  /*7c70*/  BSYNC B0 ;  /* 0x0000000000007941 */ /* 0x000fea0003800000 */
.L_x_2451:
[----:B------:R-:W-:Y:S06]  /*7c80*/  BAR.ARV 0xb, 0xa0 ;  /* 0x02c2800000007b1d */ /* 0x000fec0000002000 */
[----:B------:R-:W-:Y:S01]  /*7c90*/  PLOP3.LUT P1, PT, PT, PT, UP0, 0x80, 0x0 ;  /* 0x000000000000781c */ /* 0x000fe20003f2f008 */
[----:B------:R-:W-:Y:S02]  /*7ca0*/  UIADD3 UR20, UR20, 0x4000, URZ ;  /* 0x0000400014147890 */ /* 0x000fe4000fffe03f */
[----:B------:R-:W-:-:S10]  /*7cb0*/  UIADD3 UR4, UR4, 0x4000, URZ ;  /* 0x0000400004047890 */ /* 0x000fd4000fffe03f */
[----:B------:R-:W-:Y:S05]  /*7cc0*/  @!P1 BRA `(.L_x_2453) ;  /* 0xfffffff800c09947 */ /* 0x000fea000383ffff */
[----:B------:R-:W-:Y:S05]  /*7cd0*/  BRA `(.L_x_2373) ;  /* 0x0000002000bc7947 */ /* 0x000fea0003800000 */
.L_x_2430:
        /* <DEDUP_REMOVED lines=21> */
.L_x_2454:
[----:B------:R-:W-:Y:S01]  /*7e30*/  ULDC UR8, c[0x0][0xb44] ;  /* 0x0002d10000087ab9 */ /* 0x000fe20000000800 */
[----:B------:R-:W-:Y:S01]  /*7e40*/  UMOV UR11, UR7 ;  /* 0x00000007000b7c82 */ /* 0x000fe20008000000 */
[----:B------:R-:W-:-:S11]  /*7e50*/  UISETP.NE.AND UP0, UPT, UR8, 0x1, UPT ;  /* 0x000000010800788c */ /* 0x000fd6000bf05270 */
[----:B------:R-:W-:Y:S02]  /*7e60*/  @UP0 ULDC.64 UR12, c[0x0][0xb48] ;  /* 0x0002d200000c0ab9 */ /* 0x000fe40000000a00 */
[----:B------:R-:W-:-:S04]  /*7e70*/  UIMAD.WIDE.U32 UR4, UR7, UR12, URZ ;  /* 0x0000000c070472a5 */ /* 0x000fc8000f8e003f */
[----:B------:R-:W-:-:S04]  /*7e80*/  @UP0 USHF.R.U32.HI UR11, URZ, UR13, UR5 ;  /* 0x0000000d3f0b0299 */ /* 0x000fc80008011605 */
[----:B------:R-:W-:-:S12]  /*7e90*/  UIMAD UR4, UR11, UR8, URZ ;  /* 0x000000080b0472a4 */ /* 0x000fd8000f8e023f */
.L_x_2455:
[----:B------:R-:W-:Y:S01]  /*7ea0*/  ULDC UR8, c[0x0][0xb38] ;  /* 0x0002ce0000087ab9 */ /* 0x000fe20000000800 */
[----:B------:R-:W-:Y:S01]  /*7eb0*/  UIADD3 UR4, UR7, -UR4, URZ ;  /* 0x8000000407047290 */ /* 0x000fe2000fffe03f */
[----:B------:R-:W-:Y:S01]  /*7ec0*/  IMAD.MOV.U32 R11, RZ, RZ, 0x1 ;  /* 0x00000001ff0b7424 */ /* 0x000fe200078e00ff */
[----:B------:R-:W-:Y:S01]  /*7ed0*/  UISETP.NE.AND UP0, UPT, UR8, 0x1, UPT ;  /* 0x000000010800788c */ /* 0x000fe2000bf05270 */
[----:B------:R-:W-:Y:S01]  /*7ee0*/  IMAD.MOV.U32 R0, RZ, RZ, RZ ;  /* 0x000000ffff007224 */ /* 0x000fe200078e00ff */
[----:B------:R-:W-:Y:S02]  /*7ef0*/  ULDC UR5, c[0x0][0xb44] ;  /* 0x0002d10000057ab9 */ /* 0x000fe40000000800 */
[----:B------:R-:W-:-:S07]  /*7f00*/  UIMAD UR6, UR6, UR5, UR4 ;  /* 0x00000005060672a4 */ /* 0x000fce000f8e0204 */
        /* <DEDUP_REMOVED lines=9> */
[----:B------:R-:W-:Y:S01]  /*7fa0*/  USHF.L.U32 UR11, UR11, 0x7, URZ ;  /* 0x000000070b0b7899 */ /* 0x000fe2000800063f */
[----:B------:R-:W-:Y:S01]  /*7fb0*/  ULDC UR5, c[0x0][0x280] ;  /* 0x0000a00000057ab9 */ /* 0x000fe20000000800 */
[----:B------:R-:W-:Y:S01]  /*7fc0*/  ULDC UR4, c[0x0][0x290] ;  /* 0x0000a40000047ab9 */ /* 0x000fe20000000800 */
[----:B------:R-:W-:Y:S01]  /*7fd0*/  ULDC UR6, c[0x0][0x74c] ;  /* 0x0001d30000067ab9 */ /* 0x000fe20000000800 */
[----:B------:R-:W-:-:S04]  /*7fe0*/  UIADD3 UR4, -UR4, UR11, UR5 ;  /* 0x0000000b04047290 */ /* 0x000fc8000fffe105 */
[----:B------:R-:W-:Y:S02]  /*7ff0*/  UIADD3 UR4, UR4, -UR6, URZ ;  /* 0x8000000604047290 */ /* 0x000fe4000fffe03f */
[----:B------:R-:W-:Y:S02]  /*8000*/  UIADD3 UR6, UR5, 0x3f, URZ ;  /* 0x0000003f05067890 */ /* 0x000fe4000fffe03f */
[----:B------:R-:W-:Y:S02]  /*8010*/  USHF.R.S32.HI UR5, URZ, 0x1f, UR4 ;  /* 0x0000001f3f057899 */ /* 0x000fe40008011404 */
[----:B------:R-:W-:Y:S02]  /*8020*/  USHF.R.S32.HI UR7, URZ, 0x1f, UR6 ;  /* 0x0000001f3f077899 */ /* 0x000fe40008011406 */
[----:B------:R-:W-:Y:S02]  /*8030*/  ULEA.HI UR5, UR5, UR4, URZ, 0x6 ;  /* 0x0000000405057291 */ /* 0x000fe4000f8f303f */
[----:B------:R-:W-:-:S02]  /*8040*/  ULEA.HI UR4, UR7, UR6, URZ, 0x6 ;  /* 0x0000000607047291 */ /* 0x000fc4000f8f303f */
[----:B------:R-:W-:Y:S02]  /*8050*/  USHF.R.S32.HI UR5, URZ, 0x6, UR5 ;  /* 0x000000063f057899 */ /* 0x000fe40008011405 */
[----:B------:R-:W-:-:S04]  /*8060*/  USHF.R.S32.HI UR4, URZ, 0x6, UR4 ;  /* 0x000000063f047899 */ /* 0x000fc80008011404 */
[----:B------:R-:W-:-:S04]  /*8070*/  VIMNMX R4, RZ, UR5, !PT ;  /* 0x00000005ff047c48 */ /* 0x000fc8000ffe0100 */
[----:B------:R-:W-:-:S13]  /*8080*/  ISETP.LT.AND P0, PT, R4, UR4, PT ;  /* 0x0000000404007c0c */ /* 0x000fda000bf01270 */
[----:B------:R-:W-:Y:S05]  /*8090*/  @!P0 BRA `(.L_x_2456) ;  /* 0x0000001c00388947 */ /* 0x000fea0003800000 */
[----:B------:R-:W-:Y:S01]  /*80a0*/  USHF.R.S32.HI UR5, URZ, 0x1f, UR20 ;  /* 0x0000001f3f057899 */ /* 0x000fe20008011414 */
[----:B------:R-:W-:Y:S01]  /*80b0*/  BSSY B0, `(.L_x_2456) ;  /* 0x00001cc000007945 */ /* 0x000fe20003800000 */
[----:B------:R-:W-:Y:S01]  /*80c0*/  ULDC.64 UR6, c[0x0][0x718] ;  /* 0x0001c60000067ab9 */ /* 0x000fe20000000a00 */
[----:B------:R-:W-:Y:S01]  /*80d0*/  ULDC.64 UR14, c[0x0][0x730] ;  /* 0x0001cc00000e7ab9 */ /* 0x000fe20000000a00 */
[----:B------:R-:W-:Y:S01]  /*80e0*/  UIMAD.WIDE.U32 UR8, UR20, UR6, URZ ;  /* 0x00000006140872a5 */ /* 0x000fe2000f8e003f */
[----:B------:R-:W-:Y:S01]  /*80f0*/  IMAD.MOV.U32 R0, RZ, RZ, RZ ;  /* 0x000000ffff007224 */ /* 0x000fe200078e00ff */
[----:B------:R-:W-:Y:S02]  /*8100*/  UIMAD UR6, UR5, UR6, URZ ;  /* 0x00000006050672a4 */ /* 0x000fe4000f8e023f */
[----:B------:R-:W-:Y:S02]  /*8110*/  UIMAD UR5, UR5, UR14, URZ ;  /* 0x0000000e050572a4 */ /* 0x000fe4000f8e023f */
[----:B------:R-:W-:-:S02]  /*8120*/  UIMAD UR6, UR20, UR7, UR6 ;  /* 0x00000007140672a4 */ /* 0x000fc4000f8e0206 */
[----:B------:R-:W-:Y:S01]  /*8130*/  UIMAD UR10, UR20, UR15, UR5 ;  /* 0x0000000f140a72a4 */ /* 0x000fe2000f8e0205 */
[----:B------:R-:W-:Y:S01]  /*8140*/  ULDC UR7, c[0x0][0x2e8] ;  /* 0x0000ba0000077ab9 */ /* 0x000fe20000000800 */
[----:B------:R-:W-:Y:S02]  /*8150*/  USHF.R.S32.HI UR5, URZ, 0x1f, UR21 ;  /* 0x0000001f3f057899 */ /* 0x000fe40008011415 */
[----:B------:R-:W-:Y:S01]  /*8160*/  UISETP.NE.AND UP0, UPT, UR7, 0x1, UPT ;  /* 0x000000010700788c */ /* 0x000fe2000bf05270 */
[----:B------:R-:W-:Y:S01]  /*8170*/  ULDC.64 UR22, c[0x0][0x720] ;  /* 0x0001c80000167ab9 */ /* 0x000fe20000000a00 */
[----:B------:R-:W-:Y:S01]  /*8180*/  ELECT P0, URZ, PT ;  /* 0x00000000003f782f */ /* 0x000fe20003800000 */
[----:B------:R-:W-:Y:S02]  /*8190*/  UIMAD UR7, UR5, UR22, URZ ;  /* 0x00000016050772a4 */ /* 0x000fe4000f8e023f */
[----:B------:R-:W-:Y:S02]  /*81a0*/  UIADD3 UR9, UR9, UR6, URZ ;  /* 0x0000000609097290 */ /* 0x000fe4000fffe03f */
[----:B------:R-:W-:-:S02]  /*81b0*/  UIMAD.WIDE.U32 UR12, UR20, UR14, URZ ;  /* 0x0000000e140c72a5 */ /* 0x000fc4000f8e003f */
[----:B------:R-:W-:Y:S01]  /*81c0*/  UIMAD UR6, UR21, UR23, UR7 ;  /* 0x00000017150672a4 */ /* 0x000fe2000f8e0207 */
[----:B------:R-:W-:Y:S01]  /*81d0*/  ULDC.64 UR14, c[0x0][0x738] ;  /* 0x0001ce00000e7ab9 */ /* 0x000fe20000000a00 */
[----:B------:R-:W-:Y:S02]  /*81e0*/  UIMAD.WIDE.U32 UR22, UR21, UR22, UR8 ;  /* 0x00000016151672a5 */ /* 0x000fe4000f8e0008 */
[----:B------:R-:W-:Y:S02]  /*81f0*/  UIMAD UR5, UR5, UR14, URZ ;  /* 0x0000000e050572a4 */ /* 0x000fe4000f8e023f */
[----:B------:R-:W-:Y:S01]  /*8200*/  UIADD3 UR13, UR13, UR10, URZ ;  /* 0x0000000a0d0d7290 */ /* 0x000fe2000fffe03f */
[----:B------:R-:W-:Y:S01]  /*8210*/  @UP0 ULDC UR8, c[0x0][0x2ec] ;  /* 0x0000bb0000080ab9 */ /* 0x000fe20000000800 */
[----:B------:R-:W-:Y:S02]  /*8220*/  UIMAD UR5, UR21, UR15, UR5 ;  /* 0x0000000f150572a4 */ /* 0x000fe4000f8e0205 */
[----:B------:R-:W-:-:S02]  /*8230*/  UIMAD.WIDE.U32 UR8, UR20, UR8, URZ ;  /* 0x00000008140872a5 */ /* 0x000fc4000f8e003f */
[----:B------:R-:W-:Y:S01]  /*8240*/  UIMAD.WIDE.U32 UR14, UR21, UR14, UR12 ;  /* 0x0000000e150e72a5 */ /* 0x000fe2000f8e000c */
[----:B------:R-:W-:Y:S02]  /*8250*/  @UP0 ULDC UR7, c[0x0][0x2f0] ;  /* 0x0000bc0000070ab9 */ /* 0x000fe40000000800 */
[----:B------:R-:W-:Y:S01]  /*8260*/  UMOV UR12, UR20 ;  /* 0x00000014000c7c82 */ /* 0x000fe20008000000 */
        /* <DEDUP_REMOVED lines=9> */
.L_x_2486:
        /* <DEDUP_REMOVED lines=15> */
.L_x_2459:
        /* <DEDUP_REMOVED lines=55> */
[----:B------:R-:W-:Y:S01]  /*8760*/  UMOV UR41, UR9 ;  /* 0x0000000900297c82 */ /* 0x000fe20008000000 */
[----:B------:R-:W-:Y:S01]  /*8770*/  R2UR UR47, R0 ;  /* 0x00000000002f72ca */ /* 0x000fe200000e0000 */
[----:B------:R-:W-:-:S04]  /*8780*/  IMAD.U32 R0, RZ, RZ, UR4 ;  /* 0x00000004ff007e24 */ /* 0x000fc8000f8e00ff */
[----:B------:R-:W-:-:S05]  /*8790*/  VIADD R6, R0, 0xffffffff ;  /* 0xffffffff00067836 */ /* 0x000fca0000000000 */
[----:B------:R-:W-:Y:S01]  /*87a0*/  ISETP.GE.AND P1, PT, R4, R6, PT ;  /* 0x000000060400720c */ /* 0x000fe20003f26270 */
[----:B------:R-:W-:Y:S01]  /*87b0*/  UTMALDG.4D [UR16], [UR34], desc[UR36] ;  /* 0x00002410220075b4 */ /* 0x000fe20008019000 */
[----:B------:R-:W-:Y:S01]  /*87c0*/  UTMALDG.4D [UR24], [UR34], desc[UR36] ;  /* 0x00002418220075b4 */ /* 0x000fe20008019000 */
[----:B------:R1:W-:Y:S01]  /*87d0*/  UBLKCP.S.G [UR50], [UR32], UR7 ;  /* 0x00000032200073ba */ /* 0x0003e20008000207 */
[----:B------:R2:W-:Y:S01]  /*87e0*/  SYNCS.ARRIVE.TRANS64 RZ, [R16+URZ+0x30800], R5 ;  /* 0x0308000510ff79a7 */ /* 0x0005e2000800003f */
[----:B------:R2:W-:Y:S01]  /*87f0*/  UTMALDG.4D [UR8], [UR30], desc[UR48] ;  /* 0x000030081e0075b4 */ /* 0x0005e20008019000 */
[----:B-1----:R-:W-:Y:S01]  /*8800*/  UIADD3 UR32, UR8, 0x8000, URZ ;  /* 0x0000800008207890 */ /* 0x002fe2000fffe03f */
        /* <DEDUP_REMOVED lines=12> */
[----:B--2---:R-:W-:Y:S05]  /*88d0*/  @P1 BRA `(.L_x_2460) ;  /* 0x00000010004c1947 */ /* 0x004fea0003800000 */
        /* <DEDUP_REMOVED lines=10> */
[----:B------:R2:W-:Y:S01]  /*8980*/  STL [R1], R5 ;  /* 0x0000000501007387 */ /* 0x0005e20000100800 */
[----:B-1----:R-:W-:Y:S01]  /*8990*/  LOP3.LUT R6, R6, 0x1f, RZ, 0xc0, !PT ;  /* 0x0000001f06067812 */ /* 0x002fe200078ec0ff */
[----:B------:R-:W-:Y:S06]  /*89a0*/  @!P1 BRA `(.L_x_2461) ;  /* 0x0000000800b09947 */ /* 0x000fec0003800000 */
[----:B------:R-:W-:Y:S01]  /*89b0*/  R2UR UR8, R5 ;  /* 0x00000000050872ca */ /* 0x000fe200000e0000 */
[----:B------:R-:W-:Y:S02]  /*89c0*/  IMAD.MOV.U32 R0, RZ, RZ, R4 ;  /* 0x000000ffff007224 */ /* 0x000fe400078e0004 */
[----:B------:R-:W-:-:S10]  /*89d0*/  IMAD.MOV.U32 R11, RZ, RZ, 0x1 ;  /* 0x00000001ff0b7424 */ /* 0x000fd400078e00ff */
[----:B------:R-:W-:-:S06]  /*89e0*/  UIADD3 UR7, UR7, -UR8, URZ ;  /* 0x8000000807077290 */ /* 0x000fcc000fffe03f */
[----:B------:R-:W-:-:S07]  /*89f0*/  IMAD.U32 R20, RZ, RZ, UR7 ;  /* 0x00000007ff147e24 */ /* 0x000fce000f8e00ff */
.L_x_2470:
[----:B--234-:R-:W-:-:S04]  /*8a00*/  SHF.L.U32 R21, R11, 0x1f, RZ ;  /* 0x0000001f0b157819 */ /* 0x01cfc800000006ff */
[----:B------:R-:W1:Y:S02]  /*8a10*/  SYNCS.PHASECHK.TRANS64.TRYWAIT P1, [R16+URZ+0x30840], R21 ;  /* 0x03084015100075a7 */ /* 0x000e64000802017f */
[----:B-1----:R-:W-:Y:S05]  /*8a20*/  @!P1 BRA `(.L_x_2462) ;  /* 0x0000001400e89947 */ /* 0x002fea0003800000 */
.L_x_2487:
[----:B------:R-:W-:Y:S05]  /*8a30*/  @P0 BRA `(.L_x_2463) ;  /* 0x0000000000140947 */ /* 0x000fea0003800000 */
[----:B------:R-:W-:Y:S01]  /*8a40*/  ISETP.NE.AND P1, PT, R6, RZ, PT ;  /* 0x000000ff0600720c */ /* 0x000fe20003f25270 */
[----:B------:R-:W-:-:S04]  /*8a50*/  IMAD.MOV.U32 R3, RZ, RZ, 0x4100 ;  /* 0x00004100ff037424 */ /* 0x000fc800078e00ff */
[----:B------:R3:W-:Y:S08]  /*8a60*/  SYNCS.ARRIVE.TRANS64 RZ, [R16+URZ+0x30830], R3 ;  /* 0x0308300310ff79a7 */ /* 0x0007f0000800003f */
[----:B------:R-:W-:Y:S05]  /*8a70*/  @!P1 BRA `(.L_x_2463) ;  /* 0x0000000000049947 */ /* 0x000fea0003800000 */
[----:B------:R-:W-:Y:S01]  /*8a80*/  BPT.TRAP 0x1 ;  /* 0x000000040000795c */ /* 0x000fe20000300000 */
.L_x_2463:
        /* <DEDUP_REMOVED lines=36> */
.L_x_2488:
[----:B------:R-:W-:Y:S05]  /*8cd0*/  @P0 BRA `(.L_x_2465) ;  /* 0x0000000000140947 */ /* 0x000fea0003800000 */
[----:B------:R-:W-:Y:S01]  /*8ce0*/  ISETP.NE.AND P1, PT, R6, RZ, PT ;  /* 0x000000ff0600720c */ /* 0x000fe20003f25270 */
[----:B------:R-:W-:-:S04]  /*8cf0*/  IMAD.MOV.U32 R2, RZ, RZ, 0x4100 ;  /* 0x00004100ff027424 */ /* 0x000fc800078e00ff */
[----:B------:R3:W-:Y:S08]  /*8d00*/  SYNCS.ARRIVE.TRANS64 RZ, [R16+URZ+0x30818], R2 ;  /* 0x0308180210ff79a7 */ /* 0x0007f0000800003f */
[----:B------:R-:W-:Y:S05]  /*8d10*/  @!P1 BRA `(.L_x_2465) ;  /* 0x0000000000049947 */ /* 0x000fea0003800000 */
[----:B------:R-:W-:Y:S01]  /*8d20*/  BPT.TRAP 0x1 ;  /* 0x000000040000795c */ /* 0x000fe20000300000 */
.L_x_2465:
        /* <DEDUP_REMOVED lines=36> */
.L_x_2489:
[----:B------:R-:W-:Y:S05]  /*8f70*/  @P0 BRA `(.L_x_2467) ;  /* 0x0000000000140947 */ /* 0x000fea0003800000 */
[----:B------:R-:W-:Y:S01]  /*8f80*/  ISETP.NE.AND P1, PT, R6, RZ, PT ;  /* 0x000000ff0600720c */ /* 0x000fe20003f25270 */
[----:B-123--:R-:W-:-:S04]  /*8f90*/  IMAD.MOV.U32 R21, RZ, RZ, 0x4100 ;  /* 0x00004100ff157424 */ /* 0x00efc800078e00ff */
[----:B------:R4:W-:Y:S08]  /*8fa0*/  SYNCS.ARRIVE.TRANS64 RZ, [R16+URZ+0x30838], R21 ;  /* 0x0308381510ff79a7 */ /* 0x0009f0000800003f */
[----:B------:R-:W-:Y:S05]  /*8fb0*/  @!P1 BRA `(.L_x_2467) ;  /* 0x0000000000049947 */ /* 0x000fea0003800000 */
[----:B------:R-:W-:Y:S01]  /*8fc0*/  BPT.TRAP 0x1 ;  /* 0x000000040000795c */ /* 0x000fe20000300000 */
.L_x_2467:
        /* <DEDUP_REMOVED lines=31> */
.L_x_2491:
[----:B------:R-:W-:Y:S05]  /*91c0*/  @P0 BRA `(.L_x_2469) ;  /* 0x0000000000140947 */ /* 0x000fea0003800000 */
[----:B------:R-:W-:Y:S01]  /*91d0*/  ISETP.NE.AND P1, PT, R6, RZ, PT ;  /* 0x000000ff0600720c */ /* 0x000fe20003f25270 */
[----:B------:R-:W-:-:S04]  /*91e0*/  IMAD.MOV.U32 R5, RZ, RZ, 0x4100 ;  /* 0x00004100ff057424 */ /* 0x000fc800078e00ff */
[----:B------:R1:W-:Y:S08]  /*91f0*/  SYNCS.ARRIVE.TRANS64 RZ, [R16+URZ+0x30810], R5 ;  /* 0x0308100510ff79a7 */ /* 0x0003f0000800003f */
[----:B------:R-:W-:Y:S05]  /*9200*/  @!P1 BRA `(.L_x_2469) ;  /* 0x0000000000049947 */ /* 0x000fea0003800000 */
[----:B------:R-:W-:Y:S01]  /*9210*/  BPT.TRAP 0x1 ;  /* 0x000000040000795c */ /* 0x000fe20000300000 */
.L_x_2469:
        /* <DEDUP_REMOVED lines=37> */
.L_x_2461:
[----:B--2---:R-:W2:Y:S01]  /*9470*/  LDL.LU R5, [R1] ;  /* 0x0000000001057983 */ /* 0x004ea20000300800 */
[----:B------:R-:W-:-:S04]  /*9480*/  IMAD.U32 R4, RZ, RZ, UR4 ;  /* 0x00000004ff047e24 */ /* 0x000fc8000f8e00ff */
[----:B------:R-:W-:Y:S01]  /*9490*/  VIADD R4, R4, 0xffffffff ;  /* 0xffffffff04047836 */ /* 0x000fe20000000000 */
[----:B--2---:R-:W-:-:S13]  /*94a0*/  ISETP.NE.AND P1, PT, R5, RZ, PT ;  /* 0x000000ff0500720c */ /* 0x004fda0003f25270 */
[----:B------:R-:W-:Y:S05]  /*94b0*/  @!P1 BRA `(.L_x_2460) ;  /* 0x0000000400549947 */ /* 0x000fea0003800000 */
[----:B------:R-:W-:-:S04]  /*94c0*/  SHF.L.U32 R13, R11, 0x1f, RZ ;  /* 0x0000001f0b0d7819 */ /* 0x000fc800000006ff */
[----:B------:R-:W1:Y:S02]  /*94d0*/  SYNCS.PHASECHK.TRANS64.TRYWAIT P1, [R16+URZ+0x30840], R13 ;  /* 0x0308400d100075a7 */ /* 0x000e64000802017f */
[----:B-1----:R-:W-:Y:S05]  /*94e0*/  @!P1 BRA `(.L_x_2471) ;  /* 0x0000000c008c9947 */ /* 0x002fea0003800000 */
.L_x_2492:
[----:B------:R-:W-:Y:S05]  /*94f0*/  @P0 BRA `(.L_x_2472) ;  /* 0x0000000000140947 */ /* 0x000fea0003800000 */
[----:B------:R-:W-:Y:S01]  /*9500*/  ISETP.NE.AND P1, PT, R6, RZ, PT ;  /* 0x000000ff0600720c */ /* 0x000fe20003f25270 */
[----:B------:R-:W-:-:S04]  /*9510*/  IMAD.MOV.U32 R5, RZ, RZ, 0x4100 ;  /* 0x00004100ff057424 */ /* 0x000fc800078e00ff */
[----:B------:R2:W-:Y:S08]  /*9520*/  SYNCS.ARRIVE.TRANS64 RZ, [R16+URZ+0x30830], R5 ;  /* 0x0308300510ff79a7 */ /* 0x0005f0000800003f */
[----:B------:R-:W-:Y:S05]  /*9530*/  @!P1 BRA `(.L_x_2472) ;  /* 0x0000000000049947 */ /* 0x000fea0003800000 */
[----:B------:R-:W-:Y:S01]  /*9540*/  BPT.TRAP 0x1 ;  /* 0x000000040000795c */ /* 0x000fe20000300000 */
.L_x_2472:
[----:B--2---:R-:W2:Y:S01]  /*9550*/  LDC.64 R4, c[0x0][0x728] ;  /* 0x0001ca00ff047b82 */ /* 0x004ea20000000a00 */
        /* <DEDUP_REMOVED lines=30> */
[----:B------:R-:W5:Y:S02]  /*9740*/  SYNCS.PHASECHK.TRANS64.TRYWAIT P1, [R16+URZ+0x30828], R13 ;  /* 0x0308280d100075a7 */ /* 0x000f64000802017f */
[----:B--2--5:R-:W-:Y:S05]  /*9750*/  @!P1 BRA `(.L_x_2473) ;  /* 0x0000000c00049947 */ /* 0x024fea0003800000 */
.L_x_2493:
[----:B------:R-:W-:Y:S05]  /*9760*/  @P0 BRA `(.L_x_2474) ;  /* 0x0000000000140947 */ /* 0x000fea0003800000 */
[----:B------:R-:W-:Y:S01]  /*9770*/  ISETP.NE.AND P0, PT, R6, RZ, PT ;  /* 0x000000ff0600720c */ /* 0x000fe20003f05270 */
[----:B------:R-:W-:-:S04]  /*9780*/  IMAD.MOV.U32 R5, RZ, RZ, 0x4100 ;  /* 0x00004100ff057424 */ /* 0x000fc800078e00ff */
[----:B------:R1:W-:Y:S08]  /*9790*/  SYNCS.ARRIVE.TRANS64 RZ, [R16+URZ+0x30818], R5 ;  /* 0x0308180510ff79a7 */ /* 0x0003f0000800003f */
[----:B------:R-:W-:Y:S05]  /*97a0*/  @!P0 BRA `(.L_x_2474) ;  /* 0x0000000000048947 */ /* 0x000fea0003800000 */
[----:B------:R-:W-:Y:S01]  /*97b0*/  BPT.TRAP 0x1 ;  /* 0x000000040000795c */ /* 0x000fe20000300000 */
.L_x_2474:
        /* <DEDUP_REMOVED lines=10> */
[----:B------:R-:W-:-:S02]  /*9860*/  IMAD.U32 R6, RZ, RZ, UR4 ;  /* 0x00000004ff067e24 */ /* 0x000fc4000f8e00ff */
[----:B------:R-:W-:Y:S01]  /*9870*/  IMAD.MOV.U32 R19, RZ, RZ, 0x1 ;  /* 0x00000001ff137424 */ /* 0x000fe200078e00ff */
[----:B------:R-:W-:Y:S01]  /*9880*/  UIADD3 UR27, UR27, 0x40, URZ ;  /* 0x000000401b1b7890 */ /* 0x000fe2000fffe03f */
[----:B------:R-:W-:-:S03]  /*9890*/  VIADD R6, R6, 0xffffffff ;  /* 0xffffffff06067836 */ /* 0x000fc60000000000 */
[----:B------:R-:W-:Y:S02]  /*98a0*/  UIADD3 UR8, UP0, UR27, UR22, URZ ;  /* 0x000000161b087290 */ /* 0x000fe4000ff1e03f */
[----:B------:R-:W-:Y:S02]  /*98b0*/  UIADD3 UR24, UR32, 0x1c000, URZ ;  /* 0x0001c00020187890 */ /* 0x000fe4000fffe03f */
[----:B------:R-:W-:Y:S02]  /*98c0*/  ULEA.HI.X.SX32 UR7, UR27, UR7, 0x1, UP0 ;  /* 0x000000071b077291 */ /* 0x000fe400080f0e3f */
[----:B-1----:R-:W-:Y:S01]  /*98d0*/  IMAD.U32 R5, RZ, RZ, UR8 ;  /* 0x00000008ff057e24 */ /* 0x002fe2000f8e00ff */
        /* <DEDUP_REMOVED lines=9> */
[----:B------:R-:W-:Y:S01]  /*9970*/  R2UR UR34, R10 ;  /* 0x000000000a2272ca */ /* 0x000fe200000e0000 */
[----:B------:R-:W-:Y:S01]  /*9980*/  UMOV UR19, UR27 ;  /* 0x0000001b00137c82 */ /* 0x000fe20008000000 */
[----:B------:R-:W-:Y:S01]  /*9990*/  R2UR UR35, R9 ;  /* 0x00000000092372ca */ /* 0x000fe200000e0000 */
[----:B------:R-:W-:Y:S01]  /*99a0*/  UMOV UR33, UR25 ;  /* 0x0000001900217c82 */ /* 0x000fe20008000000 */
[----:B------:R-:W-:Y:S01]  /*99b0*/  UMOV UR7, 0x10 ;  /* 0x0000001000077882 */ /* 0x000fe20000000000 */
[----:B------:R1:W-:Y:S01]  /*99c0*/  UTMALDG.4D [UR24], [UR8], desc[UR30] ;  /* 0x00001e18080075b4 */ /* 0x0003e20008019000 */
[----:B------:R-:W-:Y:S01]  /*99d0*/  IMAD.MOV.U32 R4, RZ, RZ, R6 ;  /* 0x000000ffff047224 */ /* 0x000fe200078e0006 */
[----:B------:R1:W-:Y:S08]  /*99e0*/  UTMALDG.4D [UR16], [UR8], desc[UR30] ;  /* 0x00001e10080075b4 */ /* 0x0003f00008019000 */
[----:B------:R1:W-:Y:S02]  /*99f0*/  UBLKCP.S.G [UR32], [UR34], UR7 ;  /* 0x00000020220073ba */ /* 0x0003e40008000207 */
[----:B-1----:R-:W-:Y:S01]  /*9a00*/  NOP ;  /* 0x0000000000007918 */ /* 0x002fe20000000000 */
.L_x_2460:
[----:B------:R-:W1:Y:S01]  /*9a10*/  S2R R0, SR_TID.X ;  /* 0x0000000000007919 */ /* 0x000e620000002100 */
[----:B------:R-:W-:Y:S01]  /*9a20*/  IMAD R3, R19, 0x8, R16 ;  /* 0x0000000813037824 */ /* 0x000fe200078e0210 */
[----:B-1----:R-:W-:Y:S02]  /*9a30*/  LOP3.LUT R2, R0, 0x7f, RZ, 0xc0, !PT ;  /* 0x0000007f00027812 */ /* 0x002fe400078ec0ff */
[----:B------:R-:W-:Y:S02]  /*9a40*/  SHF.L.U32 R0, R11, 0x1f, RZ ;  /* 0x0000001f0b007819 */ /* 0x000fe400000006ff */
[----:B------:R-:W-:Y:S02]  /*9a50*/  ISETP.NE.AND P1, PT, R2, RZ, PT ;  /* 0x000000ff0200720c */ /* 0x000fe40003f25270 */
[----:B------:R-:W1:Y:S02]  /*9a60*/  SYNCS.PHASECHK.TRANS64.TRYWAIT P0, [R3+URZ+0x30840], R0 ;  /* 0x03084000030075a7 */ /* 0x000e64000800017f */
[----:B-1----:R-:W-:Y:S09]  /*9a70*/  @!P0 BRA `(.L_x_2475) ;  /* 0x0000000800508947 */ /* 0x002ff20003800000 */
.L_x_2494:
[----:B------:R-:W-:Y:S05]  /*9a80*/  @P1 BRA `(.L_x_2476) ;  /* 0x0000000000181947 */ /* 0x000fea0003800000 */
[----:B------:R-:W1:Y:S01]  /*9a90*/  S2R R2, SR_TID.X ;  /* 0x0000000000027919 */ /* 0x000e620000002100 */
[----:B------:R-:W-:-:S04]  /*9aa0*/  IMAD.MOV.U32 R0, RZ, RZ, 0x4100 ;  /* 0x00004100ff007424 */ /* 0x000fc800078e00ff */
[----:B------:R1:W-:Y:S02]  /*9ab0*/  SYNCS.ARRIVE.TRANS64 RZ, [R3+URZ+0x30830], R0 ;  /* 0x0308300003ff79a7 */ /* 0x0003e4000800003f */
[----:B-1----:R-:W-:-:S13]  /*9ac0*/  LOP3.LUT P0, RZ, R2, 0x1f, RZ, 0xc0, !PT ;  /* 0x0000001f02ff7812 */ /* 0x002fda000780c0ff */
[----:B------:R-:W-:Y:S05]  /*9ad0*/  @!P0 BRA `(.L_x_2476) ;  /* 0x0000000000048947 */ /* 0x000fea0003800000 */
[----:B------:R-:W-:Y:S01]  /*9ae0*/  BPT.TRAP 0x1 ;  /* 0x000000040000795c */ /* 0x000fe20000300000 */
.L_x_2476:
[----:B------:R-:W-:Y:S01]  /*9af0*/  R2UR UR27, R4 ;  /* 0x00000000041b72ca */ /* 0x000fe200000e0000 */
        /* <DEDUP_REMOVED lines=39> */
.L_x_2457:
[----:B------:R-:W-:Y:S05]  /*9d70*/  BSYNC B0 ;  /* 0x0000000000007941 */ /* 0x000fea0003800000 */
.L_x_2456:
[----:B------:R-:W-:-:S03]  /*9d80*/  UMOV UR7, 0xffffffff ;  /* 0xffffffff00077882 */ /* 0x000fc60000000000 */
[----:B------:R-:W-:Y:S05]  /*9d90*/  BRA.DIV UR7, `(.L_x_2477) ;  /* 0x00000006079c7947 */ /* 0x000fea000b800000 */
[----:B------:R-:W-:-:S13]  /*9da0*/  ELECT P6, URZ, PT ;  /* 0x00000000003f782f */ /* 0x000fda00038c0000 */
.L_x_2497:
[----:B------:R-:W-:Y:S05]  /*9db0*/  @!P6 BRA `(.L_x_2373) ;  /* 0x000000000084e947 */ /* 0x000fea0003800000 */
[----:B------:R-:W-:-:S06]  /*9dc0*/  ULOP3.LUT UR7, UR38, 0x2, URZ, 0xfc, !UPT ;  /* 0x0000000226077892 */ /* 0x000fcc000f8efc3f */
[----:B------:R-:W-:-:S05]  /*9dd0*/  IMAD.U32 R2, RZ, RZ, UR7 ;  /* 0x00000007ff027e24 */ /* 0x000fca000f8e00ff */
[----:B------:R-:W-:-:S13]  /*9de0*/  ISETP.NE.AND P2, PT, R2, 0x3, PT ;  /* 0x000000030200780c */ /* 0x000fda0003f45270 */
[----:B------:R-:W-:Y:S05]  /*9df0*/  @!P2 BRA `(.L_x_2478) ;  /* 0x000000000004a947 */ /* 0x000fea0003800000 */
[----:B------:R-:W-:Y:S01]  /*9e00*/  BPT.TRAP 0x1 ;  /* 0x000000040000795c */ /* 0x000fe20000300000 */
.L_x_2478:
        /* <DEDUP_REMOVED lines=15> */
.L_x_2498:
[----:B------:R-:W2:Y:S02]  /*9f00*/  SYNCS.PHASECHK.TRANS64.TRYWAIT P0, [R3+URZ], R2 ;  /* 0x00000002030075a7 */ /* 0x000ea4000800017f */
[----:B--2---:R-:W-:Y:S05]  /*9f10*/  @!P0 BRA `(.L_x_2480) ;  /* 0x0000000400708947 */ /* 0x004fea0003800000 */
.L_x_2499:
[----:B------:R-:W-:Y:S05]  /*9f20*/  @!P2 BRA `(.L_x_2481) ;  /* 0x000000000004a947 */ /* 0x000fea0003800000 */
[----:B------:R-:W-:Y:S01]  /*9f30*/  BPT.TRAP 0x1 ;  /* 0x000000040000795c */ /* 0x000fe20000300000 */
.L_x_2481:
[----:B--2---:R-:W-:-:S04]  /*9f40*/  VIADD R3, R7, 0x30840 ;  /* 0x0003084007037836 */ /* 0x004fc80000000000 */
[----:B------:R-:W-:-:S04]  /*9f50*/  IMAD R0, R0, 0x8, R3 ;  /* 0x0000000800007824 */ /* 0x000fc800078e0203 */
[----:B------:R-:W2:Y:S02]  /*9f60*/  SYNCS.PHASECHK.TRANS64.TRYWAIT P0, [R0+URZ], R5 ;  /* 0x00000005000075a7 */ /* 0x000ea4000800017f */
[----:B--2---:R-:W-:Y:S05]  /*9f70*/  @!P0 BRA `(.L_x_2482) ;  /* 0x00000004006c8947 */ /* 0x004fea0003800000 */
.L_x_2500:
[----:B------:R-:W-:-:S07]  /*9f80*/  IMAD R3, R4, 0x8, R3 ;  /* 0x0000000804037824 */ /* 0x000fce00078e0203 */
.L_x_2483:
[----:B---3--:R3:W4:Y:S02]  /*9f90*/  SYNCS.PHASECHK.TRANS64.TRYWAIT P0, [R3+URZ], R2 ;  /* 0x00000002030075a7 */ /* 0x008724000800017f */
[----:B----4-:R-:W-:Y:S05]  /*9fa0*/  @!P0 NANOSLEEP.SYNCS 0x989680 ;  /* 0x009896800000895d */ /* 0x010fea0003900000 */
[----:B------:R-:W4:Y:S02]  /*9fb0*/  @!P0 SYNCS.PHASECHK.TRANS64 P0, [R3+URZ], R2 ;  /* 0x00000002030085a7 */ /* 0x000f24000800007f */
[----:B----4-:R-:W-:Y:S05]  /*9fc0*/  @!P0 BRA `(.L_x_2483) ;  /* 0xfffffffc00f08947 */ /* 0x010fea000383ffff */
.L_x_2373:
[----:B------:R-:W-:Y:S05]  /*9fd0*/  BSYNC B6 ;  /* 0x0000000000067941 */ /* 0x000fea0003800000 */
.L_x_2368:
[----:B------:R-:W-:Y:S05]  /*9fe0*/  EXIT ;  /* 0x000000000000794d */ /* 0x000fea0003800000 */
.L_x_2379:
[----:B------:R-:W-:Y:S02]  /*9ff0*/  IMAD.MOV.U32 R12, RZ, RZ, RZ ;  /* 0x000000ffff0c7224 */ /* 0x000fe400078e00ff */
[----:B------:R-:W-:Y:S02]  /*a000*/  IMAD.MOV.U32 R11, RZ, RZ, 0x1f ;  /* 0x0000001fff0b7424 */ /* 0x000fe400078e00ff */
[----:B------:R-:W-:-:S07]  /*a010*/  IMAD.MOV.U32 R15, RZ, RZ, -0x1 ;  /* 0xffffffffff0f7424 */ /* 0x000fce00078e00ff */
[----:B------:R-:W-:Y:S05]  /*a020*/  WARPSYNC.COLLECTIVE R15, `(.L_x_2484) ;  /* 0x000000000f087348 */ /* 0x000fea0003c00000 */
[----:B------:R1:W2:Y:S02]  /*a030*/  SHFL.IDX P6, R14, R13, R12, R11 ;  /* 0x0000000c0d0e7389 */ /* 0x0002a400000c000b */
[----:B-12---:R-:W-:Y:S01]  /*a040*/  ENDCOLLECTIVE ;  /* 0x000000000000791b */ /* 0x006fe20003800000 */
.L_x_2484:
[----:B------:R-:W-:Y:S05]  /*a050*/  BRA `(.L_x_2485) ;  /* 0xffffff7000cc7947 */ /* 0x000fea000383ffff */
.L_x_2381:
[----:B---3--:R-:W3:Y:S01]  /*a060*/  S2R R6, SR_CgaCtaId ;  /* 0x0000000000067919 */ /* 0x008ee20000008800 */
[----:B------:R-:W-:-:S04]  /*a070*/  MOV R0, 0x400 ;  /* 0x0000040000007802 */ /* 0x000fc80000000f00 */
[----:B---3--:R-:W-:-:S04]  /*a080*/  LEA R0, R6, R0, 0x18 ;  /* 0x0000000006007211 */ /* 0x008fc800078ec0ff */
[----:B------:R3:W4:Y:S03]  /*a090*/  SYNCS.PHASECHK.TRANS64.TRYWAIT P0, [R0+URZ+0x30800], R8 ;  /* 0x03080008000075a7 */ /* 0x000726000800017f */
[----:B----4-:R-:W-:Y:S05]  /*a0a0*/  @!P0 NANOSLEEP.SYNCS 0x989680 ;  /* 0x009896800000895d */ /* 0x010fea0003900000 */
[----:B------:R-:W4:Y:S02]  /*a0b0*/  @!P0 SYNCS.PHASECHK.TRANS64 P0, [R0+URZ+0x30800], R8 ;  /* 0x03080008000085a7 */ /* 0x000f24000800007f */
[----:B----4-:R-:W-:Y:S05]  /*a0c0*/  @!P0 BRA `(.L_x_2381) ;  /* 0xfffffffc00e48947 */ /* 0x010fea000383ffff */
[----:B------:R-:W-:Y:S05]  /*a0d0*/  BRA `(.L_x_2380) ;  /* 0xffffff7000e87947 */ /* 0x000fea000383ffff */
.L_x_2385:
[----:B---3--:R3:W4:Y:S02]  /*a0e0*/  SYNCS.PHASECHK.TRANS64.TRYWAIT P1, [R0+URZ+0x30810], R209 ;  /* 0x030810d1000075a7 */ /* 0x008724000802017f */
[----:B----4-:R-:W-:Y:S05]  /*a0f0*/  @!P1 NANOSLEEP.SYNCS 0x989680 ;  /* 0x009896800000995d */ /* 0x010fea0003900000 */
[----:B------:R-:W4:Y:S02]  /*a100*/  @!P1 SYNCS.PHASECHK.TRANS64 P1, [R0+URZ+0x30810], R209 ;  /* 0x030810d1000095a7 */ /* 0x000f24000802007f */
[----:B----4-:R-:W-:Y:S05]  /*a110*/  @!P1 BRA `(.L_x_2385) ;  /* 0xfffffffc00f09947 */ /* 0x010fea000383ffff */
[----:B------:R-:W-:Y:S05]  /*a120*/  BRA `(.L_x_2384) ;  /* 0xffffff7800bc7947 */ /* 0x000fea000383ffff */
.L_x_2389:
[----:B------:R1:W1:Y:S02]  /*a130*/  SYNCS.PHASECHK.TRANS64.TRYWAIT P1, [R0+URZ+0x30830], R209 ;  /* 0x030830d1000075a7 */ /* 0x000264000802017f */
[----:B-1----:R-:W-:Y:S05]  /*a140*/  @!P1 NANOSLEEP.SYNCS 0x989680 ;  /* 0x009896800000995d */ /* 0x002fea0003900000 */
[----:B------:R-:W1:Y:S02]  /*a150*/  @!P1 SYNCS.PHASECHK.TRANS64 P1, [R0+URZ+0x30830], R209 ;  /* 0x030830d1000095a7 */ /* 0x000e64000802007f */
[----:B-1----:R-:W-:Y:S05]  /*a160*/  @!P1 BRA `(.L_x_2389) ;  /* 0xfffffffc00f09947 */ /* 0x002fea000383ffff */
[----:B------:R-:W-:Y:S05]  /*a170*/  BRA `(.L_x_2388) ;  /* 0xffffff8000dc7947 */ /* 0x000fea000383ffff */
.L_x_2458:
[----:B-1----:R1:W2:Y:S02]  /*a180*/  SYNCS.PHASECHK.TRANS64.TRYWAIT P0, [R16+URZ+0x30820], R3 ;  /* 0x03082003100075a7 */ /* 0x0022a4000800017f */
[----:B--2---:R-:W-:Y:S05]  /*a190*/  @!P0 NANOSLEEP.SYNCS 0x989680 ;  /* 0x009896800000895d */ /* 0x004fea0003900000 */
[----:B------:R-:W2:Y:S02]  /*a1a0*/  @!P0 SYNCS.PHASECHK.TRANS64 P0, [R16+URZ+0x30820], R3 ;  /* 0x03082003100085a7 */ /* 0x000ea4000800007f */
[----:B--2---:R-:W-:Y:S05]  /*a1b0*/  @!P0 BRA `(.L_x_2458) ;  /* 0xfffffffc00f08947 */ /* 0x004fea000383ffff */
[----:B------:R-:W-:Y:S05]  /*a1c0*/  BRA `(.L_x_2486) ;  /* 0xffffffe0004c7947 */ /* 0x000fea000383ffff */
.L_x_2462:
[----:B-1----:R1:W3:Y:S02]  /*a1d0*/  SYNCS.PHASECHK.TRANS64.TRYWAIT P1, [R16+URZ+0x30840], R21 ;  /* 0x03084015100075a7 */ /* 0x0022e4000802017f */
[----:B---3--:R-:W-:Y:S05]  /*a1e0*/  @!P1 NANOSLEEP.SYNCS 0x989680 ;  /* 0x009896800000995d */ /* 0x008fea0003900000 */
[----:B------:R-:W3:Y:S02]  /*a1f0*/  @!P1 SYNCS.PHASECHK.TRANS64 P1, [R16+URZ+0x30840], R21 ;  /* 0x03084015100095a7 */ /* 0x000ee4000802007f */
[----:B---3--:R-:W-:Y:S05]  /*a200*/  @!P1 BRA `(.L_x_2462) ;  /* 0xfffffffc00f09947 */ /* 0x008fea000383ffff */
[----:B------:R-:W-:Y:S05]  /*a210*/  BRA `(.L_x_2487) ;  /* 0xffffffe800047947 */ /* 0x000fea000383ffff */
.L_x_2464:
[----:B--2---:R2:W3:Y:S02]  /*a220*/  SYNCS.PHASECHK.TRANS64.TRYWAIT P1, [R16+URZ+0x30828], R21 ;  /* 0x03082815100075a7 */ /* 0x0044e4000802017f */
[----:B---3--:R-:W-:Y:S05]  /*a230*/  @!P1 NANOSLEEP.SYNCS 0x989680 ;  /* 0x009896800000995d */ /* 0x008fea0003900000 */
[----:B------:R-:W3:Y:S02]  /*a240*/  @!P1 SYNCS.PHASECHK.TRANS64 P1, [R16+URZ+0x30828], R21 ;  /* 0x03082815100095a7 */ /* 0x000ee4000802007f */
[----:B---3--:R-:W-:Y:S05]  /*a250*/  @!P1 BRA `(.L_x_2464) ;  /* 0xfffffffc00f09947 */ /* 0x008fea000383ffff */
[----:B------:R-:W-:Y:S05]  /*a260*/  BRA `(.L_x_2488) ;  /* 0xffffffe800987947 */ /* 0x000fea000383ffff */
.L_x_2466:
[----:B---3--:R3:W4:Y:S02]  /*a270*/  SYNCS.PHASECHK.TRANS64.TRYWAIT P1, [R16+URZ+0x30848], R21 ;  /* 0x03084815100075a7 */ /* 0x008724000802017f */
[----:B----4-:R-:W-:Y:S05]  /*a280*/  @!P1 NANOSLEEP.SYNCS 0x989680 ;  /* 0x009896800000995d */ /* 0x010fea0003900000 */
[----:B------:R-:W4:Y:S02]  /*a290*/  @!P1 SYNCS.PHASECHK.TRANS64 P1, [R16+URZ+0x30848], R21 ;  /* 0x03084815100095a7 */ /* 0x000f24000802007f */
[----:B----4-:R-:W-:Y:S05]  /*a2a0*/  @!P1 BRA `(.L_x_2466) ;  /* 0xfffffffc00f09947 */ /* 0x010fea000383ffff */
[----:B------:R-:W-:Y:S05]  /*a2b0*/  BRA `(.L_x_2489) ;  /* 0xffffffec002c7947 */ /* 0x000fea000383ffff */
.L_x_2468:
[----:B------:R-:W-:-:S07]  /*a2c0*/  SHF.L.U32 R5, R11, 0x1f, RZ ;  /* 0x0000001f0b057819 */ /* 0x000fce00000006ff */
.L_x_2490:
[----:B------:R1:W1:Y:S02]  /*a2d0*/  SYNCS.PHASECHK.TRANS64.TRYWAIT P1, [R16+URZ+0x30820], R5 ;  /* 0x03082005100075a7 */ /* 0x000264000802017f */
[----:B-1----:R-:W-:Y:S05]  /*a2e0*/  @!P1 NANOSLEEP.SYNCS 0x989680 ;  /* 0x009896800000995d */ /* 0x002fea0003900000 */
[----:B------:R-:W1:Y:S02]  /*a2f0*/  @!P1 SYNCS.PHASECHK.TRANS64 P1, [R16+URZ+0x30820], R5 ;  /* 0x03082005100095a7 */ /* 0x000e64000802007f */
[----:B-1----:R-:W-:Y:S05]  /*a300*/  @!P1 BRA `(.L_x_2490) ;  /* 0xfffffffc00f09947 */ /* 0x002fea000383ffff */
[----:B------:R-:W-:Y:S05]  /*a310*/  BRA `(.L_x_2491) ;  /* 0xffffffec00a87947 */ /* 0x000fea000383ffff */
.L_x_2471:
[----:B-1----:R1:W2:Y:S02]  /*a320*/  SYNCS.PHASECHK.TRANS64.TRYWAIT P1, [R16+URZ+0x30840], R13 ;  /* 0x0308400d100075a7 */ /* 0x0022a4000802017f */
[----:B--2---:R-:W-:Y:S05]  /*a330*/  @!P1 NANOSLEEP.SYNCS 0x989680 ;  /* 0x009896800000995d */ /* 0x004fea0003900000 */
[----:B------:R-:W2:Y:S02]  /*a340*/  @!P1 SYNCS.PHASECHK.TRANS64 P1, [R16+URZ+0x30840], R13 ;  /* 0x0308400d100095a7 */ /* 0x000ea4000802007f */
[----:B--2---:R-:W-:Y:S05]  /*a350*/  @!P1 BRA `(.L_x_2471) ;  /* 0xfffffffc00f09947 */ /* 0x004fea000383ffff */
[----:B------:R-:W-:Y:S05]  /*a360*/  BRA `(.L_x_2492) ;  /* 0xfffffff000607947 */ /* 0x000fea000383ffff */
.L_x_2473:
[----:B--2---:R2:W1:Y:S02]  /*a370*/  SYNCS.PHASECHK.TRANS64.TRYWAIT P1, [R16+URZ+0x30828], R13 ;  /* 0x0308280d100075a7 */ /* 0x004464000802017f */
[----:B-1----:R-:W-:Y:S05]  /*a380*/  @!P1 NANOSLEEP.SYNCS 0x989680 ;  /* 0x009896800000995d */ /* 0x002fea0003900000 */
[----:B------:R-:W1:Y:S02]  /*a390*/  @!P1 SYNCS.PHASECHK.TRANS64 P1, [R16+URZ+0x30828], R13 ;  /* 0x0308280d100095a7 */ /* 0x000e64000802007f */
[----:B-1----:R-:W-:Y:S05]  /*a3a0*/  @!P1 BRA `(.L_x_2473) ;  /* 0xfffffffc00f09947 */ /* 0x002fea000383ffff */
[----:B------:R-:W-:Y:S05]  /*a3b0*/  BRA `(.L_x_2493) ;  /* 0xfffffff000e87947 */ /* 0x000fea000383ffff */
.L_x_2475:
[----:B------:R1:W1:Y:S02]  /*a3c0*/  SYNCS.PHASECHK.TRANS64.TRYWAIT P0, [R3+URZ+0x30840], R0 ;  /* 0x03084000030075a7 */ /* 0x000264000800017f */
[----:B-1----:R-:W-:Y:S05]  /*a3d0*/  @!P0 NANOSLEEP.SYNCS 0x989680 ;  /* 0x009896800000895d */ /* 0x002fea0003900000 */
[----:B------:R-:W1:Y:S02]  /*a3e0*/  @!P0 SYNCS.PHASECHK.TRANS64 P0, [R3+URZ+0x30840], R0 ;  /* 0x03084000030085a7 */ /* 0x000e64000800007f */
[----:B-1----:R-:W-:Y:S05]  /*a3f0*/  @!P0 BRA `(.L_x_2475) ;  /* 0xfffffffc00f08947 */ /* 0x002fea000383ffff */
[----:B------:R-:W-:Y:S05]  /*a400*/  BRA `(.L_x_2494) ;  /* 0xfffffff4009c7947 */ /* 0x000fea000383ffff */
.L_x_2477:
[----:B------:R-:W-:Y:S01]  /*a410*/  BSSY B0, `(.L_x_2495) ;  /* 0x0000006000007945 */ /* 0x000fe20003800000 */
[----:B------:R-:W-:-:S07]  /*a420*/  IMAD.MOV.U32 R15, RZ, RZ, -0x1 ;  /* 0xffffffffff0f7424 */ /* 0x000fce00078e00ff */
[----:B------:R-:W-:Y:S05]  /*a430*/  WARPSYNC.COLLECTIVE R15, `(.L_x_2496) ;  /* 0x000000000f0c7348 */ /* 0x000fea0003c00000 */
[----:B------:R-:W-:Y:S02]  /*a440*/  ELECT P6, UR62, PT ;  /* 0x00000000003e782f */ /* 0x000fe400038c0000 */
[----:B------:R-:W-:Y:S01]  /*a450*/  MOV R14, UR62 ;  /* 0x0000003e000e7c02 */ /* 0x000fe20008000f00 */
[----:B------:R-:W-:Y:S10]  /*a460*/  ENDCOLLECTIVE ;  /* 0x000000000000791b */ /* 0x000ff40003800000 */
.L_x_2496:
[----:B------:R-:W-:Y:S05]  /*a470*/  BSYNC B0 ;  /* 0x0000000000007941 */ /* 0x000fea0003800000 */
.L_x_2495:
[----:B------:R-:W-:Y:S05]  /*a480*/  BRA `(.L_x_2497) ;  /* 0xfffffff800487947 */ /* 0x000fea000383ffff */
.L_x_2479:
[----:B-1----:R1:W2:Y:S02]  /*a490*/  SYNCS.PHASECHK.TRANS64.TRYWAIT P0, [R6+URZ], R5 ;  /* 0x00000005060075a7 */ /* 0x0022a4000800017f */
[----:B--2---:R-:W-:Y:S05]  /*a4a0*/  @!P0 NANOSLEEP.SYNCS 0x989680 ;  /* 0x009896800000895d */ /* 0x004fea0003900000 */
[----:B------:R-:W2:Y:S02]  /*a4b0*/  @!P0 SYNCS.PHASECHK.TRANS64 P0, [R6+URZ], R5 ;  /* 0x00000005060085a7 */ /* 0x000ea4000800007f */
[----:B--2---:R-:W-:Y:S05]  /*a4c0*/  @!P0 BRA `(.L_x_2479) ;  /* 0xfffffffc00f08947 */ /* 0x004fea000383ffff */
[----:B------:R-:W-:Y:S05]  /*a4d0*/  BRA `(.L_x_2498) ;  /* 0xfffffff800887947 */ /* 0x000fea000383ffff */
.L_x_2480:
[----:B--2---:R2:W3:Y:S02]  /*a4e0*/  SYNCS.PHASECHK.TRANS64.TRYWAIT P0, [R3+URZ], R2 ;  /* 0x00000002030075a7 */ /* 0x0044e4000800017f */
[----:B---3--:R-:W-:Y:S05]  /*a4f0*/  @!P0 NANOSLEEP.SYNCS 0x989680 ;  /* 0x009896800000895d */ /* 0x008fea0003900000 */
[----:B------:R-:W3:Y:S02]  /*a500*/  @!P0 SYNCS.PHASECHK.TRANS64 P0, [R3+URZ], R2 ;  /* 0x00000002030085a7 */ /* 0x000ee4000800007f */
[----:B---3--:R-:W-:Y:S05]  /*a510*/  @!P0 BRA `(.L_x_2480) ;  /* 0xfffffffc00f08947 */ /* 0x008fea000383ffff */
[----:B------:R-:W-:Y:S05]  /*a520*/  BRA `(.L_x_2499) ;  /* 0xfffffff8007c7947 */ /* 0x000fea000383ffff */
.L_x_2482:
[----:B--2---:R2:W3:Y:S02]  /*a530*/  SYNCS.PHASECHK.TRANS64.TRYWAIT P0, [R0+URZ], R5 ;  /* 0x00000005000075a7 */ /* 0x0044e4000800017f */
[----:B---3--:R-:W-:Y:S05]  /*a540*/  @!P0 NANOSLEEP.SYNCS 0x989680 ;  /* 0x009896800000895d */ /* 0x008fea0003900000 */
[----:B------:R-:W3:Y:S02]  /*a550*/  @!P0 SYNCS.PHASECHK.TRANS64 P0, [R0+URZ], R5 ;  /* 0x00000005000085a7 */ /* 0x000ee4000800007f */
[----:B---3--:R-:W-:Y:S05]  /*a560*/  @!P0 BRA `(.L_x_2482) ;  /* 0xfffffffc00f08947 */ /* 0x008fea000383ffff */
[----:B------:R-:W-:Y:S05]  /*a570*/  BRA `(.L_x_2500) ;  /* 0xfffffff800807947 */ /* 0x000fea000383ffff */
.L_x_2501:
        /* <DEDUP_REMOVED lines=16> */
.L_x_3669:


//--------------------- .text._ZN7cutlass13device_kernelIN5flash11enable_sm90INS1_16FlashAttnBwdSm90INS1_25CollectiveMainloopBwdSm90ILi2ELi2ELi2EN4cute5tupleIJNS5_1CILi1EEES8_S8_EEENS6_IJNS7_ILi64EEENS7_ILi128EEESB_EEENS_10bfloat16_tEfNS_4arch4Sm90ELb1ELb0ELb1ELb0ELb1ELb1ELb0ELb0ELi2ELi1ELi2ELi1ELb0EEENS1_21CollectiveEpilogueBwdISC_SD_SF_Li256ELb0ELb0ELi1EEENS1_25SingleTileBwdLPTSchedulerILb0ELi128ELb1EEEEEEEEEvNT_6ParamsE --------------------------
	.section	.text._ZN7cutlass13device_kernelIN5flash11enable_sm90INS1_16FlashAttnBwdSm90INS1_25CollectiveMainloopBwdSm90ILi2ELi2ELi2EN4cute5tupleIJNS5_1CILi1EEES8_S8_EEENS6_IJNS7_ILi64EEENS7_ILi128EEESB_EEENS_10bfloat16_tEfNS_4arch4Sm90ELb1ELb0ELb1ELb0ELb1ELb1ELb0ELb0ELi2ELi1ELi2ELi1ELb0EEENS1_21CollectiveEpilogueBwdISC_SD_SF_Li256ELb0ELb0ELi1EEENS1_25SingleTileBwdLPTSchedulerILb0ELi128ELb1EEEEEEEEEvNT_6ParamsE,"ax",@progbits
	.align	128
.text._ZN7cutlass13device_kernelIN5flash11enable_sm90INS1_16FlashAttnBwdSm90INS1_25CollectiveMainloopBwdSm90ILi2ELi2ELi2EN4cute5tupleIJNS5_1CILi1EEES8_S8_EEENS6_IJNS7_ILi64EEENS7_ILi128EEESB_EEENS_10bfloat16_tEfNS_4arch4Sm90ELb1ELb0ELb1ELb0ELb1ELb1ELb0ELb0ELi2ELi1ELi2ELi1ELb0EEENS1_21CollectiveEpilogueBwdISC_SD_SF_Li256ELb0ELb0ELi1EEENS1_25SingleTileBwdLPTSchedulerILb0ELi128ELb1EEEEEEEEEvNT_6ParamsE:
        .type           _ZN7cutlass13device_kernelIN5flash11enable_sm90INS1_16FlashAttnBwdSm90INS1_25CollectiveMainloopBwdSm90ILi2ELi2ELi2EN4cute5tupleIJNS5_1CILi1EEES8_S8_EEENS6_IJNS7_ILi64EEENS7_ILi128EEESB_EEENS_10bfloat16_tEfNS_4arch4Sm90ELb1ELb0ELb1ELb0ELb1ELb1ELb0ELb0ELi2ELi1ELi2ELi1ELb0EEENS1_21CollectiveEpilogueBwdISC_SD_SF_Li256ELb0ELb0ELi1EEENS1_25SingleTileBwdLPTSchedulerILb0ELi128ELb1EEEEEEEEEvNT_6ParamsE,@function
        .size           _ZN7cutlass13device_kernelIN5flash11enable_sm90INS1_16FlashAttnBwdSm90INS1_25CollectiveMainloopBwdSm90ILi2ELi2ELi2EN4cute5tupleIJNS5_1CILi1EEES8_S8_EEENS6_IJNS7_ILi64EEENS7_ILi128EEESB_EEENS_10bfloat16_tEfNS_4arch4Sm90ELb1ELb0ELb1ELb0ELb1ELb1ELb0ELb0ELi2ELi1ELi2ELi1ELb0EEENS1_21CollectiveEpilogueBwdISC_SD_SF_Li256ELb0ELb0ELi1EEENS1_25SingleTileBwdLPTSchedulerILb0ELi128ELb1EEEEEEEEEvNT_6ParamsE,(.L_x_3670 - _ZN7cutlass13device_kernelIN5flash11enable_sm90INS1_16FlashAttnBwdSm90INS1_25CollectiveMainloopBwdSm90ILi2ELi2ELi2EN4cute5tupleIJNS5_1CILi1EEES8_S8_EEENS6_IJNS7_ILi64EEENS7_ILi128EEESB_EEENS_10bfloat16_tEfNS_4arch4Sm90ELb1ELb0ELb1ELb0ELb1ELb1ELb0ELb0ELi2ELi1ELi2ELi1ELb0EEENS1_21CollectiveEpilogueBwdISC_SD_SF_Li256ELb0ELb0ELi1EEENS1_25SingleTileBwdLPTSchedulerILb0ELi128ELb1EEEEEEEEEvNT_6ParamsE)
        .other          _ZN7cutlass13device_kernelIN5flash11enable_sm90INS1_16FlashAttnBwdSm90INS1_25CollectiveMainloopBwdSm90ILi2ELi2ELi2EN4cute5tupleIJNS5_1CILi1EEES8_S8_EEENS6_IJNS7_ILi64EEENS7_ILi128EEESB_EEENS_10bfloat16_tEfNS_4arch4Sm90ELb1ELb0ELb1ELb0ELb1ELb1ELb0ELb0ELi2ELi1ELi2ELi1ELb0EEENS1_21CollectiveEpilogueBwdISC_SD_SF_Li256ELb0ELb0ELi1EEENS1_25SingleTileBwdLPTSchedulerILb0ELi128ELb1EEEEEEEEEvNT_6ParamsE,@"STO_CUDA_ENTRY STV_DEFAULT"
_ZN7cutlass13device_kernelIN5flash11enable_sm90INS1_16FlashAttnBwdSm90INS1_25CollectiveMainloopBwdSm90ILi2ELi2ELi2EN4cute5tupleIJNS5_1CILi1EEES8_S8_EEENS6_IJNS7_ILi64EEENS7_ILi128EEESB_EEENS_10bfloat16_tEfNS_4arch4Sm90ELb1ELb0ELb1ELb0ELb1ELb1ELb0ELb0ELi2ELi1ELi2ELi1ELb0EEENS1_21CollectiveEpilogueBwdISC_SD_SF_Li256ELb0ELb0ELi1EEENS1_25SingleTileBwdLPTSchedulerILb0ELi128ELb1EEEEEEEEEvNT_6ParamsE:
        /* <DEDUP_REMOVED lines=30> */
.L_x_2503:
[----:B------:R-:W-:Y:S05]  /*01e0*/  BSYNC B0 ;  /* 0x0000000000007941 */ /* 0x000fea0003800000 */
.L_x_2502:
        /* <DEDUP_REMOVED lines=37> */
.L_x_2504:
        /* <DEDUP_REMOVED lines=22> */
.L_x_2505:
[----:B------:R-:W-:Y:S01]  /*05a0*/  PLOP3.LUT P0, PT, PT, PT, UP0, 0x80, 0x0 ;  /* 0x000000000000781c */ /* 0x000fe20003f0f008 */
[----:B------:R-:W-:Y:S01]  /*05b0*/  NOP ;  /* 0x0000000000007918 */ /* 0x000fe20000000000 */
[----:B------:R-:W-:Y:S01]  /*05c0*/  ULDC.64 UR46, c[0x0][0x208] ;  /* 0x00008200002e7ab9 */ /* 0x000fe20000000a00 */
[----:B------:R-:W-:Y:S01]  /*05d0*/  BSSY B6, `(.L_x_2506) ;  /* 0x0000a48000067945 */ /* 0x000fe20003800000 */
[----:B-12-4-:R-:W-:Y:S09]  /*05e0*/  BAR.SYNC.DEFER_BLOCKING 0x0 ;  /* 0x0000000000007b1d */ /* 0x016ff20000010000 */
[----:B------:R-:W-:Y:S05]  /*05f0*/  @!P0 BRA `(.L_x_2507) ;  /* 0x0000006800348947 */ /* 0x000fea0003800000 */
.L_x_2508:
        /* <DEDUP_REMOVED lines=32> */
.L_x_2509:
[----:B------:R-:W-:Y:S01]  /*0800*/  ULDC UR7, c[0x0][0xb44] ;  /* 0x0002d10000077ab9 */ /* 0x000fe20000000800 */
[----:B------:R-:W-:Y:S01]  /*0810*/  UMOV UR36, UR10 ;  /* 0x0000000a00247c82 */ /* 0x000fe20008000000 */
[----:B------:R-:W-:-:S11]  /*0820*/  UISETP.NE.AND UP0, UPT, UR7, 0x1, UPT ;  /* 0x000000010700788c */ /* 0x000fd6000bf05270 */
[----:B------:R-:W-:Y:S02]  /*0830*/  @UP0 ULDC.64 UR8, c[0x0][0xb48] ;  /* 0x0002d20000080ab9 */ /* 0x000fe40000000a00 */
[----:B------:R-:W-:-:S04]  /*0840*/  UIMAD.WIDE.U32 UR4, UR10, UR8, URZ ;  /* 0x000000080a0472a5 */ /* 0x000fc8000f8e003f */
[----:B------:R-:W-:-:S04]  /*0850*/  @UP0 USHF.R.U32.HI UR36, URZ, UR9, UR5 ;  /* 0x000000093f240299 */ /* 0x000fc80008011605 */
[----:B------:R-:W-:-:S12]  /*0860*/  UIMAD UR4, UR36, UR7, URZ ;  /* 0x00000007240472a4 */ /* 0x000fd8000f8e023f */
.L_x_2510:
[----:B------:R-:W-:Y:S01]  /*0870*/  ULDC UR43, c[0x0][0xb38] ;  /* 0x0002ce00002b7ab9 */ /* 0x000fe20000000800 */
[----:B------:R-:W-:Y:S02]  /*0880*/  UIADD3 UR4, UR10, -UR4, URZ ;  /* 0x800000040a047290 */ /* 0x000fe4000fffe03f */
[----:B------:R-:W-:Y:S01]  /*0890*/  UISETP.NE.AND UP0, UPT, UR43, 0x1, UPT ;  /* 0x000000012b00788c */ /* 0x000fe2000bf05270 */
[----:B------:R-:W-:Y:S01]  /*08a0*/  ULDC UR5, c[0x0][0xb44] ;  /* 0x0002d10000057ab9 */ /* 0x000fe20000000800 */
[----:B------:R-:W-:Y:S02]  /*08b0*/  ULOP3.LUT UR37, URZ, UR36, URZ, 0x33, !UPT ;  /* 0x000000243f257292 */ /* 0x000fe4000f8e333f */
[----:B------:R-:W-:-:S07]  /*08c0*/  UIMAD UR6, UR6, UR5, UR4 ;  /* 0x00000005060672a4 */ /* 0x000fce000f8e0204 */
[----:B------:R-:W-:Y:S01]  /*08d0*/  @UP0 ULDC UR4, c[0x0][0xb3c] ;  /* 0x0002cf0000040ab9 */ /* 0x000fe20000000800 */
[----:B------:R-:W-:Y:S01]  /*08e0*/  @UP0 ULDC UR7, c[0x0][0xb40] ;  /* 0x0002d00000070ab9 */ /* 0x000fe20000000800 */
[----:B------:R-:W-:Y:S02]  /*08f0*/  UIMAD.WIDE.U32 UR4, UR6, UR4, URZ ;  /* 0x00000004060472a5 */ /* 0x000fe4000f8e003f */
[----:B------:R-:W-:Y:S02]  /*0900*/  UMOV UR44, UR6 ;  /* 0x00000006002c7c82 */ /* 0x000fe40008000000 */
[----:B------:R-:W-:-:S03]  /*0910*/  @UP0 USHF.R.U32.HI UR44, URZ, UR7, UR5 ;  /* 0x000000073f2c0299 */ /* 0x000fc60008011605 */
[----:B------:R-:W-:Y:S01]  /*0920*/  ULDC UR5, c[0x0][0xb2c] ;  /* 0x0002cb0000057ab9 */ /* 0x000fe20000000800 */
[----:B------:R-:W-:Y:S02]  /*0930*/  UIADD3 UR4, -UR44, URZ, URZ ;  /* 0x0000003f2c047290 */ /* 0x000fe4000fffe13f */
[----:B------:R-:W-:Y:S01]  /*0940*/  ISETP.LE.AND P0, PT, RZ, UR44, PT ;  /* 0x0000002cff007c0c */ /* 0x000fe2000bf03270 */
[----:B------:R-:W-:Y:S02]  /*0950*/  UIADD3 UR37, UR37, UR5, URZ ;  /* 0x0000000525257290 */ /* 0x000fe4000fffe03f */
[----:B------:R-:W-:-:S10]  /*0960*/  UIMAD UR43, UR43, UR4, UR6 ;  /* 0x000000042b2b72a4 */ /* 0x000fd4000f8e0206 */
        /* <DEDUP_REMOVED lines=105> */
.L_x_2514:
        /* <DEDUP_REMOVED lines=15> */
.L_x_2513:
        /* <DEDUP_REMOVED lines=23> */
.L_x_2516:
        /* <DEDUP_REMOVED lines=15> */
.L_x_2515:
        /* <DEDUP_REMOVED lines=8> */
.L_x_2641:
        /* <DEDUP_REMOVED lines=15> */
.L_x_2518:
        /* <DEDUP_REMOVED lines=105> */
.L_x_2530:
[----:B------:R-:W-:Y:S01]  /*1b50*/  IMAD.U32 R0, RZ, RZ, UR38 ;  /* 0x00000026ff007e24 */ /* 0x000fe2000f8e00ff */
[----:B------:R-:W-:Y:S05]  /*1b60*/  YIELD ;  /* 0x0000000000007946 */ /* 0x000fea0003800000 */
[----:B------:R-:W-:-:S04]  /*1b70*/  LOP3.LUT R0, R0, 0x1, RZ, 0xfc, !PT ;  /* 0x0000000100007812 */ /* 0x000fc800078efcff */
[----:B------:R-:W-:-:S13]  /*1b80*/  ISETP.NE.AND P0, PT, R0, 0x3, PT ;  /* 0x000000030000780c */ /* 0x000fda0003f05270 */
[----:B------:R-:W-:Y:S05]  /*1b90*/  @!P0 BRA `(.L_x_2520) ;  /* 0x0000000000048947 */ /* 0x000fea0003800000 */
[----:B------:R-:W-:Y:S01]  /*1ba0*/  BPT.TRAP 0x1 ;  /* 0x000000040000795c */ /* 0x000fe20000300000 */
.L_x_2520:
        /* <DEDUP_REMOVED lines=8> */
.L_x_2521:
[----:B---3--:R-:W-:Y:S05]  /*1c30*/  @P1 BRA `(.L_x_2522) ;  /* 0x0000000000081947 */ /* 0x008fea0003800000 */
[----:B------:R-:W3:Y:S02]  /*1c40*/  SYNCS.PHASECHK.TRANS64.TRYWAIT P1, [R0+URZ+0x30810], R209 ;  /* 0x030810d1000075a7 */ /* 0x000ee4000802017f */
[----:B---3--:R-:W-:Y:S05]  /*1c50*/  @!P1 BRA `(.L_x_2523) ;  /* 0x0000008c00c09947 */ /* 0x008fea0003800000 */
.L_x_2522:
        /* <DEDUP_REMOVED lines=84> */
.L_x_2524:
[----:B------:R1:W1:Y:S01]  /*21a0*/  SYNCS.PHASECHK.TRANS64.TRYWAIT P1, [R0+URZ+0x30830], R209 ;  /* 0x030830d1000075a7 */ /* 0x000262000802017f */
[----:B------:R-:W-:Y:S05]  /*21b0*/  @!P0 BRA `(.L_x_2525) ;  /* 0x0000000000048947 */ /* 0x000fea0003800000 */
[----:B------:R-:W-:Y:S01]  /*21c0*/  BPT.TRAP 0x1 ;  /* 0x000000040000795c */ /* 0x000fe20000300000 */
.L_x_2525:
        /* <DEDUP_REMOVED lines=54> */
.L_x_2526:
        /* <DEDUP_REMOVED lines=401> */
[----:B------:R-:W-:Y:S02]  /*3e40*/  WARPGROUP.DEPBAR.LE gsb0, 0x0 ;  /* 0x00008000000079c5 */ /* 0x000fe40000010000 */
[----:B------:R-:W-:-:S07]  /*3e50*/  WARPGROUP.ARRIVE ;  /* 0x00000000000079c5 */ /* 0x000fce0000000000 */
[----:B------:R-:W-:Y:S01]  /*3e60*/  HGMMA.64x128x16.F32.BF16 R88, R152, gdesc[UR8].tnspB, R88, gsb0 ;  /* 0x41e0000898587df0 */ /* 0x000fe20008001858 */
[----:B------:R-:W-:Y:S01]  /*3e70*/  UIADD3 UR10, UR6, 0x180, URZ ;  /* 0x00000180060a7890 */ /* 0x000fe2000fffe03f */
        /* <DEDUP_REMOVED lines=87> */
.L_x_2528:
        /* <DEDUP_REMOVED lines=49> */
.L_x_2529:
        /* <DEDUP_REMOVED lines=78> */
.L_x_2512:
        /* <DEDUP_REMOVED lines=23> */
.L_x_2532:
        /* <DEDUP_REMOVED lines=20> */
.L_x_2533:
        /* <DEDUP_REMOVED lines=18> */
.L_x_2534:
        /* <DEDUP_REMOVED lines=18> */
.L_x_2535:
        /* <DEDUP_REMOVED lines=126> */
[----:B------:R-:W-:Y:S01]  /*58b0*/  ULOP3.LUT UR4, URZ, UR36, URZ, 0x33, !UPT ;  /* 0x000000243f047292 */ /* 0x000fe2000f8e333f */
[----:B------:R-:W-:Y:S01]  /*58c0*/  ULDC UR5, c[0x0][0xb2c] ;  /* 0x0002cb0000057ab9 */ /* 0x000fe20000000800 */
[----:B------:R-:W-:Y:S02]  /*58d0*/  ULDC.64 UR6, c[0x0][0x198] ;  /* 0x0000660000067ab9 */ /* 0x000fe40000000a00 */
[----:B------:R-:W-:Y:S02]  /*58e0*/  UIADD3 UR5, UR4, UR5, URZ ;  /* 0x0000000504057290 */ /* 0x000fe4000fffe03f */
[----:B------:R-:W-:Y:S02]  /*58f0*/  UIADD3 UR4, UP0, UR6, 0x770, URZ ;  /* 0x0000077006047890 */ /* 0x000fe4000ff1e03f */
[----:B------:R-:W-:Y:S02]  /*5900*/  UIADD3 UR6, UP1, UR6, 0x670, URZ ;  /* 0x0000067006067890 */ /* 0x000fe4000ff3e03f */
[----:B------:R-:W-:-:S02]  /*5910*/  USHF.L.U32 UR42, UR5, 0x7, URZ ;  /* 0x00000007052a7899 */ /* 0x000fc4000800063f */
[----:B------:R-:W-:Y:S02]  /*5920*/  UIADD3 UR40, UR37, 0x8000, URZ ;  /* 0x0000800025287890 */ /* 0x000fe4000fffe03f */
[----:B------:R-:W-:Y:S02]  /*5930*/  UIADD3.X UR5, URZ, UR7, URZ, UP0, !UPT ;  /* 0x000000073f057290 */ /* 0x000fe400087fe43f */
[----:B------:R-:W-:Y:S02]  /*5940*/  UIADD3 UR16, UR37, 0xc000, URZ ;  /* 0x0000c00025107890 */ /* 0x000fe4000fffe03f */
        /* <DEDUP_REMOVED lines=17> */
.L_x_2537:
[----:B------:R-:W-:Y:S05]  /*5a60*/  BSYNC B0 ;  /* 0x0000000000007941 */ /* 0x000fea0003800000 */
.L_x_2536:
[----:B------:R-:W-:-:S04]  /*5a70*/  DEPBAR.LE SB0, 0x0 ;  /* 0x000080000000791a */ /* 0x000fc80000000000 */
[----:B------:R-:W-:Y:S05]  /*5a80*/  BRA `(.L_x_2511) ;  /* 0x0000004c00f07947 */ /* 0x000fea0003800000 */
.L_x_2531:
[----:B------:R-:W1:Y:S01]  /*5a90*/  S2R R0, SR_TID.X ;  /* 0x0000000000007919 */ /* 0x000e620000002100 */
[----:B------:R-:W2:Y:S01]  /*5aa0*/  LDC R2, c[0x0][0xb2c] ;  /* 0x0002cb00ff027b82 */ /* 0x000ea20000000800 */
[----:B------:R-:W-:Y:S01]  /*5ab0*/  ULOP3.LUT UR4, URZ, UR36, URZ, 0x33, !UPT ;  /* 0x000000243f047292 */ /* 0x000fe2000f8e333f */
[----:B------:R-:W-:Y:S01]  /*5ac0*/  BSSY B0, `(.L_x_2538) ;  /* 0x0000032000007945 */ /* 0x000fe20003800000 */
[----:B------:R-:W-:Y:S02]  /*5ad0*/  USHF.R.S32.HI UR6, URZ, 0x1f, UR43 ;  /* 0x0000001f3f067899 */ /* 0x000fe4000801142b */
[----:B------:R-:W-:-:S03]  /*5ae0*/  USHF.R.S32.HI UR7, URZ, 0x1f, UR44 ;  /* 0x0000001f3f077899 */ /* 0x000fc6000801142c */
[----:B------:R-:W3:Y:S08]  /*5af0*/  LDC.64 R4, c[0x0][0x820] ;  /* 0x00020800ff047b82 */ /* 0x000ef00000000a00 */
[----:B------:R-:W4:Y:S08]  /*5b00*/  LDC.64 R18, c[0x0][0x808] ;  /* 0x00020200ff127b82 */ /* 0x000f300000000a00 */
[----:B------:R-:W5:Y:S01]  /*5b10*/  LDC.64 R10, c[0x0][0x828] ;  /* 0x00020a00ff0a7b82 */ /* 0x000f620000000a00 */
[----:B--2---:R-:W-:-:S02]  /*5b20*/  VIADD R9, R2, UR4 ;  /* 0x0000000402097c36 */ /* 0x004fc40008000000 */
[----:B-1----:R-:W-:-:S05]  /*5b30*/  VIADD R3, R0, 0xffffff80 ;  /* 0xffffff8000037836 */ /* 0x002fca0000000000 */
[----:B------:R-:W1:Y:S01]  /*5b40*/  LDC.64 R20, c[0x0][0x850] ;  /* 0x00021400ff147b82 */ /* 0x000e620000000a00 */
[----:B------:R-:W-:-:S04]  /*5b50*/  SHF.R.S32.HI R0, RZ, 0x1f, R3 ;  /* 0x0000001fff007819 */ /* 0x000fc80000011403 */
[----:B------:R-:W-:Y:S01]  /*5b60*/  LEA.HI R8, R0, R3, RZ, 0x4 ;  /* 0x0000000300087211 */ /* 0x000fe200078f20ff */
[----:B----4-:R-:W-:Y:S02]  /*5b70*/  IMAD R25, R9, -0x80, R18 ;  /* 0xffffff8009197824 */ /* 0x010fe400078e0212 */
[----:B------:R-:W2:Y:S01]  /*5b80*/  LDC.64 R22, c[0x0][0x858] ;  /* 0x00021600ff167b82 */ /* 0x000ea20000000a00 */
[----:B------:R-:W-:-:S05]  /*5b90*/  LOP3.LUT R0, R8, 0x1ffffff0, RZ, 0xc0, !PT ;  /* 0x1ffffff008007812 */ /* 0x000fca00078ec0ff */
[----:B------:R-:W-:-:S04]  /*5ba0*/  IMAD.IADD R0, R3, 0x1, -R0 ;  /* 0x0000000103007824 */ /* 0x000fc800078e0a00 */
[----:B------:R-:W-:Y:S02]  /*5bb0*/  IMAD.SHL.U32 R6, R0, 0x8, RZ ;  /* 0x0000000800067824 */ /* 0x000fe400078e00ff */
[----:B---3--:R-:W-:-:S03]  /*5bc0*/  IMAD R0, R4, UR6, RZ ;  /* 0x0000000604007c24 */ /* 0x008fc6000f8e02ff */
[----:B------:R-:W-:Y:S01]  /*5bd0*/  SHF.R.S32.HI R7, RZ, 0x1f, R6 ;  /* 0x0000001fff077819 */ /* 0x000fe20000011406 */
[----:B------:R-:W-:Y:S02]  /*5be0*/  IMAD R5, R5, UR43, R0 ;  /* 0x0000002b05057c24 */ /* 0x000fe4000f8e0200 */
[----:B------:R-:W-:Y:S01]  /*5bf0*/  IMAD.WIDE.U32 R2, R4, UR43, R6 ;  /* 0x0000002b04027c25 */ /* 0x000fe2000f8e0006 */
[----:B------:R-:W-:-:S03]  /*5c00*/  SHF.R.S32.HI R4, RZ, 0x4, R8 ;  /* 0x00000004ff047819 */ /* 0x000fc60000011408 */
[----:B------:R-:W-:Y:S01]  /*5c10*/  IMAD.IADD R3, R3, 0x1, R5 ;  /* 0x0000000103037824 */ /* 0x000fe200078e0205 */
[C---:B------:R-:W-:Y:S01]  /*5c20*/  ISETP.GE.AND P6, PT, R4.reuse, R25, PT ;  /* 0x000000190400720c */ /* 0x040fe20003fc6270 */
[C---:B------:R-:W-:Y:S02]  /*5c30*/  VIADD R0, R4.reuse, 0x10 ;  /* 0x0000001004007836 */ /* 0x040fe40000000000 */
[----:B------:R-:W-:Y:S01]  /*5c40*/  VIADD R5, R4, 0x30 ;  /* 0x0000003004057836 */ /* 0x000fe20000000000 */
[----:B------:R-:W-:Y:S01]  /*5c50*/  ISETP.GE.OR P4, PT, R6, R19, P6 ;  /* 0x000000130600720c */ /* 0x000fe20003786670 */
[----:B------:R-:W-:Y:S01]  /*5c60*/  VIADD R8, R4, 0x40 ;  /* 0x0000004004087836 */ /* 0x000fe20000000000 */
[-C--:B------:R-:W-:Y:S01]  /*5c70*/  ISETP.GE.AND P5, PT, R0, R25.reuse, PT ;  /* 0x000000190000720c */ /* 0x080fe20003fa6270 */
[----:B------:R-:W-:Y:S01]  /*5c80*/  VIADD R0, R4, 0x20 ;  /* 0x0000002004007836 */ /* 0x000fe20000000000 */
[----:B------:R-:W-:Y:S01]  /*5c90*/  ISETP.GE.AND P1, PT, R5, R25, PT ;  /* 0x000000190500720c */ /* 0x000fe20003f26270 */
[----:B-----5:R-:W-:Y:S01]  /*5ca0*/  IMAD.WIDE.U32 R14, R10, UR44, R2 ;  /* 0x0000002c0a0e7c25 */ /* 0x020fe2000f8e0002 */
[----:B------:R-:W-:-:S02]  /*5cb0*/  SHF.R.S32.HI R5, RZ, 0x1f, R4 ;  /* 0x0000001fff057819 */ /* 0x000fc40000011404 */
[-C--:B------:R-:W-:Y:S01]  /*5cc0*/  ISETP.GE.AND P0, PT, R0, R25.reuse, PT ;  /* 0x000000190000720c */ /* 0x080fe20003f06270 */
[----:B------:R-:W-:Y:S01]  /*5cd0*/  IMAD R0, R10, UR7, RZ ;  /* 0x000000070a007c24 */ /* 0x000fe2000f8e02ff */
[----:B------:R-:W-:Y:S01]  /*5ce0*/  ISETP.GE.AND P2, PT, R8, R25, PT ;  /* 0x000000190800720c */ /* 0x000fe20003f46270 */
[----:B------:R-:W-:Y:S01]  /*5cf0*/  IMAD.WIDE R2, R9, 0x80, R4 ;  /* 0x0000008009027825 */ /* 0x000fe200078e0204 */
[----:B------:R-:W-:-:S03]  /*5d00*/  ISETP.GE.OR P3, PT, R6, R19, P5 ;  /* 0x000000130600720c */ /* 0x000fc60002f66670 */
[----:B------:R-:W-:-:S04]  /*5d10*/  IMAD R11, R11, UR44, R0 ;  /* 0x0000002c0b0b7c24 */ /* 0x000fc8000f8e0200 */
[----:B------:R-:W-:Y:S01]  /*5d20*/  IMAD.IADD R11, R15, 0x1, R11 ;  /* 0x000000010f0b7824 */ /* 0x000fe200078e020b */
[----:B-1----:R-:W-:Y:S06]  /*5d30*/  @P4 BRA `(.L_x_2539) ;  /* 0x0000000000284947 */ /* 0x002fec0003800000 */
        /* <DEDUP_REMOVED lines=10> */
.L_x_2539:
[----:B------:R-:W-:Y:S05]  /*5de0*/  BSYNC B0 ;  /* 0x0000000000007941 */ /* 0x000fea0003800000 */
.L_x_2538:
        /* <DEDUP_REMOVED lines=16> */
.L_x_2541:
[----:B------:R-:W-:Y:S05]  /*5ef0*/  BSYNC B0 ;  /* 0x0000000000007941 */ /* 0x000fea0003800000 */
.L_x_2540:
[----:B------:R-:W-:Y:S01]  /*5f00*/  BSSY B0, `(.L_x_2542) ;  /* 0x0000010000007945 */ /* 0x000fe20003800000 */
[----:B------:R-:W-:-:S03]  /*5f10*/  ISETP.GE.OR P3, PT, R6, R19, P1 ;  /* 0x000000130600720c */ /* 0x000fc60000f66670 */
[----:B------:R-:W-:Y:S10]  /*5f20*/  @P4 BRA `(.L_x_2543) ;  /* 0x0000000000344947 */ /* 0x000ff40003800000 */
[----:B-1-3--:R-:W-:Y:S01]  /*5f30*/  IADD3 R13, P4, R2, 0x20, RZ ;  /* 0x00000020020d7810 */ /* 0x00afe20007f9e0ff */
        /* <DEDUP_REMOVED lines=12> */
.L_x_2543:
[----:B------:R-:W-:Y:S05]  /*6000*/  BSYNC B0 ;  /* 0x0000000000007941 */ /* 0x000fea0003800000 */
.L_x_2542:
[----:B------:R-:W-:Y:S01]  /*6010*/  BSSY B0, `(.L_x_2544) ;  /* 0x0000011000007945 */ /* 0x000fe20003800000 */
[----:B------:R-:W-:Y:S01]  /*6020*/  ISETP.GE.OR P4, PT, R6, R19, P2 ;  /* 0x000000130600720c */ /* 0x000fe20001786670 */
[----:B------:R-:W-:Y:S02]  /*6030*/  VIADD R0, R4, 0x50 ;  /* 0x0000005004007836 */ /* 0x000fe40000000000 */
[----:B------:R-:W-:Y:S10]  /*6040*/  @P3 BRA `(.L_x_2545) ;  /* 0x0000000000343947 */ /* 0x000ff40003800000 */
[----:B-1-34-:R-:W-:Y:S01]  /*6050*/  IADD3 R13, P3, R2, 0x30, RZ ;  /* 0x00000030020d7810 */ /* 0x01afe20007f7e0ff */
        /* <DEDUP_REMOVED lines=12> */
.L_x_2545:
[----:B------:R-:W-:Y:S05]  /*6120*/  BSYNC B0 ;  /* 0x0000000000007941 */ /* 0x000fea0003800000 */
.L_x_2544:
[----:B------:R-:W-:Y:S01]  /*6130*/  BSSY B0, `(.L_x_2546) ;  /* 0x0000010000007945 */ /* 0x000fe20003800000 */
[----:B------:R-:W-:-:S03]  /*6140*/  ISETP.GE.AND P3, PT, R0, R25, PT ;  /* 0x000000190000720c */ /* 0x000fc60003f66270 */
[----:B------:R-:W-:Y:S10]  /*6150*/  @P4 BRA `(.L_x_2547) ;  /* 0x0000000000344947 */ /* 0x000ff40003800000 */
[----:B-1-34-:R-:W-:Y:S01]  /*6160*/  IADD3 R13, P4, R2, 0x40, RZ ;  /* 0x00000040020d7810 */ /* 0x01afe20007f9e0ff */
        /* <DEDUP_REMOVED lines=12> */
.L_x_2547:
[----:B------:R-:W-:Y:S05]  /*6230*/  BSYNC B0 ;  /* 0x0000000000007941 */ /* 0x000fea0003800000 */
.L_x_2546:
[----:B------:R-:W-:Y:S01]  /*6240*/  ISETP.GE.OR P4, PT, R6, R19, P3 ;  /* 0x000000130600720c */ /* 0x000fe20001f86670 */
[----:B------:R-:W-:Y:S01]  /*6250*/  BSSY B0, `(.L_x_2548) ;  /* 0x0000011000007945 */ /* 0x000fe20003800000 */
[----:B------:R-:W-:Y:S02]  /*6260*/  IMAD R16, R20, UR6, RZ ;  /* 0x0000000614107c24 */ /* 0x000fe4000f8e02ff */
[----:B------:R-:W-:-:S09]  /*6270*/  VIADD R0, R4, 0x60 ;  /* 0x0000006004007836 */ /* 0x000fd20000000000 */
[----:B------:R-:W-:Y:S05]  /*6280*/  @P4 BRA `(.L_x_2549) ;  /* 0x0000000000344947 */ /* 0x000fea0003800000 */
        /* <DEDUP_REMOVED lines=13> */
.L_x_2549:
[----:B------:R-:W-:Y:S05]  /*6360*/  BSYNC B0 ;  /* 0x0000000000007941 */ /* 0x000fea0003800000 */
.L_x_2548:
        /* <DEDUP_REMOVED lines=31> */
.L_x_2551:
[----:B------:R-:W-:Y:S05]  /*6560*/  BSYNC B0 ;  /* 0x0000000000007941 */ /* 0x000fea0003800000 */
.L_x_2550:
[----:B------:R-:W-:Y:S01]  /*6570*/  ISETP.GE.AND P6, PT, R0, R25, PT ;  /* 0x000000190000720c */ /* 0x000fe20003fc6270 */
[----:B--2---:R-:W-:Y:S01]  /*6580*/  IMAD R0, R22, UR7, RZ ;  /* 0x0000000716007c24 */ /* 0x004fe2000f8e02ff */
        /* <DEDUP_REMOVED lines=20> */
.L_x_2553:
[----:B------:R-:W-:Y:S05]  /*66d0*/  BSYNC B0 ;  /* 0x0000000000007941 */ /* 0x000fea0003800000 */
.L_x_2552:
        /* <DEDUP_REMOVED lines=14> */
.L_x_2555:
[----:B------:R-:W-:Y:S05]  /*67c0*/  BSYNC B0 ;  /* 0x0000000000007941 */ /* 0x000fea0003800000 */
.L_x_2554:
        /* <DEDUP_REMOVED lines=16> */
.L_x_2557:
[----:B------:R-:W-:Y:S05]  /*68d0*/  BSYNC B0 ;  /* 0x0000000000007941 */ /* 0x000fea0003800000 */
.L_x_2556:
        /* <DEDUP_REMOVED lines=15> */
.L_x_2559:
[----:B------:R-:W-:Y:S05]  /*69d0*/  BSYNC B0 ;  /* 0x0000000000007941 */ /* 0x000fea0003800000 */
.L_x_2558:
        /* <DEDUP_REMOVED lines=15> */
.L_x_2561:
[----:B------:R-:W-:Y:S05]  /*6ad0*/  BSYNC B0 ;  /* 0x0000000000007941 */ /* 0x000fea0003800000 */
.L_x_2560:
        /* <DEDUP_REMOVED lines=15> */
.L_x_2563:
[----:B------:R-:W-:Y:S05]  /*6bd0*/  BSYNC B0 ;  /* 0x0000000000007941 */ /* 0x000fea0003800000 */
.L_x_2562:
        /* <DEDUP_REMOVED lines=15> */
.L_x_2565:
[----:B------:R-:W-:Y:S05]  /*6cd0*/  BSYNC B0 ;  /* 0x0000000000007941 */ /* 0x000fea0003800000 */
.L_x_2564:
        /* <DEDUP_REMOVED lines=15> */
.L_x_2567:
[----:B------:R-:W-:Y:S05]  /*6dd0*/  BSYNC B0 ;  /* 0x0000000000007941 */ /* 0x000fea0003800000 */
.L_x_2566:
        /* <DEDUP_REMOVED lines=15> */
.L_x_2507:
        /* <DEDUP_REMOVED lines=29> */
.L_x_2569:
[----:B------:R-:W-:Y:S01]  /*70a0*/  ULDC UR9, c[0x0][0xb44] ;  /* 0x0002d10000097ab9 */ /* 0x000fe20000000800 */
[----:B------:R-:W-:Y:S01]  /*70b0*/  UMOV UR7, UR8 ;  /* 0x0000000800077c82 */ /* 0x000fe20008000000 */
[----:B------:R-:W-:-:S11]  /*70c0*/  UISETP.NE.AND UP0, UPT, UR9, 0x1, UPT ;  /* 0x000000010900788c */ /* 0x000fd6000bf05270 */
[----:B------:R-:W-:Y:S02]  /*70d0*/  @UP0 ULDC.64 UR10, c[0x0][0xb48] ;  /* 0x0002d200000a0ab9 */ /* 0x000fe40000000a00 */
[----:B------:R-:W-:-:S04]  /*70e0*/  UIMAD.WIDE.U32 UR4, UR8, UR10, URZ ;  /* 0x0000000a080472a5 */ /* 0x000fc8000f8e003f */
[----:B------:R-:W-:-:S04]  /*70f0*/  @UP0 USHF.R.U32.HI UR7, URZ, UR11, UR5 ;  /* 0x0000000b3f070299 */ /* 0x000fc80008011605 */
[----:B------:R-:W-:-:S12]  /*7100*/  UIMAD UR4, UR7, UR9, URZ ;  /* 0x00000009070472a4 */ /* 0x000fd8000f8e023f */
.L_x_2570:
[----:B------:R-:W-:Y:S01]  /*7110*/  ULDC UR17, c[0x0][0xb38] ;  /* 0x0002ce0000117ab9 */ /* 0x000fe20000000800 */
[----:B------:R-:W-:Y:S02]  /*7120*/  UIADD3 UR4, UR8, -UR4, URZ ;  /* 0x8000000408047290 */ /* 0x000fe4000fffe03f */
[----:B------:R-:W-:Y:S01]  /*7130*/  UISETP.NE.AND UP0, UPT, UR17, 0x1, UPT ;  /* 0x000000011100788c */ /* 0x000fe2000bf05270 */
[----:B------:R-:W-:Y:S01]  /*7140*/  ULDC UR5, c[0x0][0xb44] ;  /* 0x0002d10000057ab9 */ /* 0x000fe20000000800 */
[----:B------:R-:W-:Y:S02]  /*7150*/  ULOP3.LUT UR7, URZ, UR7, URZ, 0x33, !UPT ;  /* 0x000000073f077292 */ /* 0x000fe4000f8e333f */
[----:B------:R-:W-:Y:S01]  /*7160*/  UIMAD UR6, UR6, UR5, UR4 ;  /* 0x00000005060672a4 */ /* 0x000fe2000f8e0204 */
[----:B------:R-:W-:Y:S02]  /*7170*/  ULDC UR18, c[0x0][0xb2c] ;  /* 0x0002cb0000127ab9 */ /* 0x000fe40000000800 */
[----:B------:R-:W-:-:S04]  /*7180*/  UIADD3 UR18, UR7, UR18, URZ ;  /* 0x0000001207127290 */ /* 0x000fc8000fffe03f */
        /* <DEDUP_REMOVED lines=14> */
[----:B------:R-:W-:-:S04]  /*7270*/  UIADD3 UR4, -UR5, UR4, -UR16 ;  /* 0x0000000405047290 */ /* 0x000fc8000fffe910 */
        /* <DEDUP_REMOVED lines=8> */
[----:B------:R-:W-:-:S06]  /*7300*/  UISETP.GT.AND UP0, UPT, UR5, UR8, UPT ;  /* 0x000000080500728c */ /* 0x000fcc000bf04270 */
[----:B------:R-:W-:-:S13]  /*7310*/  PLOP3.LUT P0, PT, PT, PT, UP0, 0x80, 0x0 ;  /* 0x000000000000781c */ /* 0x000fda0003f0f008 */
[----:B------:R-:W-:Y:S05]  /*7320*/  @!P0 BRA `(.L_x_2511) ;  /* 0x0000003400c88947 */ /* 0x000fea0003800000 */
[----:B------:R-:W-:Y:S01]  /*7330*/  USHF.R.S32.HI UR19, URZ, 0x1f, UR17 ;  /* 0x0000001f3f137899 */ /* 0x000fe20008011411 */
[----:B------:R-:W1:Y:S01]  /*7340*/  S2R R0, SR_TID.X ;  /* 0x0000000000007919 */ /* 0x000e620000002100 */
[----:B------:R-:W-:Y:S01]  /*7350*/  ULDC.64 UR12, c[0x0][0x2d8] ;  /* 0x0000b600000c7ab9 */ /* 0x000fe20000000a00 */
[----:B------:R-:W-:Y:S01]  /*7360*/  USHF.R.S32.HI UR9, URZ, 0x1f, UR10 ;  /* 0x0000001f3f097899 */ /* 0x000fe2000801140a */
[----:B------:R-:W-:Y:S01]  /*7370*/  LOP3.LUT R8, RZ, UR18, RZ, 0x33, !PT ;  /* 0x00000012ff087c12 */ /* 0x000fe2000f8e33ff */
[----:B------:R-:W-:Y:S02]  /*7380*/  UIMAD UR4, UR19, UR12, URZ ;  /* 0x0000000c130472a4 */ /* 0x000fe4000f8e023f */
[----:B------:R-:W-:Y:S02]  /*7390*/  UIMAD.WIDE.U32 UR6, UR17, UR12, URZ ;  /* 0x0000000c110672a5 */ /* 0x000fe4000f8e003f */
[----:B------:R-:W-:Y:S02]  /*73a0*/  UIMAD UR4, UR17, UR13, UR4 ;  /* 0x0000000d110472a4 */ /* 0x000fe4000f8e0204 */
[----:B------:R-:W-:-:S02]  /*73b0*/  UIADD3 UR11, UR5, -UR8, URZ ;  /* 0x80000008050b7290 */ /* 0x000fc4000fffe03f */
[----:B------:R-:W-:Y:S01]  /*73c0*/  UIADD3 UR7, UR7, UR4, URZ ;  /* 0x0000000407077290 */ /* 0x000fe2000fffe03f */
[----:B------:R-:W-:Y:S01]  /*73d0*/  ULDC.64 UR12, c[0x0][0x2e0] ;  /* 0x0000b800000c7ab9 */ /* 0x000fe20000000a00 */
[----:B------:R-:W-:Y:S02]  /*73e0*/  UIADD3 UR4, UR16, 0x7f, URZ ;  /* 0x0000007f10047890 */ /* 0x000fe4000fffe03f */
[----:B------:R-:W-:Y:S02]  /*73f0*/  UIMAD UR9, UR9, UR12, URZ ;  /* 0x0000000c090972a4 */ /* 0x000fe4000f8e023f */
[----:B------:R-:W-:Y:S02]  /*7400*/  UIMAD.WIDE.U32 UR6, UR10, UR12, UR6 ;  /* 0x0000000c0a0672a5 */ /* 0x000fe4000f8e0006 */
[----:B------:R-:W-:Y:S02]  /*7410*/  UIADD3 UR12, UR16, 0xbf, -UR14 ;  /* 0x000000bf100c7890 */ /* 0x000fe4000fffe80e */
[----:B------:R-:W-:Y:S01]  /*7420*/  ULOP3.LUT UR14, UR11, 0x1, URZ, 0xc0, !UPT ;  /* 0x000000010b0e7892 */ /* 0x000fe2000f8ec03f */
[----:B------:R-:W-:Y:S01]  /*7430*/  ULDC UR15, c[0x0][0x288] ;  /* 0x0000a200000f7ab9 */ /* 0x000fe20000000800 */
[----:B------:R-:W-:-:S02]  /*7440*/  UIMAD UR9, UR10, UR13, UR9 ;  /* 0x0000000d0a0972a4 */ /* 0x000fc4000f8e0209 */
[----:B------:R-:W-:Y:S02]  /*7450*/  UISETP.NE.U32.AND UP0, UPT, UR14, 0x1, UPT ;  /* 0x000000010e00788c */ /* 0x000fe4000bf05070 */
[----:B------:R-:W-:Y:S02]  /*7460*/  UIMAD UR10, UR10, UR15, URZ ;  /* 0x0000000f0a0a72a4 */ /* 0x000fe4000f8e023f */
[----:B------:R-:W-:Y:S01]  /*7470*/  USHF.R.S32.HI UR11, URZ, 0x1f, UR4 ;  /* 0x0000001f3f0b7899 */ /* 0x000fe20008011404 */
[----:B-1----:R-:W-:Y:S01]  /*7480*/  LOP3.LUT R0, R0, 0x1f, RZ, 0xc0, !PT ;  /* 0x0000001f00007812 */ /* 0x002fe200078ec0ff */
[----:B------:R-:W-:Y:S01]  /*7490*/  UIADD3 UR13, UP1, UR17, UR10, URZ ;  /* 0x0000000a110d7290 */ /* 0x000fe2000ff3e03f */
[----:B------:R-:W-:Y:S01]  /*74a0*/  PLOP3.LUT P1, PT, PT, PT, UP0, 0x80, 0x0 ;  /* 0x000000000000781c */ /* 0x000fe20003f2f008 */
[----:B------:R-:W-:Y:S01]  /*74b0*/  ULEA.HI UR11, UR11, UR4, URZ, 0x7 ;  /* 0x000000040b0b7291 */ /* 0x000fe2000f8f383f */
[----:B------:R-:W-:Y:S01]  /*74c0*/  ULDC UR16, c[0x0][0x760] ;  /* 0x0001d80000107ab9 */ /* 0x000fe20000000800 */
[----:B------:R-:W-:Y:S01]  /*74d0*/  ELECT P0, URZ, PT ;  /* 0x00000000003f782f */ /* 0x000fe20003800000 */
[----:B------:R-:W-:-:S02]  /*74e0*/  UIMAD UR14, UR15, UR16, URZ ;  /* 0x000000100f0e72a4 */ /* 0x000fc4000f8e023f */
[----:B------:R-:W-:Y:S02]  /*74f0*/  ULEA.HI.X.SX32 UR15, UR10, UR19, 0x1, UP1 ;  /* 0x000000130a0f7291 */ /* 0x000fe400088f0e3f */
[----:B------:R-:W-:Y:S02]  /*7500*/  USHF.R.S32.HI UR16, URZ, 0x7, UR11 ;  /* 0x000000073f107899 */ /* 0x000fe4000801140b */
[----:B------:R-:W-:-:S03]  /*7510*/  UIADD3 UR25, UR7, UR9, URZ ;  /* 0x0000000907197290 */ /* 0x000fc6000fffe03f */
[----:B------:R-:W-:Y:S09]  /*7520*/  @P1 BRA `(.L_x_2571) ;  /* 0x0000000400881947 */ /* 0x000ff20003800000 */
        /* <DEDUP_REMOVED lines=11> */
[----:B------:R-:W-:-:S04]  /*75e0*/  ULEA UR4, UR8, UR12, 0x6 ;  /* 0x0000000c08047291 */ /* 0x000fc8000f8e303f */
[----:B------:R-:W-:-:S04]  /*75f0*/  USHF.R.S32.HI UR10, URZ, 0x1f, UR4 ;  /* 0x0000001f3f0a7899 */ /* 0x000fc80008011404 */
[----:B------:R-:W-:-:S04]  /*7600*/  ULEA.HI UR10, UR10, UR4, URZ, 0x7 ;  /* 0x000000040a0a7291 */ /* 0x000fc8000f8f383f */
[----:B------:R-:W-:-:S04]  /*7610*/  USHF.R.S32.HI UR10, URZ, 0x7, UR10 ;  /* 0x000000073f0a7899 */ /* 0x000fc8000801140a */
[----:B------:R-:W-:-:S04]  /*7620*/  UISETP.LT.AND UP0, UPT, UR16, UR10, UPT ;  /* 0x0000000a1000728c */ /* 0x000fc8000bf01270 */
[----:B------:R-:W-:-:S06]  /*7630*/  USEL UR10, UR16, UR10, UP0 ;  /* 0x0000000a100a7287 */ /* 0x000fcc0008000000 */
[----:B------:R-:W-:-:S07]  /*7640*/  VIADD R5, R8, UR10 ;  /* 0x0000000a08057c36 */ /* 0x000fce0008000000 */
.L_x_2574:
[----:B------:R-:W2:Y:S04]  /*7650*/  LDG.E.STRONG.GPU R4, desc[UR46][R2.64] ;  /* 0x0000002e02047981 */ /* 0x000ea8000c1ef900 */
[----:B--2---:R-:W-:Y:S01]  /*7660*/  CCTL.IVALL ;  /* 0x00000000ff00798f */ /* 0x004fe20002000000 */
[----:B------:R-:W-:Y:S05]  /*7670*/  YIELD ;  /* 0x0000000000007946 */ /* 0x000fea0003800000 */
[----:B------:R-:W-:-:S13]  /*7680*/  ISETP.NE.AND P1, PT, R4, R5, PT ;  /* 0x000000050400720c */ /* 0x000fda0003f25270 */
[----:B------:R-:W-:Y:S05]  /*7690*/  @P1 BRA `(.L_x_2574) ;  /* 0xfffffffc00ec1947 */ /* 0x000fea000383ffff */
.L_x_2573:
[----:B------:R-:W-:Y:S05]  /*76a0*/  BSYNC B0 ;  /* 0x0000000000007941 */ /* 0x000fea0003800000 */
.L_x_2572:
[----:B------:R-:W-:-:S03]  /*76b0*/  UMOV UR4, 0xffffffff ;  /* 0xffffffff00047882 */ /* 0x000fc60000000000 */
[----:B------:R-:W-:Y:S05]  /*76c0*/  BRA.DIV UR4, `(.L_x_2575) ;  /* 0x00000036044c7947 */ /* 0x000fea000b800000 */
[----:B------:R-:W-:Y:S01]  /*76d0*/  NOP ;  /* 0x0000000000007918 */ /* 0x000fe20000000000 */
.L_x_2644:
[----:B------:R-:W-:Y:S01]  /*76e0*/  IMAD.U32 R9, RZ, RZ, UR8 ;  /* 0x00000008ff097e24 */ /* 0x000fe2000f8e00ff */
[----:B------:R-:W-:Y:S05]  /*76f0*/  WARPSYNC.ALL ;  /* 0x0000000000007948 */ /* 0x000fea0003800000 */
[----:B------:R-:W-:Y:S01]  /*7700*/  BAR.SYNC.DEFER_BLOCKING 0xd, 0xa0 ;  /* 0x0342800000007b1d */ /* 0x000fe20000010000 */
[----:B------:R-:W-:-:S05]  /*7710*/  IMAD.SHL.U32 R9, R9, 0x2000, RZ ;  /* 0x0000200009097824 */ /* 0x000fca00078e00ff */
[----:B------:R-:W-:Y:S04]  /*7720*/  BSSY B0, `(.L_x_2576) ;  /* 0x0000012000007945 */ /* 0x000fe80003800000 */
[----:B------:R-:W-:Y:S05]  /*7730*/  @!P0 BRA `(.L_x_2577) ;  /* 0x0000000000408947 */ /* 0x000fea0003800000 */
[----:B------:R-:W1:Y:S01]  /*7740*/  LDC.64 R6, c[0x0][0x2c0] ;  /* 0x0000b000ff067b82 */ /* 0x000e620000000a00 */
[----:B------:R-:W-:Y:S01]  /*7750*/  IADD3 R5, P1, R9, UR6, RZ ;  /* 0x0000000609057c10 */ /* 0x000fe2000ff3e0ff */
[----:B------:R-:W-:Y:S01]  /*7760*/  UMOV UR4, 0x400 ;  /* 0x0000040000047882 */ /* 0x000fe20000000000 */
[----:B------:R-:W-:Y:S01]  /*7770*/  UMOV UR20, 0x0 ;  /* 0x0000000000147882 */ /* 0x000fe20000000000 */
[----:B------:R-:W-:-:S04]  /*7780*/  UMOV UR21, 0x14f00000 ;  /* 0x14f0000000157882 */ /* 0x000fc80000000000 */
[----:B------:R-:W2:Y:S01]  /*7790*/  S2UR UR10, SR_CgaCtaId ;  /* 0x00000000000a79c3 */ /* 0x000ea20000008800 */
[----:B-1----:R-:W-:Y:S02]  /*77a0*/  LEA R4, P3, R5, R6, 0x2 ;  /* 0x0000000605047211 */ /* 0x002fe400078610ff */
[----:B------:R-:W-:Y:S02]  /*77b0*/  LEA.HI.X.SX32 R6, R9, UR25, 0x1, P1 ;  /* 0x0000001909067c11 */ /* 0x000fe400088f0eff */
[----:B------:R-:W-:Y:S02]  /*77c0*/  R2UR UR18, R4 ;  /* 0x00000000041272ca */ /* 0x000fe400000e0000 */
[----:B------:R-:W-:Y:S01]  /*77d0*/  LEA.HI.X R5, R5, R7, R6, 0x2, P3 ;  /* 0x0000000705057211 */ /* 0x000fe200018f1406 */
[----:B--2---:R-:W-:-:S03]  /*77e0*/  ULEA UR4, UR10, UR4, 0x18 ;  /* 0x000000040a047291 */ /* 0x004fc6000f8ec03f */
[----:B------:R-:W-:Y:S01]  /*77f0*/  R2UR UR19, R5 ;  /* 0x00000000051372ca */ /* 0x000fe200000e0000 */
[----:B------:R-:W-:Y:S01]  /*7800*/  UMOV UR10, 0x400 ;  /* 0x00000400000a7882 */ /* 0x000fe20000000000 */
[----:B------:R-:W-:-:S11]  /*7810*/  UIADD3 UR4, UR4, 0x10000, URZ ;  /* 0x0001000004047890 */ /* 0x000fd6000fffe03f */
[----:B------:R1:W-:Y:S02]  /*7820*/  UBLKRED.G.S.ADD.F32.RN [UR18], [UR4], UR10, desc[UR20] ;  /* 0x00001412040073bb */ /* 0x0003e400080a140a */
[----:B-1----:R0:W-:Y:S02]  /*7830*/  UTMACMDFLUSH ;  /* 0x00000000000079b7 */ /* 0x0021e40000000000 */
.L_x_2577:
[----:B------:R-:W-:Y:S05]  /*7840*/  BSYNC B0 ;  /* 0x0000000000007941 */ /* 0x000fea0003800000 */
.L_x_2576:
        /* <DEDUP_REMOVED lines=20> */
.L_x_2579:
[----:B------:R-:W-:Y:S05]  /*7990*/  BSYNC B0 ;  /* 0x0000000000007941 */ /* 0x000fea0003800000 */
.L_x_2578:
[----:B------:R-:W-:Y:S06]  /*79a0*/  BAR.ARV 0xa, 0xa0 ;  /* 0x0282800000007b1d */ /* 0x000fec0000002000 */
[----:B------:R-:W-:Y:S04]  /*79b0*/  BSSY B0, `(.L_x_2580) ;  /* 0x0000003000007945 */ /* 0x000fe80003800000 */
[----:B------:R-:W-:Y:S05]  /*79c0*/  @!P0 BRA `(.L_x_2581) ;  /* 0x0000000000048947 */ /* 0x000fea0003800000 */
[----:B------:R-:W-:-:S04]  /*79d0*/  DEPBAR.LE SB0, 0x0 ;  /* 0x000080000000791a */ /* 0x000fc80000000000 */
.L_x_2581:
[----:B------:R-:W-:Y:S05]  /*79e0*/  BSYNC B0 ;  /* 0x0000000000007941 */ /* 0x000fea0003800000 */
.L_x_2580:
        /* <DEDUP_REMOVED lines=19> */
.L_x_2583:
[----:B------:R-:W-:Y:S05]  /*7b20*/  BSYNC B0 ;  /* 0x0000000000007941 */ /* 0x000fea0003800000 */
.L_x_2582:
[----:B------:R-:W-:Y:S01]  /*7b30*/  UIADD3 UR17, UR8, 0x1, URZ ;  /* 0x0000000108117890 */ /* 0x000fe2000fffe03f */
[----:B------:R-:W-:Y:S11]  /*7b40*/  BRA `(.L_x_2584) ;  /* 0x0000000000047947 */ /* 0x000ff60003800000 */
.L_x_2571:
[----:B------:R-:W-:-:S05]  /*7b50*/  UMOV UR17, UR8 ;  /* 0x0000000800117c82 */ /* 0x000fca0008000000 */
.L_x_2584:
[----:B------:R-:W-:-:S04]  /*7b60*/  UIADD3 UR4, UR8, 0x1, URZ ;  /* 0x0000000108047890 */ /* 0x000fc8000fffe03f */
[----:B------:R-:W-:-:S06]  /*7b70*/  UISETP.NE.AND UP0, UPT, UR5, UR4, UPT ;  /* 0x000000040500728c */ /* 0x000fcc000bf05270 */
[----:B------:R-:W-:-:S13]  /*7b80*/  PLOP3.LUT P1, PT, PT, PT, UP0, 0x80, 0x0 ;  /* 0x000000000000781c */ /* 0x000fda0003f2f008 */
[----:B------:R-:W-:Y:S05]  /*7b90*/  @!P1 BRA `(.L_x_2511) ;  /* 0x0000002c00ac9947 */ /* 0x000fea0003800000 */
[----:B------:R-:W-:Y:S01]  /*7ba0*/  ULDC.64 UR10, c[0x0][0x2c0] ;  /* 0x0000b000000a7ab9 */ /* 0x000fe20000000a00 */
[----:B------:R-:W-:Y:S02]  /*7bb0*/  UIADD3 UR21, UR9, UR7, URZ ;  /* 0x0000000709157290 */ /* 0x000fe4000fffe03f */
[----:B------:R-:W-:Y:S01]  /*7bc0*/  ULEA UR20, UP0, UR6, UR10, 0x2 ;  /* 0x0000000a06147291 */ /* 0x000fe2000f80103f */
[----:B------:R-:W-:Y:S01]  /*7bd0*/  UMOV UR22, UR17 ;  /* 0x0000001100167c82 */ /* 0x000fe20008000000 */
[----:B------:R-:W-:Y:S02]  /*7be0*/  UMOV UR4, URZ ;  /* 0x0000003f00047c82 */ /* 0x000fe40008000000 */
[----:B------:R-:W-:Y:S02]  /*7bf0*/  ULEA.HI.X UR21, UR6, UR11, UR21, 0x2, UP0 ;  /* 0x0000000b06157291 */ /* 0x000fe400080f1415 */
[----:B------:R-:W-:-:S04]  /*7c00*/  UIADD3 UR20, UP0, UR20, 0x4000, URZ ;  /* 0x0000400014147890 */ /* 0x000fc8000ff1e03f */
[----:B------:R-:W-:-:S12]  /*7c10*/  UIADD3.X UR21, URZ, UR21, URZ, UP0, !UPT ;  /* 0x000000153f157290 */ /* 0x000fd800087fe43f */
.L_x_2609:
        /* <DEDUP_REMOVED lines=18> */
.L_x_2587:
[----:B------:R-:W2:Y:S04]  /*7d40*/  LDG.E.STRONG.GPU R4, desc[UR46][R2.64] ;  /* 0x0000002e02047981 */ /* 0x000ea8000c1ef900 */
[----:B--2---:R-:W-:Y:S01]  /*7d50*/  CCTL.IVALL ;  /* 0x00000000ff00798f */ /* 0x004fe20002000000 */
[----:B------:R-:W-:Y:S05]  /*7d60*/  YIELD ;  /* 0x0000000000007946 */ /* 0x000fea0003800000 */
[----:B------:R-:W-:-:S13]  /*7d70*/  ISETP.NE.AND P1, PT, R4, R5, PT ;  /* 0x000000050400720c */ /* 0x000fda0003f25270 */
[----:B------:R-:W-:Y:S05]  /*7d80*/  @P1 BRA `(.L_x_2587) ;  /* 0xfffffffc00ec1947 */ /* 0x000fea000383ffff */
.L_x_2586:
[----:B------:R-:W-:Y:S05]  /*7d90*/  BSYNC B0 ;  /* 0x0000000000007941 */ /* 0x000fea0003800000 */
.L_x_2585:
[----:B------:R-:W-:-:S03]  /*7da0*/  UMOV UR18, 0xffffffff ;  /* 0xffffffff00127882 */ /* 0x000fc60000000000 */
[----:B------:R-:W-:Y:S05]  /*7db0*/  BRA.DIV UR18, `(.L_x_2588) ;  /* 0x0000002e12ac7947 */ /* 0x000fea000b800000 */
[----:B------:R-:W-:Y:S01]  /*7dc0*/  NOP ;  /* 0x0000000000007918 */ /* 0x000fe20000000000 */
.L_x_2647:
        /* <DEDUP_REMOVED lines=19> */
.L_x_2590:
[----:B------:R-:W-:Y:S05]  /*7f00*/  BSYNC B0 ;  /* 0x0000000000007941 */ /* 0x000fea0003800000 */
.L_x_2589:
        /* <DEDUP_REMOVED lines=15> */
.L_x_2592:
[----:B------:R-:W-:Y:S05]  /*8000*/  BSYNC B0 ;  /* 0x0000000000007941 */ /* 0x000fea0003800000 */
.L_x_2591:
[----:B------:R-:W-:Y:S06]  /*8010*/  BAR.ARV 0xa, 0xa0 ;  /* 0x0282800000007b1d */ /* 0x000fec0000002000 */
[----:B------:R-:W-:Y:S04]  /*8020*/  BSSY B0, `(.L_x_2593) ;  /* 0x0000003000007945 */ /* 0x000fe80003800000 */
[----:B------:R-:W-:Y:S05]  /*8030*/  @!P0 BRA `(.L_x_2594) ;  /* 0x0000000000048947 */ /* 0x000fea0003800000 */
[----:B------:R-:W-:-:S04]  /*8040*/  DEPBAR.LE SB0, 0x0 ;  /* 0x000080000000791a */ /* 0x000fc80000000000 */
.L_x_2594:
[----:B------:R-:W-:Y:S05]  /*8050*/  BSYNC B0 ;  /* 0x0000000000007941 */ /* 0x000fea0003800000 */
.L_x_2593:
        /* <DEDUP_REMOVED lines=19> */
.L_x_2596:
[----:B------:R-:W-:Y:S05]  /*8190*/  BSYNC B0 ;  /* 0x0000000000007941 */ /* 0x000fea0003800000 */
.L_x_2595:
        /* <DEDUP_REMOVED lines=10> */
[----:B------:R-:W-:-:S04]  /*8240*/  UIADD3 UR10, UR10, 0x40, URZ ;  /* 0x000000400a0a7890 */ /* 0x000fc8000fffe03f */
[----:B------:R-:W-:-:S04]  /*8250*/  USHF.R.S32.HI UR11, URZ, 0x1f, UR10 ;  /* 0x0000001f3f0b7899 */ /* 0x000fc8000801140a */
[----:B------:R-:W-:-:S04]  /*8260*/  ULEA.HI UR11, UR11, UR10, URZ, 0x7 ;  /* 0x0000000a0b0b7291 */ /* 0x000fc8000f8f383f */
[----:B------:R-:W-:-:S04]  /*8270*/  USHF.R.S32.HI UR11, URZ, 0x7, UR11 ;  /* 0x000000073f0b7899 */ /* 0x000fc8000801140b */
[----:B------:R-:W-:-:S04]  /*8280*/  UISETP.LT.AND UP0, UPT, UR16, UR11, UPT ;  /* 0x0000000b1000728c */ /* 0x000fc8000bf01270 */
[----:B------:R-:W-:-:S06]  /*8290*/  USEL UR11, UR16, UR11, UP0 ;  /* 0x0000000b100b7287 */ /* 0x000fcc0008000000 */
[----:B------:R-:W-:-:S07]  /*82a0*/  VIADD R5, R8, UR11 ;  /* 0x0000000b08057c36 */ /* 0x000fce0008000000 */
.L_x_2599:
[----:B------:R-:W2:Y:S04]  /*82b0*/  LDG.E.STRONG.GPU R4, desc[UR46][R2.64] ;  /* 0x0000002e02047981 */ /* 0x000ea8000c1ef900 */
[----:B--2---:R-:W-:Y:S01]  /*82c0*/  CCTL.IVALL ;  /* 0x00000000ff00798f */ /* 0x004fe20002000000 */
[----:B------:R-:W-:Y:S05]  /*82d0*/  YIELD ;  /* 0x0000000000007946 */ /* 0x000fea0003800000 */
[----:B------:R-:W-:-:S13]  /*82e0*/  ISETP.NE.AND P1, PT, R4, R5, PT ;  /* 0x000000050400720c */ /* 0x000fda0003f25270 */
[----:B------:R-:W-:Y:S05]  /*82f0*/  @P1 BRA `(.L_x_2599) ;  /* 0xfffffffc00ec1947 */ /* 0x000fea000383ffff */
.L_x_2598:
[----:B------:R-:W-:Y:S05]  /*8300*/  BSYNC B0 ;  /* 0x0000000000007941 */ /* 0x000fea0003800000 */
.L_x_2597:
[----:B------:R-:W-:-:S03]  /*8310*/  UMOV UR10, 0xffffffff ;  /* 0xffffffff000a7882 */ /* 0x000fc60000000000 */
[----:B------:R-:W-:Y:S05]  /*8320*/  BRA.DIV UR10, `(.L_x_2600) ;  /* 0x0000002a0a6c7947 */ /* 0x000fea000b800000 */
[----:B------:R-:W-:Y:S01]  /*8330*/  NOP ;  /* 0x0000000000007918 */ /* 0x000fe20000000000 */
.L_x_2650:
        /* <DEDUP_REMOVED lines=15> */
.L_x_2602:
[----:B------:R-:W-:Y:S05]  /*8430*/  BSYNC B0 ;  /* 0x0000000000007941 */ /* 0x000fea0003800000 */
.L_x_2601:
        /* <DEDUP_REMOVED lines=15> */
.L_x_2604:
[----:B------:R-:W-:Y:S05]  /*8530*/  BSYNC B0 ;  /* 0x0000000000007941 */ /* 0x000fea0003800000 */
.L_x_2603:
[----:B------:R-:W-:Y:S06]  /*8540*/  BAR.ARV 0xa, 0xa0 ;  /* 0x0282800000007b1d */ /* 0x000fec0000002000 */
[----:B------:R-:W-:Y:S04]  /*8550*/  BSSY B0, `(.L_x_2605) ;  /* 0x0000003000007945 */ /* 0x000fe80003800000 */
[----:B------:R-:W-:Y:S05]  /*8560*/  @!P0 BRA `(.L_x_2606) ;  /* 0x0000000000048947 */ /* 0x000fea0003800000 */
[----:B------:R-:W-:-:S04]  /*8570*/  DEPBAR.LE SB0, 0x0 ;  /* 0x000080000000791a */ /* 0x000fc80000000000 */
.L_x_2606:
[----:B------:R-:W-:Y:S05]  /*8580*/  BSYNC B0 ;  /* 0x0000000000007941 */ /* 0x000fea0003800000 */
.L_x_2605:
        /* <DEDUP_REMOVED lines=19> */
.L_x_2608:
[----:B------:R-:W-:Y:S05]  /*86c0*/  BSYNC B0 ;  /* 0x0000000000007941 */ /* 0x000fea0003800000 */
.L_x_2607:
[----:B------:R-:W-:Y:S02]  /*86d0*/  UIADD3 UR17, UR17, 0x2, URZ ;  /* 0x0000000211117890 */ /* 0x000fe4000fffe03f */
[----:B------:R-:W-:Y:S02]  /*86e0*/  UIADD3 UR4, UR4, 0x4000, URZ ;  /* 0x0000400004047890 */ /* 0x000fe4000fffe03f */
[----:B------:R-:W-:-:S06]  /*86f0*/  UISETP.GE.AND UP0, UPT, UR17, UR5, UPT ;  /* 0x000000051100728c */ /* 0x000fcc000bf06270 */
[----:B------:R-:W-:-:S13]  /*8700*/  PLOP3.LUT P1, PT, PT, PT, UP0, 0x80, 0x0 ;  /* 0x000000000000781c */ /* 0x000fda0003f2f008 */
[----:B------:R-:W-:Y:S05]  /*8710*/  @!P1 BRA `(.L_x_2609) ;  /* 0xfffffff400409947 */ /* 0x000fea000383ffff */
[----:B------:R-:W-:Y:S05]  /*8720*/  BRA `(.L_x_2511) ;  /* 0x0000002000c87947 */ /* 0x000fea0003800000 */
.L_x_2568:
        /* <DEDUP_REMOVED lines=21> */
.L_x_2610:
[----:B------:R-:W-:Y:S01]  /*8880*/  ULDC UR9, c[0x0][0xb44] ;  /* 0x0002d10000097ab9 */ /* 0x000fe20000000800 */
[----:B------:R-:W-:Y:S01]  /*8890*/  UMOV UR7, UR8 ;  /* 0x0000000800077c82 */ /* 0x000fe20008000000 */
[----:B------:R-:W-:-:S11]  /*88a0*/  UISETP.NE.AND UP0, UPT, UR9, 0x1, UPT ;  /* 0x000000010900788c */ /* 0x000fd6000bf05270 */
[----:B------:R-:W-:Y:S02]  /*88b0*/  @UP0 ULDC.64 UR10, c[0x0][0xb48] ;  /* 0x0002d200000a0ab9 */ /* 0x000fe40000000a00 */
[----:B------:R-:W-:-:S04]  /*88c0*/  UIMAD.WIDE.U32 UR4, UR8, UR10, URZ ;  /* 0x0000000a080472a5 */ /* 0x000fc8000f8e003f */
[----:B------:R-:W-:-:S04]  /*88d0*/  @UP0 USHF.R.U32.HI UR7, URZ, UR11, UR5 ;  /* 0x0000000b3f070299 */ /* 0x000fc80008011605 */
[----:B------:R-:W-:-:S12]  /*88e0*/  UIMAD UR4, UR7, UR9, URZ ;  /* 0x00000009070472a4 */ /* 0x000fd8000f8e023f */
.L_x_2611:
        /* <DEDUP_REMOVED lines=16> */
[----:B------:R-:W-:Y:S01]  /*89f0*/  ULOP3.LUT UR7, URZ, UR7, URZ, 0x33, !UPT ;  /* 0x000000073f077292 */ /* 0x000fe2000f8e333f */
[----:B------:R-:W-:Y:S01]  /*8a00*/  ULDC UR4, c[0x0][0xb2c] ;  /* 0x0002cb0000047ab9 */ /* 0x000fe20000000800 */
[----:B------:R-:W-:Y:S02]  /*8a10*/  ULDC UR5, c[0x0][0x280] ;  /* 0x0000a00000057ab9 */ /* 0x000fe40000000800 */
[----:B------:R-:W-:Y:S01]  /*8a20*/  UIADD3 UR7, UR7, UR4, URZ ;  /* 0x0000000407077290 */ /* 0x000fe2000fffe03f */
[----:B------:R-:W-:Y:S02]  /*8a30*/  ULDC UR6, c[0x0][0x74c] ;  /* 0x0001d30000067ab9 */ /* 0x000fe40000000800 */
[----:B------:R-:W-:Y:S01]  /*8a40*/  ULDC UR4, c[0x0][0x290] ;  /* 0x0000a40000047ab9 */ /* 0x000fe20000000800 */
[----:B------:R-:W-:-:S04]  /*8a50*/  USHF.L.U32 UR11, UR7, 0x7, URZ ;  /* 0x00000007070b7899 */ /* 0x000fc8000800063f */
        /* <DEDUP_REMOVED lines=50> */
.L_x_2651:
        /* <DEDUP_REMOVED lines=15> */
.L_x_2615:
        /* <DEDUP_REMOVED lines=97> */
.L_x_2626:
[----:B--234-:R-:W-:-:S04]  /*9480*/  SHF.L.U32 R21, R11, 0x1f, RZ ;  /* 0x0000001f0b157819 */ /* 0x01cfc800000006ff */
[----:B------:R-:W1:Y:S02]  /*9490*/  SYNCS.PHASECHK.TRANS64.TRYWAIT P1, [R16+URZ+0x30840], R21 ;  /* 0x03084015100075a7 */ /* 0x000e64000802017f */
[----:B-1----:R-:W-:Y:S05]  /*94a0*/  @!P1 BRA `(.L_x_2618) ;  /* 0x00000018003c9947 */ /* 0x002fea0003800000 */
.L_x_2652:
[----:B------:R-:W-:Y:S05]  /*94b0*/  @P0 BRA `(.L_x_2619) ;  /* 0x0000000000140947 */ /* 0x000fea0003800000 */
[----:B------:R-:W-:Y:S01]  /*94c0*/  ISETP.NE.AND P1, PT, R6, RZ, PT ;  /* 0x000000ff0600720c */ /* 0x000fe20003f25270 */
[----:B------:R-:W-:-:S04]  /*94d0*/  IMAD.MOV.U32 R3, RZ, RZ, 0x4100 ;  /* 0x00004100ff037424 */ /* 0x000fc800078e00ff */
[----:B------:R3:W-:Y:S08]  /*94e0*/  SYNCS.ARRIVE.TRANS64 RZ, [R16+URZ+0x30830], R3 ;  /* 0x0308300310ff79a7 */ /* 0x0007f0000800003f */
[----:B------:R-:W-:Y:S05]  /*94f0*/  @!P1 BRA `(.L_x_2619) ;  /* 0x0000000000049947 */ /* 0x000fea0003800000 */
[----:B------:R-:W-:Y:S01]  /*9500*/  BPT.TRAP 0x1 ;  /* 0x000000040000795c */ /* 0x000fe20000300000 */
.L_x_2619:
        /* <DEDUP_REMOVED lines=36> */
.L_x_2653:
[----:B------:R-:W-:Y:S05]  /*9750*/  @P0 BRA `(.L_x_2621) ;  /* 0x0000000000140947 */ /* 0x000fea0003800000 */
[----:B------:R-:W-:Y:S01]  /*9760*/  ISETP.NE.AND P1, PT, R6, RZ, PT ;  /* 0x000000ff0600720c */ /* 0x000fe20003f25270 */
[----:B------:R-:W-:-:S04]  /*9770*/  IMAD.MOV.U32 R2, RZ, RZ, 0x4100 ;  /* 0x00004100ff027424 */ /* 0x000fc800078e00ff */
[----:B------:R3:W-:Y:S08]  /*9780*/  SYNCS.ARRIVE.TRANS64 RZ, [R16+URZ+0x30818], R2 ;  /* 0x0308180210ff79a7 */ /* 0x0007f0000800003f */
[----:B------:R-:W-:Y:S05]  /*9790*/  @!P1 BRA `(.L_x_2621) ;  /* 0x0000000000049947 */ /* 0x000fea0003800000 */
[----:B------:R-:W-:Y:S01]  /*97a0*/  BPT.TRAP 0x1 ;  /* 0x000000040000795c */ /* 0x000fe20000300000 */
.L_x_2621:
        /* <DEDUP_REMOVED lines=36> */
.L_x_2654:
[----:B------:R-:W-:Y:S05]  /*99f0*/  @P0 BRA `(.L_x_2623) ;  /* 0x0000000000140947 */ /* 0x000fea0003800000 */
[----:B------:R-:W-:Y:S01]  /*9a00*/  ISETP.NE.AND P1, PT, R6, RZ, PT ;  /* 0x000000ff0600720c */ /* 0x000fe20003f25270 */
[----:B-123--:R-:W-:-:S04]  /*9a10*/  IMAD.MOV.U32 R21, RZ, RZ, 0x4100 ;  /* 0x00004100ff157424 */ /* 0x00efc800078e00ff */
[----:B------:R4:W-:Y:S08]  /*9a20*/  SYNCS.ARRIVE.TRANS64 RZ, [R16+URZ+0x30838], R21 ;  /* 0x0308381510ff79a7 */ /* 0x0009f0000800003f */
[----:B------:R-:W-:Y:S05]  /*9a30*/  @!P1 BRA `(.L_x_2623) ;  /* 0x0000000000049947 */ /* 0x000fea0003800000 */
[----:B------:R-:W-:Y:S01]  /*9a40*/  BPT.TRAP 0x1 ;  /* 0x000000040000795c */ /* 0x000fe20000300000 */
.L_x_2623:
        /* <DEDUP_REMOVED lines=31> */
.L_x_2656:
[----:B------:R-:W-:Y:S05]  /*9c40*/  @P0 BRA `(.L_x_2625) ;  /* 0x0000000000140947 */ /* 0x000fea0003800000 */
[----:B------:R-:W-:Y:S01]  /*9c50*/  ISETP.NE.AND P1, PT, R6, RZ, PT ;  /* 0x000000ff0600720c */ /* 0x000fe20003f25270 */
[----:B------:R-:W-:-:S04]  /*9c60*/  IMAD.MOV.U32 R5, RZ, RZ, 0x4100 ;  /* 0x00004100ff057424 */ /* 0x000fc800078e00ff */
[----:B------:R1:W-:Y:S08]  /*9c70*/  SYNCS.ARRIVE.TRANS64 RZ, [R16+URZ+0x30810], R5 ;  /* 0x0308100510ff79a7 */ /* 0x0003f0000800003f */
[----:B------:R-:W-:Y:S05]  /*9c80*/  @!P1 BRA `(.L_x_2625) ;  /* 0x0000000000049947 */ /* 0x000fea0003800000 */
[----:B------:R-:W-:Y:S01]  /*9c90*/  BPT.TRAP 0x1 ;  /* 0x000000040000795c */ /* 0x000fe20000300000 */
.L_x_2625:
        /* <DEDUP_REMOVED lines=37> */
.L_x_2617:
        /* <DEDUP_REMOVED lines=8> */
.L_x_2657:
[----:B------:R-:W-:Y:S05]  /*9f70*/  @P0 BRA `(.L_x_2628) ;  /* 0x0000000000140947 */ /* 0x000fea0003800000 */
[----:B------:R-:W-:Y:S01]  /*9f80*/  ISETP.NE.AND P1, PT, R6, RZ, PT ;  /* 0x000000ff0600720c */ /* 0x000fe20003f25270 */
[----:B------:R-:W-:-:S04]  /*9f90*/  IMAD.MOV.U32 R5, RZ, RZ, 0x4100 ;  /* 0x00004100ff057424 */ /* 0x000fc800078e00ff */
[----:B------:R2:W-:Y:S08]  /*9fa0*/  SYNCS.ARRIVE.TRANS64 RZ, [R16+URZ+0x30830], R5 ;  /* 0x0308300510ff79a7 */ /* 0x0005f0000800003f */
[----:B------:R-:W-:Y:S05]  /*9fb0*/  @!P1 BRA `(.L_x_2628) ;  /* 0x0000000000049947 */ /* 0x000fea0003800000 */
[----:B------:R-:W-:Y:S01]  /*9fc0*/  BPT.TRAP 0x1 ;  /* 0x000000040000795c */ /* 0x000fe20000300000 */
.L_x_2628:
        /* <DEDUP_REMOVED lines=33> */
.L_x_2658:
[----:B------:R-:W-:Y:S05]  /*a1e0*/  @P0 BRA `(.L_x_2630) ;  /* 0x0000000000140947 */ /* 0x000fea0003800000 */
[----:B------:R-:W-:Y:S01]  /*a1f0*/  ISETP.NE.AND P0, PT, R6, RZ, PT ;  /* 0x000000ff0600720c */ /* 0x000fe20003f05270 */
[----:B------:R-:W-:-:S04]  /*a200*/  IMAD.MOV.U32 R5, RZ, RZ, 0x4100 ;  /* 0x00004100ff057424 */ /* 0x000fc800078e00ff */
[----:B------:R1:W-:Y:S08]  /*a210*/  SYNCS.ARRIVE.TRANS64 RZ, [R16+URZ+0x30818], R5 ;  /* 0x0308180510ff79a7 */ /* 0x0003f0000800003f */
[----:B------:R-:W-:Y:S05]  /*a220*/  @!P0 BRA `(.L_x_2630) ;  /* 0x0000000000048947 */ /* 0x000fea0003800000 */
[----:B------:R-:W-:Y:S01]  /*a230*/  BPT.TRAP 0x1 ;  /* 0x000000040000795c */ /* 0x000fe20000300000 */
.L_x_2630:
        /* <DEDUP_REMOVED lines=37> */
.L_x_2616:
[----:B------:R-:W1:Y:S01]  /*a490*/  S2R R0, SR_TID.X ;  /* 0x0000000000007919 */ /* 0x000e620000002100 */
[----:B------:R-:W-:Y:S01]  /*a4a0*/  IMAD R3, R19, 0x8, R16 ;  /* 0x0000000813037824 */ /* 0x000fe200078e0210 */
[----:B-1----:R-:W-:Y:S02]  /*a4b0*/  LOP3.LUT R2, R0, 0x7f, RZ, 0xc0, !PT ;  /* 0x0000007f00027812 */ /* 0x002fe400078ec0ff */
[----:B------:R-:W-:Y:S02]  /*a4c0*/  SHF.L.U32 R0, R11, 0x1f, RZ ;  /* 0x0000001f0b007819 */ /* 0x000fe400000006ff */
[----:B------:R-:W-:Y:S02]  /*a4d0*/  ISETP.NE.AND P1, PT, R2, RZ, PT ;  /* 0x000000ff0200720c */ /* 0x000fe40003f25270 */
[----:B------:R-:W1:Y:S02]  /*a4e0*/  SYNCS.PHASECHK.TRANS64.TRYWAIT P0, [R3+URZ+0x30840], R0 ;  /* 0x03084000030075a7 */ /* 0x000e64000800017f */
[----:B-1----:R-:W-:Y:S09]  /*a4f0*/  @!P0 BRA `(.L_x_2631) ;  /* 0x0000000800a48947 */ /* 0x002ff20003800000 */
.L_x_2659:
[----:B------:R-:W-:Y:S05]  /*a500*/  @P1 BRA `(.L_x_2632) ;  /* 0x0000000000181947 */ /* 0x000fea0003800000 */
[----:B------:R-:W1:Y:S01]  /*a510*/  S2R R2, SR_TID.X ;  /* 0x0000000000027919 */ /* 0x000e620000002100 */
[----:B------:R-:W-:-:S04]  /*a520*/  IMAD.MOV.U32 R0, RZ, RZ, 0x4100 ;  /* 0x00004100ff007424 */ /* 0x000fc800078e00ff */
[----:B------:R1:W-:Y:S02]  /*a530*/  SYNCS.ARRIVE.TRANS64 RZ, [R3+URZ+0x30830], R0 ;  /* 0x0308300003ff79a7 */ /* 0x0003e4000800003f */
[----:B-1----:R-:W-:-:S13]  /*a540*/  LOP3.LUT P0, RZ, R2, 0x1f, RZ, 0xc0, !PT ;  /* 0x0000001f02ff7812 */ /* 0x002fda000780c0ff */
[----:B------:R-:W-:Y:S05]  /*a550*/  @!P0 BRA `(.L_x_2632) ;  /* 0x0000000000048947 */ /* 0x000fea0003800000 */
[----:B------:R-:W-:Y:S01]  /*a560*/  BPT.TRAP 0x1 ;  /* 0x000000040000795c */ /* 0x000fe20000300000 */
.L_x_2632:
        /* <DEDUP_REMOVED lines=40> */
.L_x_2613:
[----:B------:R-:W-:Y:S05]  /*a7f0*/  BSYNC B0 ;  /* 0x0000000000007941 */ /* 0x000fea0003800000 */
.L_x_2612:
[----:B------:R-:W-:-:S03]  /*a800*/  UMOV UR7, 0xffffffff ;  /* 0xffffffff00077882 */ /* 0x000fc60000000000 */
[----:B------:R-:W-:Y:S05]  /*a810*/  BRA.DIV UR7, `(.L_x_2633) ;  /* 0x0000000607f07947 */ /* 0x000fea000b800000 */
[----:B------:R-:W-:-:S13]  /*a820*/  ELECT P6, URZ, PT ;  /* 0x00000000003f782f */ /* 0x000fda00038c0000 */
.L_x_2662:
[----:B------:R-:W-:Y:S05]  /*a830*/  @!P6 BRA `(.L_x_2511) ;  /* 0x000000000084e947 */ /* 0x000fea0003800000 */
[----:B------:R-:W-:-:S06]  /*a840*/  ULOP3.LUT UR7, UR38, 0x2, URZ, 0xfc, !UPT ;  /* 0x0000000226077892 */ /* 0x000fcc000f8efc3f */
[----:B------:R-:W-:-:S05]  /*a850*/  IMAD.U32 R2, RZ, RZ, UR7 ;  /* 0x00000007ff027e24 */ /* 0x000fca000f8e00ff */
[----:B------:R-:W-:-:S13]  /*a860*/  ISETP.NE.AND P2, PT, R2, 0x3, PT ;  /* 0x000000030200780c */ /* 0x000fda0003f45270 */
[----:B------:R-:W-:Y:S05]  /*a870*/  @!P2 BRA `(.L_x_2634) ;  /* 0x000000000004a947 */ /* 0x000fea0003800000 */
[----:B------:R-:W-:Y:S01]  /*a880*/  BPT.TRAP 0x1 ;  /* 0x000000040000795c */ /* 0x000fe20000300000 */
.L_x_2634:
        /* <DEDUP_REMOVED lines=15> */
.L_x_2663:
[----:B------:R-:W2:Y:S02]  /*a980*/  SYNCS.PHASECHK.TRANS64.TRYWAIT P0, [R3+URZ], R2 ;  /* 0x00000002030075a7 */ /* 0x000ea4000800017f */
[----:B--2---:R-:W-:Y:S05]  /*a990*/  @!P0 BRA `(.L_x_2636) ;  /* 0x0000000400c48947 */ /* 0x004fea0003800000 */
.L_x_2664:
[----:B------:R-:W-:Y:S05]  /*a9a0*/  @!P2 BRA `(.L_x_2637) ;  /* 0x000000000004a947 */ /* 0x000fea0003800000 */
[----:B------:R-:W-:Y:S01]  /*a9b0*/  BPT.TRAP 0x1 ;  /* 0x000000040000795c */ /* 0x000fe20000300000 */
.L_x_2637:
[----:B--2---:R-:W-:-:S04]  /*a9c0*/  VIADD R3, R7, 0x30840 ;  /* 0x0003084007037836 */ /* 0x004fc80000000000 */
[----:B------:R-:W-:-:S04]  /*a9d0*/  IMAD R0, R0, 0x8, R3 ;  /* 0x0000000800007824 */ /* 0x000fc800078e0203 */
[----:B------:R-:W2:Y:S02]  /*a9e0*/  SYNCS.PHASECHK.TRANS64.TRYWAIT P0, [R0+URZ], R5 ;  /* 0x00000005000075a7 */ /* 0x000ea4000800017f */
[----:B--2---:R-:W-:Y:S05]  /*a9f0*/  @!P0 BRA `(.L_x_2638) ;  /* 0x0000000400c08947 */ /* 0x004fea0003800000 */
.L_x_2665:
[----:B------:R-:W-:-:S07]  /*aa00*/  IMAD R3, R4, 0x8, R3 ;  /* 0x0000000804037824 */ /* 0x000fce00078e0203 */
.L_x_2639:
[----:B---3--:R3:W4:Y:S02]  /*aa10*/  SYNCS.PHASECHK.TRANS64.TRYWAIT P0, [R3+URZ], R2 ;  /* 0x00000002030075a7 */ /* 0x008724000800017f */
[----:B----4-:R-:W-:Y:S05]  /*aa20*/  @!P0 NANOSLEEP.SYNCS 0x989680 ;  /* 0x009896800000895d */ /* 0x010fea0003900000 */
[----:B------:R-:W4:Y:S02]  /*aa30*/  @!P0 SYNCS.PHASECHK.TRANS64 P0, [R3+URZ], R2 ;  /* 0x00000002030085a7 */ /* 0x000f24000800007f */
[----:B----4-:R-:W-:Y:S05]  /*aa40*/  @!P0 BRA `(.L_x_2639) ;  /* 0xfffffffc00f08947 */ /* 0x010fea000383ffff */
.L_x_2511:
[----:B------:R-:W-:Y:S05]  /*aa50*/  BSYNC B6 ;  /* 0x0000000000067941 */ /* 0x000fea0003800000 */
.L_x_2506:
[----:B------:R-:W-:Y:S05]  /*aa60*/  EXIT ;  /* 0x000000000000794d */ /* 0x000fea0003800000 */
.L_x_2517:
[----:B------:R-:W-:Y:S02]  /*aa70*/  IMAD.MOV.U32 R12, RZ, RZ, RZ ;  /* 0x000000ffff0c7224 */ /* 0x000fe400078e00ff */
[----:B------:R-:W-:Y:S02]  /*aa80*/  IMAD.MOV.U32 R11, RZ, RZ, 0x1f ;  /* 0x0000001fff0b7424 */ /* 0x000fe400078e00ff */
[----:B------:R-:W-:-:S07]  /*aa90*/  IMAD.MOV.U32 R15, RZ, RZ, -0x1 ;  /* 0xffffffffff0f7424 */ /* 0x000fce00078e00ff */
[----:B------:R-:W-:Y:S05]  /*aaa0*/  WARPSYNC.COLLECTIVE R15, `(.L_x_2640) ;  /* 0x000000000f087348 */ /* 0x000fea0003c00000 */
[----:B------:R1:W2:Y:S02]  /*aab0*/  SHFL.IDX P6, R14, R13, R12, R11 ;  /* 0x0000000c0d0e7389 */ /* 0x0002a400000c000b */
[----:B-12---:R-:W-:Y:S01]  /*aac0*/  ENDCOLLECTIVE ;  /* 0x000000000000791b */ /* 0x006fe20003800000 */
.L_x_2640:
[----:B------:R-:W-:Y:S05]  /*aad0*/  BRA `(.L_x_2641) ;  /* 0xffffff68003c7947 */ /* 0x000fea000383ffff */
.L_x_2519:
        /* <DEDUP_REMOVED lines=8> */
.L_x_2523:
[----:B---3--:R3:W4:Y:S02]  /*ab60*/  SYNCS.PHASECHK.TRANS64.TRYWAIT P1, [R0+URZ+0x30810], R209 ;  /* 0x030810d1000075a7 */ /* 0x008724000802017f */
[----:B----4-:R-:W-:Y:S05]  /*ab70*/  @!P1 NANOSLEEP.SYNCS 0x989680 ;  /* 0x009896800000995d */ /* 0x010fea0003900000 */
[----:B------:R-:W4:Y:S02]  /*ab80*/  @!P1 SYNCS.PHASECHK.TRANS64 P1, [R0+URZ+0x30810], R209 ;  /* 0x030810d1000095a7 */ /* 0x000f24000802007f */
[----:B----4-:R-:W-:Y:S05]  /*ab90*/  @!P1 BRA `(.L_x_2523) ;  /* 0xfffffffc00f09947 */ /* 0x010fea000383ffff */
[----:B------:R-:W-:Y:S05]  /*aba0*/  BRA `(.L_x_2522) ;  /* 0xffffff70002c7947 */ /* 0x000fea000383ffff */
.L_x_2527:
[----:B------:R1:W1:Y:S02]  /*abb0*/  SYNCS.PHASECHK.TRANS64.TRYWAIT P1, [R0+URZ+0x30830], R209 ;  /* 0x030830d1000075a7 */ /* 0x000264000802017f */
[----:B-1----:R-:W-:Y:S05]  /*abc0*/  @!P1 NANOSLEEP.SYNCS 0x989680 ;  /* 0x009896800000995d */ /* 0x002fea0003900000 */
[----:B------:R-:W1:Y:S02]  /*abd0*/  @!P1 SYNCS.PHASECHK.TRANS64 P1, [R0+URZ+0x30830], R209 ;  /* 0x030830d1000095a7 */ /* 0x000e64000802007f */
[----:B-1----:R-:W-:Y:S05]  /*abe0*/  @!P1 BRA `(.L_x_2527) ;  /* 0xfffffffc00f09947 */ /* 0x002fea000383ffff */
[----:B------:R-:W-:Y:S05]  /*abf0*/  BRA `(.L_x_2526) ;  /* 0xffffff78004c7947 */ /* 0x000fea000383ffff */
.L_x_2575:
[----:B------:R-:W-:Y:S01]  /*ac00*/  BSSY B0, `(.L_x_2642) ;  /* 0x0000005000007945 */ /* 0x000fe20003800000 */
[----:B------:R-:W-:-:S07]  /*ac10*/  IMAD.MOV.U32 R15, RZ, RZ, -0x1 ;  /* 0xffffffffff0f7424 */ /* 0x000fce00078e00ff */
[----:B------:R-:W-:Y:S05]  /*ac20*/  WARPSYNC.COLLECTIVE R15, `(.L_x_2643) ;  /* 0x000000000f087348 */ /* 0x000fea0003c00000 */
[----:B------:R-:W-:Y:S01]  /*ac30*/  NOP ;  /* 0x0000000000007918 */ /* 0x000fe20000000000 */
[----:B------:R-:W-:Y:S01]  /*ac40*/  ENDCOLLECTIVE ;  /* 0x000000000000791b */ /* 0x000fe20003800000 */
.L_x_2643:
[----:B------:R-:W-:Y:S05]  /*ac50*/  BSYNC B0 ;  /* 0x0000000000007941 */ /* 0x000fea0003800000 */
.L_x_2642:
[----:B------:R-:W-:Y:S05]  /*ac60*/  BRA `(.L_x_2644) ;  /* 0xffffffc8009c7947 */ /* 0x000fea000383ffff */
.L_x_2588:
[----:B------:R-:W-:Y:S01]  /*ac70*/  BSSY B0, `(.L_x_2645) ;  /* 0x0000005000007945 */ /* 0x000fe20003800000 */
[----:B------:R-:W-:-:S07]  /*ac80*/  IMAD.MOV.U32 R15, RZ, RZ, -0x1 ;  /* 0xffffffffff0f7424 */ /* 0x000fce00078e00ff */
[----:B------:R-:W-:Y:S05]  /*ac90*/  WARPSYNC.COLLECTIVE R15, `(.L_x_2646) ;  /* 0x000000000f087348 */ /* 0x000fea0003c00000 */
[----:B------:R-:W-:Y:S01]  /*aca0*/  NOP ;  /* 0x0000000000007918 */ /* 0x000fe20000000000 */
[----:B------:R-:W-:Y:S01]  /*acb0*/  ENDCOLLECTIVE ;  /* 0x000000000000791b */ /* 0x000fe20003800000 */
.L_x_2646:
[----:B------:R-:W-:Y:S05]  /*acc0*/  BSYNC B0 ;  /* 0x0000000000007941 */ /* 0x000fea0003800000 */
.L_x_2645:
[----:B------:R-:W-:Y:S05]  /*acd0*/  BRA `(.L_x_2647) ;  /* 0xffffffd0003c7947 */ /* 0x000fea000383ffff */
.L_x_2600:
[----:B------:R-:W-:Y:S01]  /*ace0*/  BSSY B0, `(.L_x_2648) ;  /* 0x0000005000007945 */ /* 0x000fe20003800000 */
[----:B------:R-:W-:-:S07]  /*acf0*/  IMAD.MOV.U32 R15, RZ, RZ, -0x1 ;  /* 0xffffffffff0f7424 */ /* 0x000fce00078e00ff */
[----:B------:R-:W-:Y:S05]  /*ad00*/  WARPSYNC.COLLECTIVE R15, `(.L_x_2649) ;  /* 0x000000000f087348 */ /* 0x000fea0003c00000 */
[----:B------:R-:W-:Y:S01]  /*ad10*/  NOP ;  /* 0x0000000000007918 */ /* 0x000fe20000000000 */
[----:B------:R-:W-:Y:S01]  /*ad20*/  ENDCOLLECTIVE ;  /* 0x000000000000791b */ /* 0x000fe20003800000 */
.L_x_2649:
[----:B------:R-:W-:Y:S05]  /*ad30*/  BSYNC B0 ;  /* 0x0000000000007941 */ /* 0x000fea0003800000 */
.L_x_2648:
[----:B------:R-:W-:Y:S05]  /*ad40*/  BRA `(.L_x_2650) ;  /* 0xffffffd4007c7947 */ /* 0x000fea000383ffff */
.L_x_2614:
[----:B-1----:R1:W2:Y:S02]  /*ad50*/  SYNCS.PHASECHK.TRANS64.TRYWAIT P0, [R16+URZ+0x30820], R3 ;  /* 0x03082003100075a7 */ /* 0x0022a4000800017f */
[----:B--2---:R-:W-:Y:S05]  /*ad60*/  @!P0 NANOSLEEP.SYNCS 0x989680 ;  /* 0x009896800000895d */ /* 0x004fea0003900000 */
[----:B------:R-:W2:Y:S02]  /*ad70*/  @!P0 SYNCS.PHASECHK.TRANS64 P0, [R16+URZ+0x30820], R3 ;  /* 0x03082003100085a7 */ /* 0x000ea4000800007f */
[----:B--2---:R-:W-:Y:S05]  /*ad80*/  @!P0 BRA `(.L_x_2614) ;  /* 0xfffffffc00f08947 */ /* 0x004fea000383ffff */
[----:B------:R-:W-:Y:S05]  /*ad90*/  BRA `(.L_x_2651) ;  /* 0xffffffdc00f87947 */ /* 0x000fea000383ffff */
.L_x_2618:
[----:B-1----:R1:W3:Y:S02]  /*ada0*/  SYNCS.PHASECHK.TRANS64.TRYWAIT P1, [R16+URZ+0x30840], R21 ;  /* 0x03084015100075a7 */ /* 0x0022e4000802017f */
[----:B---3--:R-:W-:Y:S05]  /*adb0*/  @!P1 NANOSLEEP.SYNCS 0x989680 ;  /* 0x009896800000995d */ /* 0x008fea0003900000 */
[----:B------:R-:W3:Y:S02]  /*adc0*/  @!P1 SYNCS.PHASECHK.TRANS64 P1, [R16+URZ+0x30840], R21 ;  /* 0x03084015100095a7 */ /* 0x000ee4000802007f */
[----:B---3--:R-:W-:Y:S05]  /*add0*/  @!P1 BRA `(.L_x_2618) ;  /* 0xfffffffc00f09947 */ /* 0x008fea000383ffff */
[----:B------:R-:W-:Y:S05]  /*ade0*/  BRA `(.L_x_2652) ;  /* 0xffffffe400b07947 */ /* 0x000fea000383ffff */
.L_x_2620:
[----:B--2---:R2:W3:Y:S02]  /*adf0*/  SYNCS.PHASECHK.TRANS64.TRYWAIT P1, [R16+URZ+0x30828], R21 ;  /* 0x03082815100075a7 */ /* 0x0044e4000802017f */
[----:B---3--:R-:W-:Y:S05]  /*ae00*/  @!P1 NANOSLEEP.SYNCS 0x989680 ;  /* 0x009896800000995d */ /* 0x008fea0003900000 */
[----:B------:R-:W3:Y:S02]  /*ae10*/  @!P1 SYNCS.PHASECHK.TRANS64 P1, [R16+URZ+0x30828], R21 ;  /* 0x03082815100095a7 */ /* 0x000ee4000802007f */
[----:B---3--:R-:W-:Y:S05]  /*ae20*/  @!P1 BRA `(.L_x_2620) ;  /* 0xfffffffc00f09947 */ /* 0x008fea000383ffff */
[----:B------:R-:W-:Y:S05]  /*ae30*/  BRA `(.L_x_2653) ;  /* 0xffffffe800447947 */ /* 0x000fea000383ffff */
.L_x_2622:
[----:B---3--:R3:W4:Y:S02]  /*ae40*/  SYNCS.PHASECHK.TRANS64.TRYWAIT P1, [R16+URZ+0x30848], R21 ;  /* 0x03084815100075a7 */ /* 0x008724000802017f */
[----:B----4-:R-:W-:Y:S05]  /*ae50*/  @!P1 NANOSLEEP.SYNCS 0x989680 ;  /* 0x009896800000995d */ /* 0x010fea0003900000 */
[----:B------:R-:W4:Y:S02]  /*ae60*/  @!P1 SYNCS.PHASECHK.TRANS64 P1, [R16+URZ+0x30848], R21 ;  /* 0x03084815100095a7 */ /* 0x000f24000802007f */
[----:B----4-:R-:W-:Y:S05]  /*ae70*/  @!P1 BRA `(.L_x_2622) ;  /* 0xfffffffc00f09947 */ /* 0x010fea000383ffff */
[----:B------:R-:W-:Y:S05]  /*ae80*/  BRA `(.L_x_2654) ;  /* 0xffffffe800d87947 */ /* 0x000fea000383ffff */
.L_x_2624:
[----:B------:R-:W-:-:S07]  /*ae90*/  SHF.L.U32 R5, R11, 0x1f, RZ ;  /* 0x0000001f0b057819 */ /* 0x000fce00000006ff */
.L_x_2655:
[----:B------:R1:W1:Y:S02]  /*aea0*/  SYNCS.PHASECHK.TRANS64.TRYWAIT P1, [R16+URZ+0x30820], R5 ;  /* 0x03082005100075a7 */ /* 0x000264000802017f */
[----:B-1----:R-:W-:Y:S05]  /*aeb0*/  @!P1 NANOSLEEP.SYNCS 0x989680 ;  /* 0x009896800000995d */ /* 0x002fea0003900000 */
[----:B------:R-:W1:Y:S02]  /*aec0*/  @!P1 SYNCS.PHASECHK.TRANS64 P1, [R16+URZ+0x30820], R5 ;  /* 0x03082005100095a7 */ /* 0x000e64000802007f */
[----:B-1----:R-:W-:Y:S05]  /*aed0*/  @!P1 BRA `(.L_x_2655) ;  /* 0xfffffffc00f09947 */ /* 0x002fea000383ffff */
[----:B------:R-:W-:Y:S05]  /*aee0*/  BRA `(.L_x_2656) ;  /* 0xffffffec00547947 */ /* 0x000fea000383ffff */
.L_x_2627:
[----:B-1----:R1:W2:Y:S02]  /*aef0*/  SYNCS.PHASECHK.TRANS64.TRYWAIT P1, [R16+URZ+0x30840], R13 ;  /* 0x0308400d100075a7 */ /* 0x0022a4000802017f */
[----:B--2---:R-:W-:Y:S05]  /*af00*/  @!P1 NANOSLEEP.SYNCS 0x989680 ;  /* 0x009896800000995d */ /* 0x004fea0003900000 */
[----:B------:R-:W2:Y:S02]  /*af10*/  @!P1 SYNCS.PHASECHK.TRANS64 P1, [R16+URZ+0x30840], R13 ;  /* 0x0308400d100095a7 */ /* 0x000ea4000802007f */
[----:B--2---:R-:W-:Y:S05]  /*af20*/  @!P1 BRA `(.L_x_2627) ;  /* 0xfffffffc00f09947 */ /* 0x004fea000383ffff */
[----:B------:R-:W-:Y:S05]  /*af30*/  BRA `(.L_x_2657) ;  /* 0xfffffff0000c7947 */ /* 0x000fea000383ffff */
.L_x_2629:
[----:B--2---:R2:W1:Y:S02]  /*af40*/  SYNCS.PHASECHK.TRANS64.TRYWAIT P1, [R16+URZ+0x30828], R13 ;  /* 0x0308280d100075a7 */ /* 0x004464000802017f */
[----:B-1----:R-:W-:Y:S05]  /*af50*/  @!P1 NANOSLEEP.SYNCS 0x989680 ;  /* 0x009896800000995d */ /* 0x002fea0003900000 */
[----:B------:R-:W1:Y:S02]  /*af60*/  @!P1 SYNCS.PHASECHK.TRANS64 P1, [R16+URZ+0x30828], R13 ;  /* 0x0308280d100095a7 */ /* 0x000e64000802007f */
[----:B-1----:R-:W-:Y:S05]  /*af70*/  @!P1 BRA `(.L_x_2629) ;  /* 0xfffffffc00f09947 */ /* 0x002fea000383ffff */
[----:B------:R-:W-:Y:S05]  /*af80*/  BRA `(.L_x_2658) ;  /* 0xfffffff000947947 */ /* 0x000fea000383ffff */
.L_x_2631:
[----:B------:R1:W1:Y:S02]  /*af90*/  SYNCS.PHASECHK.TRANS64.TRYWAIT P0, [R3+URZ+0x30840], R0 ;  /* 0x03084000030075a7 */ /* 0x000264000800017f */
[----:B-1----:R-:W-:Y:S05]  /*afa0*/  @!P0 NANOSLEEP.SYNCS 0x989680 ;  /* 0x009896800000895d */ /* 0x002fea0003900000 */
[----:B------:R-:W1:Y:S02]  /*afb0*/  @!P0 SYNCS.PHASECHK.TRANS64 P0, [R3+URZ+0x30840], R0 ;  /* 0x03084000030085a7 */ /* 0x000e64000800007f */
[----:B-1----:R-:W-:Y:S05]  /*afc0*/  @!P0 BRA `(.L_x_2631) ;  /* 0xfffffffc00f08947 */ /* 0x002fea000383ffff */
[----:B------:R-:W-:Y:S05]  /*afd0*/  BRA `(.L_x_2659) ;  /* 0xfffffff400487947 */ /* 0x000fea000383ffff */
.L_x_2633:
[----:B------:R-:W-:Y:S01]  /*afe0*/  BSSY B0, `(.L_x_2660) ;  /* 0x0000006000007945 */ /* 0x000fe20003800000 */
[----:B------:R-:W-:-:S07]  /*aff0*/  IMAD.MOV.U32 R15, RZ, RZ, -0x1 ;  /* 0xffffffffff0f7424 */ /* 0x000fce00078e00ff */
[----:B------:R-:W-:Y:S05]  /*b000*/  WARPSYNC.COLLECTIVE R15, `(.L_x_2661) ;  /* 0x000000000f0c7348 */ /* 0x000fea0003c00000 */
[----:B------:R-:W-:Y:S02]  /*b010*/  ELECT P6, UR62, PT ;  /* 0x00000000003e782f */ /* 0x000fe400038c0000 */
[----:B------:R-:W-:Y:S01]  /*b020*/  MOV R14, UR62 ;  /* 0x0000003e000e7c02 */ /* 0x000fe20008000f00 */
[----:B------:R-:W-:Y:S10]  /*b030*/  ENDCOLLECTIVE ;  /* 0x000000000000791b */ /* 0x000ff40003800000 */
.L_x_2661:
[----:B------:R-:W-:Y:S05]  /*b040*/  BSYNC B0 ;  /* 0x0000000000007941 */ /* 0x000fea0003800000 */
.L_x_2660:
[----:B------:R-:W-:Y:S05]  /*b050*/  BRA `(.L_x_2662) ;  /* 0xfffffff400f47947 */ /* 0x000fea000383ffff */
.L_x_2635:
[----:B-1----:R1:W2:Y:S02]  /*b060*/  SYNCS.PHASECHK.TRANS64.TRYWAIT P0, [R6+URZ], R5 ;  /* 0x00000005060075a7 */ /* 0x0022a4000800017f */
[----:B--2---:R-:W-:Y:S05]  /*b070*/  @!P0 NANOSLEEP.SYNCS 0x989680 ;  /* 0x009896800000895d */ /* 0x004fea0003900000 */
[----:B------:R-:W2:Y:S02]  /*b080*/  @!P0 SYNCS.PHASECHK.TRANS64 P0, [R6+URZ], R5 ;  /* 0x00000005060085a7 */ /* 0x000ea4000800007f */
[----:B--2---:R-:W-:Y:S05]  /*b090*/  @!P0 BRA `(.L_x_2635) ;  /* 0xfffffffc00f08947 */ /* 0x004fea000383ffff */
[----:B------:R-:W-:Y:S05]  /*b0a0*/  BRA `(.L_x_2663) ;  /* 0xfffffff800347947 */ /* 0x000fea000383ffff */
.L_x_2636:
[----:B--2---:R2:W3:Y:S02]  /*b0b0*/  SYNCS.PHASECHK.TRANS64.TRYWAIT P0, [R3+URZ], R2 ;  /* 0x00000002030075a7 */ /* 0x0044e4000800017f */
[----:B---3--:R-:W-:Y:S05]  /*b0c0*/  @!P0 NANOSLEEP.SYNCS 0x989680 ;  /* 0x009896800000895d */ /* 0x008fea0003900000 */
[----:B------:R-:W3:Y:S02]  /*b0d0*/  @!P0 SYNCS.PHASECHK.TRANS64 P0, [R3+URZ], R2 ;  /* 0x00000002030085a7 */ /* 0x000ee4000800007f */
[----:B---3--:R-:W-:Y:S05]  /*b0e0*/  @!P0 BRA `(.L_x_2636) ;  /* 0xfffffffc00f08947 */ /* 0x008fea000383ffff */
[----:B------:R-:W-:Y:S05]  /*b0f0*/  BRA `(.L_x_2664) ;  /* 0xfffffff800287947 */ /* 0x000fea000383ffff */
.L_x_2638:
[----:B--2---:R2:W3:Y:S02]  /*b100*/  SYNCS.PHASECHK.TRANS64.TRYWAIT P0, [R0+URZ], R5 ;  /* 0x00000005000075a7 */ /* 0x0044e4000800017f */
[----:B---3--:R-:W-:Y:S05]  /*b110*/  @!P0 NANOSLEEP.SYNCS 0x989680 ;  /* 0x009896800000895d */ /* 0x008fea0003900000 */
[----:B------:R-:W3:Y:S02]  /*b120*/  @!P0 SYNCS.PHASECHK.TRANS64 P0, [R0+URZ], R5 ;  /* 0x00000005000085a7 */ /* 0x000ee4000800007f */
[----:B---3--:R-:W-:Y:S05]  /*b130*/  @!P0 BRA `(.L_x_2638) ;  /* 0xfffffffc00f08947 */ /* 0x008fea000383ffff */
[----:B------:R-:W-:Y:S05]  /*b140*/  BRA `(.L_x_2665) ;  /* 0xfffffff8002c7947 */ /* 0x000fea000383ffff */
.L_x_2666:
        /* <DEDUP_REMOVED lines=11> */
.L_x_3670:


//--------------------- .text._ZN7cutlass13device_kernelIN5flash11enable_sm90INS1_16FlashAttnBwdSm90INS1_25CollectiveMainloopBwdSm90ILi2ELi2ELi2EN4cute5tupleIJNS5_1CILi1EEES8_S8_EEENS6_IJNS7_ILi64EEENS7_ILi128EEESB_EEENS_10bfloat16_tEfNS_4arch4Sm90ELb1ELb0ELb1ELb0ELb0ELb1ELb0ELb0ELi2ELi1ELi2ELi1ELb0EEENS1_24CollectiveEpilogueBwdGQAISC_fSF_Li256ELb0ELb0EEENS1_25SingleTileBwdLPTSchedulerILb0ELi128ELb0EEEEEEEEEvNT_6ParamsE --------------------------
	.section	.text._ZN7cutlass13device_kernelIN5flash11enable_sm90INS1_16FlashAttnBwdSm90INS1_25CollectiveMainloopBwdSm90ILi2ELi2ELi2EN4cute5tupleIJNS5_1CILi1EEES8_S8_EEENS6_IJNS7_ILi64EEENS7_ILi128EEESB_EEENS_10bfloat16_tEfNS_4arch4Sm90ELb1ELb0ELb1ELb0ELb0ELb1ELb0ELb0ELi2ELi1ELi2ELi1ELb0EEENS1_24CollectiveEpilogueBwdGQAISC_fSF_Li256ELb0ELb0EEENS1_25SingleTileBwdLPTSchedulerILb0ELi128ELb0EEEEEEEEEvNT_6ParamsE,"ax",@progbits
	.align	128
.text._ZN7cutlass13device_kernelIN5flash11enable_sm90INS1_16FlashAttnBwdSm90INS1_25CollectiveMainloopBwdSm90ILi2ELi2ELi2EN4cute5tupleIJNS5_1CILi1EEES8_S8_EEENS6_IJNS7_ILi64EEENS7_ILi128EEESB_EEENS_10bfloat16_tEfNS_4arch4Sm90ELb1ELb0ELb1ELb0ELb0ELb1ELb0ELb0ELi2ELi1ELi2ELi1ELb0EEENS1_24CollectiveEpilogueBwdGQAISC_fSF_Li256ELb0ELb0EEENS1_25SingleTileBwdLPTSchedulerILb0ELi128ELb0EEEEEEEEEvNT_6ParamsE:
        .type           _ZN7cutlass13device_kernelIN5flash11enable_sm90INS1_16FlashAttnBwdSm90INS1_25CollectiveMainloopBwdSm90ILi2ELi2ELi2EN4cute5tupleIJNS5_1CILi1EEES8_S8_EEENS6_IJNS7_ILi64EEENS7_ILi128EEESB_EEENS_10bfloat16_tEfNS_4arch4Sm90ELb1ELb0ELb1ELb0ELb0ELb1ELb0ELb0ELi2ELi1ELi2ELi1ELb0EEENS1_24CollectiveEpilogueBwdGQAISC_fSF_Li256ELb0ELb0EEENS1_25SingleTileBwdLPTSchedulerILb0ELi128ELb0EEEEEEEEEvNT_6ParamsE,@function
        .size           _ZN7cutlass13device_kernelIN5flash11enable_sm90INS1_16FlashAttnBwdSm90INS1_25CollectiveMainloopBwdSm90ILi2ELi2ELi2EN4cute5tupleIJNS5_1CILi1EEES8_S8_EEENS6_IJNS7_ILi64EEENS7_ILi128EEESB_EEENS_10bfloat16_tEfNS_4arch4Sm90ELb1ELb0ELb1ELb0ELb0ELb1ELb0ELb0ELi2ELi1ELi2ELi1ELb0EEENS1_24CollectiveEpilogueBwdGQAISC_fSF_Li256ELb0ELb0EEENS1_25SingleTileBwdLPTSchedulerILb0ELi128ELb0EEEEEEEEEvNT_6ParamsE,(.L_x_3671 - _ZN7cutlass13device_kernelIN5flash11enable_sm90INS1_16FlashAttnBwdSm90INS1_25CollectiveMainloopBwdSm90ILi2ELi2ELi2EN4cute5tupleIJNS5_1CILi1EEES8_S8_EEENS6_IJNS7_ILi64EEENS7_ILi128EEESB_EEENS_10bfloat16_tEfNS_4arch4Sm90ELb1ELb0ELb1ELb0ELb0ELb1ELb0ELb0ELi2ELi1ELi2ELi1ELb0EEENS1_24CollectiveEpilogueBwdGQAISC_fSF_Li256ELb0ELb0EEENS1_25SingleTileBwdLPTSchedulerILb0ELi128ELb0EEEEEEEEEvNT_6ParamsE)
        .other          _ZN7cutlass13device_kernelIN5flash11enable_sm90INS1_16FlashAttnBwdSm90INS1_25CollectiveMainloopBwdSm90ILi2ELi2ELi2EN4cute5tupleIJNS5_1CILi1EEES8_S8_EEENS6_IJNS7_ILi64EEENS7_ILi128EEESB_EEENS_10bfloat16_tEfNS_4arch4Sm90ELb1ELb0ELb1ELb0ELb0ELb1ELb0ELb0ELi2ELi1ELi2ELi1ELb0EEENS1_24CollectiveEpilogueBwdGQAISC_fSF_Li256ELb0ELb0EEENS1_25SingleTileBwdLPTSchedulerILb0ELi128ELb0EEEEEEEEEvNT_6ParamsE,@"STO_CUDA_ENTRY STV_DEFAULT"
_ZN7cutlass13device_kernelIN5flash11enable_sm90INS1_16FlashAttnBwdSm90INS1_25CollectiveMainloopBwdSm90ILi2ELi2ELi2EN4cute5tupleIJNS5_1CILi1EEES8_S8_EEENS6_IJNS7_ILi64EEENS7_ILi128EEESB_EEENS_10bfloat16_tEfNS_4arch4Sm90ELb1ELb0ELb1ELb0ELb0ELb1ELb0ELb0ELi2ELi1ELi2ELi1ELb0EEENS1_24CollectiveEpilogueBwdGQAISC_fSF_Li256ELb0ELb0EEENS1_25SingleTileBwdLPTSchedulerILb0ELi128ELb0EEEEEEEEEvNT_6ParamsE:
        /* <DEDUP_REMOVED lines=24> */
.L_x_2668:
[----:B------:R-:W-:Y:S05]  /*0180*/  BSYNC B0 ;  /* 0x0000000000007941 */ /* 0x000fea0003800000 */
.L_x_2667:
        /* <DEDUP_REMOVED lines=37> */
.L_x_2669:
        /* <DEDUP_REMOVED lines=22> */
.L_x_2670:
[----:B------:R-:W-:Y:S01]  /*0540*/  PLOP3.LUT P0, PT, PT, PT, UP0, 0x80, 0x0 ;  /* 0x000000000000781c */ /* 0x000fe20003f0f008 */
[----:B------:R-:W-:Y:S01]  /*0550*/  NOP ;  /* 0x0000000000007918 */ /* 0x000fe20000000000 */
[----:B------:R-:W-:Y:S01]  /*0560*/  BSSY B6, `(.L_x_2671) ;  /* 0x00007f7000067945 */ /* 0x000fe20003800000 */
[----:B-12-4-:R-:W-:Y:S10]  /*0570*/  BAR.SYNC.DEFER_BLOCKING 0x0 ;  /* 0x0000000000007b1d */ /* 0x016ff40000010000 */
[----:B------:R-:W-:Y:S05]  /*0580*/  @!P0 BRA `(.L_x_2672) ;  /* 0x0000004c00748947 */ /* 0x000fea0003800000 */
.L_x_2673:
        /* <DEDUP_REMOVED lines=32> */
.L_x_2674:
[----:B------:R-:W-:Y:S01]  /*0790*/  ULDC UR7, c[0x0][0x8cc] ;  /* 0x0002330000077ab9 */ /* 0x000fe20000000800 */
[----:B------:R-:W-:Y:S01]  /*07a0*/  UMOV UR36, UR10 ;  /* 0x0000000a00247c82 */ /* 0x000fe20008000000 */
[----:B------:R-:W-:-:S11]  /*07b0*/  UISETP.NE.AND UP0, UPT, UR7, 0x1, UPT ;  /* 0x000000010700788c */ /* 0x000fd6000bf05270 */
[----:B------:R-:W-:Y:S02]  /*07c0*/  @UP0 ULDC.64 UR8, c[0x0][0x8d0] ;  /* 0x0002340000080ab9 */ /* 0x000fe40000000a00 */
[----:B------:R-:W-:-:S04]  /*07d0*/  UIMAD.WIDE.U32 UR4, UR10, UR8, URZ ;  /* 0x000000080a0472a5 */ /* 0x000fc8000f8e003f */
[----:B------:R-:W-:-:S04]  /*07e0*/  @UP0 USHF.R.U32.HI UR36, URZ, UR9, UR5 ;  /* 0x000000093f240299 */ /* 0x000fc80008011605 */
[----:B------:R-:W-:-:S12]  /*07f0*/  UIMAD UR4, UR36, UR7, URZ ;  /* 0x00000007240472a4 */ /* 0x000fd8000f8e023f */
.L_x_2675:
        /* <DEDUP_REMOVED lines=118> */
.L_x_2679:
        /* <DEDUP_REMOVED lines=15> */
.L_x_2678:
        /* <DEDUP_REMOVED lines=23> */
.L_x_2681:
        /* <DEDUP_REMOVED lines=15> */
.L_x_2680:
        /* <DEDUP_REMOVED lines=8> */
.L_x_2755:
        /* <DEDUP_REMOVED lines=15> */
.L_x_2683:
        /* <DEDUP_REMOVED lines=105> */
.L_x_2695:
[----:B------:R-:W-:-:S05]  /*1ab0*/  IMAD.U32 R0, RZ, RZ, UR38 ;  /* 0x00000026ff007e24 */ /* 0x000fca000f8e00ff */
[----:B------:R-:W-:-:S04]  /*1ac0*/  LOP3.LUT R0, R0, 0x1, RZ, 0xfc, !PT ;  /* 0x0000000100007812 */ /* 0x000fc800078efcff */
[----:B------:R-:W-:-:S13]  /*1ad0*/  ISETP.NE.AND P0, PT, R0, 0x3, PT ;  /* 0x000000030000780c */ /* 0x000fda0003f05270 */
[----:B------:R-:W-:Y:S05]  /*1ae0*/  @!P0 BRA `(.L_x_2685) ;  /* 0x0000000000048947 */ /* 0x000fea0003800000 */
[----:B------:R-:W-:Y:S01]  /*1af0*/  BPT.TRAP 0x1 ;  /* 0x000000040000795c */ /* 0x000fe20000300000 */
.L_x_2685:
        /* <DEDUP_REMOVED lines=8> */
.L_x_2686:
[----:B---3--:R-:W-:Y:S05]  /*1b80*/  @P1 BRA `(.L_x_2687) ;  /* 0x0000000000081947 */ /* 0x008fea0003800000 */
[----:B------:R-:W3:Y:S02]  /*1b90*/  SYNCS.PHASECHK.TRANS64.TRYWAIT P1, [R0+URZ+0x30810], R209 ;  /* 0x030810d1000075a7 */ /* 0x000ee4000802017f */
[----:B---3--:R-:W-:Y:S05]  /*1ba0*/  @!P1 BRA `(.L_x_2688) ;  /* 0x00000068008c9947 */ /* 0x008fea0003800000 */
.L_x_2687:
        /* <DEDUP_REMOVED lines=84> */
.L_x_2689:
[----:B------:R1:W1:Y:S01]  /*20f0*/  SYNCS.PHASECHK.TRANS64.TRYWAIT P1, [R0+URZ+0x30830], R209 ;  /* 0x030830d1000075a7 */ /* 0x000262000802017f */
[----:B------:R-:W-:Y:S05]  /*2100*/  @!P0 BRA `(.L_x_2690) ;  /* 0x0000000000048947 */ /* 0x000fea0003800000 */
[----:B------:R-:W-:Y:S01]  /*2110*/  BPT.TRAP 0x1 ;  /* 0x000000040000795c */ /* 0x000fe20000300000 */
.L_x_2690:
        /* <DEDUP_REMOVED lines=54> */
.L_x_2691:
        /* <DEDUP_REMOVED lines=294> */
[----:B------:R-:W-:Y:S01]  /*36e0*/  FMUL.FTZ R164, R164, R169 ;  /* 0x000000a9a4a47220 */ /* 0x000fe20000410000 */
[----:B--2---:R-:W-:-:S05]  /*36f0*/  FADD.FTZ R176, R176, -R10 ;  /* 0x8000000ab0b07221 */ /* 0x004fca0000010000 */
[----:B------:R-:W-:Y:S01]  /*3700*/  MUFU.EX2 R211, R211 ;  /* 0x000000d300d37308 */ /* 0x000fe20000000800 */
[----:B------:R-:W-:-:S07]  /*3710*/  FADD.FTZ R169, R178, -R10 ;  /* 0x8000000ab2a97221 */ /* 0x000fce0000010000 */
[----:B------:R-:W2:Y:S01]  /*3720*/  MUFU.EX2 R18, R199 ;  /* 0x000000c700127308 */ /* 0x000ea20000000800 */
[----:B------:R-:W-:-:S07]  /*3730*/  FADD.FTZ R172, R172, -R8 ;  /* 0x80000008acac7221 */ /* 0x000fce0000010000 */
[----:B------:R-:W2:Y:S01]  /*3740*/  MUFU.EX2 R215, R215 ;  /* 0x000000d700d77308 */ /* 0x000ea20000000800 */
[----:B------:R-:W-:-:S07]  /*3750*/  FMUL.FTZ R160, R160, R165 ;  /* 0x000000a5a0a07220 */ /* 0x000fce0000410000 */
[----:B------:R-:W-:Y:S01]  /*3760*/  MUFU.EX2 R217, R217 ;  /* 0x000000d900d97308 */ /* 0x000fe20000000800 */
[----:B------:R-:W-:-:S07]  /*3770*/  FADD.FTZ R8, R174, -R8 ;  /* 0x80000008ae087221 */ /* 0x000fce0000010000 */
[----:B------:R-:W-:Y:S01]  /*3780*/  MUFU.EX2 R219, R219 ;  /* 0x000000db00db7308 */ /* 0x000fe20000000800 */
[----:B------:R-:W-:-:S07]  /*3790*/  FFMA.FTZ R184, -R191, R191, 1 ;  /* 0x3f800000bfb87423 */ /* 0x000fce00000101bf */
[----:B------:R-:W2:Y:S01]  /*37a0*/  MUFU.EX2 R216, R216 ;  /* 0x000000d800d87308 */ /* 0x000ea20000000800 */
[----:B----4-:R-:W-:-:S07]  /*37b0*/  FMUL.FTZ R167, R213, R176 ;  /* 0x000000b0d5a77220 */ /* 0x010fce0000410000 */
[----:B------:R-:W4:Y:S08]  /*37c0*/  MUFU.EX2 R218, R218 ;  /* 0x000000da00da7308 */ /* 0x000f300000000800 */
[----:B------:R-:W4:Y:S01]  /*37d0*/  MUFU.EX2 R9, R220 ;  /* 0x000000dc00097308 */ /* 0x000f220000000800 */
[----:B------:R-:W-:Y:S01]  /*37e0*/  FFMA.FTZ R165, -R190, R190, 1 ;  /* 0x3f800000bea57423 */ /* 0x000fe200000101be */
[----:B------:R-:W-:Y:S01]  /*37f0*/  FFMA.FTZ R185, -R236, R236, 1 ;  /* 0x3f800000ecb97423 */ /* 0x000fe200000101ec */
        /* <DEDUP_REMOVED lines=24> */
[----:B------:R-:W-:Y:S01]  /*3980*/  FMUL.FTZ R179, R216, R179 ;  /* 0x000000b3d8b37220 */ /* 0x000fe20000410000 */
[----:B------:R-:W-:Y:S01]  /*3990*/  FFMA.FTZ R234, -R234, R234, 1 ;  /* 0x3f800000eaea7423 */ /* 0x000fe200000101ea */
[----:B------:R-:W-:Y:S01]  /*39a0*/  FFMA.FTZ R232, -R232, R232, 1 ;  /* 0x3f800000e8e87423 */ /* 0x000fe200000101e8 */
[----:B------:R-:W-:Y:S01]  /*39b0*/  FFMA.FTZ R233, -R233, R233, 1 ;  /* 0x3f800000e9e97423 */ /* 0x000fe200000101e9 */
[----:B------:R-:W-:Y:S01]  /*39c0*/  FFMA.FTZ R231, -R231, R231, 1 ;  /* 0x3f800000e7e77423 */ /* 0x000fe200000101e7 */
[----:B------:R-:W-:Y:S01]  /*39d0*/  FMUL.FTZ R15, R217, R180 ;  /* 0x000000b4d90f7220 */ /* 0x000fe20000410000 */
[----:B----4-:R-:W-:Y:S01]  /*39e0*/  FMUL.FTZ R167, R218, R167 ;  /* 0x000000a7daa77220 */ /* 0x010fe20000410000 */
        /* <DEDUP_REMOVED lines=150> */
.L_x_2693:
        /* <DEDUP_REMOVED lines=49> */
.L_x_2694:
        /* <DEDUP_REMOVED lines=78> */
.L_x_2677:
[----:B------:R-:W-:Y:S05]  /*4b40*/  @P0 BRA `(.L_x_2676) ;  /* 0x0000003800600947 */ /* 0x000fea0003800000 */
[----:B------:R-:W1:Y:S01]  /*4b50*/  S2R R4, SR_TID.X ;  /* 0x0000000000047919 */ /* 0x000e620000002100 */
[----:B------:R-:W2:Y:S01]  /*4b60*/  S2UR UR5, SR_CgaCtaId ;  /* 0x00000000000579c3 */ /* 0x000ea20000008800 */
[----:B------:R-:W-:Y:S01]  /*4b70*/  ULDC UR4, c[0x0][0x850] ;  /* 0x0002140000047ab9 */ /* 0x000fe20000000800 */
[----:B------:R-:W-:Y:S01]  /*4b80*/  USHF.L.U32 UR8, UR36, 0xe, URZ ;  /* 0x0000000e24087899 */ /* 0x000fe2000800063f */
[----:B------:R-:W-:Y:S01]  /*4b90*/  BSSY B0, `(.L_x_2696) ;  /* 0x0000054000007945 */ /* 0x000fe20003800000 */
[----:B------:R-:W-:Y:S01]  /*4ba0*/  UISETP.NE.AND UP0, UPT, UR4, 0x1, UPT ;  /* 0x000000010400788c */ /* 0x000fe2000bf05270 */
[----:B------:R-:W-:Y:S02]  /*4bb0*/  ULDC.64 UR12, c[0x0][0x818] ;  /* 0x00020600000c7ab9 */ /* 0x000fe40000000a00 */
[----:B------:R-:W-:Y:S01]  /*4bc0*/  UMOV UR4, 0x400 ;  /* 0x0000040000047882 */ /* 0x000fe20000000000 */
[----:B------:R-:W-:Y:S01]  /*4bd0*/  USHF.R.S32.HI UR9, URZ, 0x1f, UR8 ;  /* 0x0000001f3f097899 */ /* 0x000fe20008011408 */
[----:B------:R-:W-:Y:S01]  /*4be0*/  ULDC.64 UR14, c[0x0][0x820] ;  /* 0x00020800000e7ab9 */ /* 0x000fe20000000a00 */
[----:B------:R-:W-:-:S05]  /*4bf0*/  ULDC.64 UR16, c[0x0][0x848] ;  /* 0x0002120000107ab9 */ /* 0x000fca0000000a00 */
[----:B------:R-:W-:Y:S02]  /*4c00*/  @UP0 ULDC UR6, c[0x0][0x854] ;  /* 0x0002150000060ab9 */ /* 0x000fe40000000800 */
[----:B------:R-:W-:Y:S02]  /*4c10*/  UIMAD.WIDE.U32 UR6, UR40, UR6, URZ ;  /* 0x00000006280672a5 */ /* 0x000fe4000f8e003f */
[----:B--2---:R-:W-:-:S03]  /*4c20*/  ULEA UR4, UR5, UR4, 0x18 ;  /* 0x0000000405047291 */ /* 0x004fc6000f8ec03f */
[----:B------:R-:W-:Y:S02]  /*4c30*/  @UP0 ULDC UR5, c[0x0][0x858] ;  /* 0x0002160000050ab9 */ /* 0x000fe40000000800 */
[----:B------:R-:W-:Y:S01]  /*4c40*/  @UP0 USHF.R.U32.HI UR40, URZ, UR5, UR7 ;  /* 0x000000053f280299 */ /* 0x000fe20008011607 */
[----:B-1----:R-:W-:-:S03]  /*4c50*/  VIADD R5, R4, 0xffffff80 ;  /* 0xffffff8004057836 */ /* 0x002fc60000000000 */
[----:B------:R-:W-:Y:S02]  /*4c60*/  USHF.R.S32.HI UR5, URZ, 0x1f, UR40 ;  /* 0x0000001f3f057899 */ /* 0x000fe40008011428 */
[----:B------:R-:W-:Y:S01]  /*4c70*/  UIMAD.WIDE.U32 UR6, UR40, UR12, UR8 ;  /* 0x0000000c280672a5 */ /* 0x000fe2000f8e0008 */
[----:B------:R-:W-:Y:S01]  /*4c80*/  SHF.R.S32.HI R0, RZ, 0x1f, R5 ;  /* 0x0000001fff007819 */ /* 0x000fe20000011405 */
[----:B------:R-:W-:Y:S01]  /*4c90*/  UIMAD UR10, UR5, UR12, URZ ;  /* 0x0000000c050a72a4 */ /* 0x000fe2000f8e023f */
[----:B------:R-:W-:Y:S01]  /*4ca0*/  BAR.SYNC.DEFER_BLOCKING 0x1, 0x100 ;  /* 0x0044000000007b1d */ /* 0x000fe20000010000 */
[----:B------:R-:W-:Y:S02]  /*4cb0*/  ISETP.NE.AND P0, PT, R5, RZ, PT ;  /* 0x000000ff0500720c */ /* 0x000fe40003f05270 */
[----:B------:R-:W-:Y:S01]  /*4cc0*/  LEA.HI R2, R0, R5, RZ, 0x7 ;  /* 0x0000000500027211 */ /* 0x000fe200078f38ff */
[----:B------:R-:W-:-:S03]  /*4cd0*/  UIMAD UR10, UR40, UR13, UR10 ;  /* 0x0000000d280a72a4 */ /* 0x000fc6000f8e020a */
[C---:B------:R-:W-:Y:S01]  /*4ce0*/  LOP3.LUT R0, R2.reuse, 0xfffff80, RZ, 0xc0, !PT ;  /* 0x0fffff8002007812 */ /* 0x040fe200078ec0ff */
[----:B------:R-:W-:Y:S01]  /*4cf0*/  IMAD.SHL.U32 R2, R2, 0x40, RZ ;  /* 0x0000004002027824 */ /* 0x000fe200078e00ff */
[----:B------:R-:W-:Y:S01]  /*4d00*/  ULDC.64 UR12, c[0x0][0x840] ;  /* 0x00021000000c7ab9 */ /* 0x000fe20000000a00 */
[----:B------:R-:W-:Y:S02]  /*4d10*/  UIADD3 UR7, UR7, UR10, URZ ;  /* 0x0000000a07077290 */ /* 0x000fe4000fffe03f */
[----:B------:R-:W-:Y:S01]  /*4d20*/  IMAD.IADD R0, R5, 0x1, -R0 ;  /* 0x0000000105007824 */ /* 0x000fe200078e0a00 */
[----:B------:R-:W-:Y:S01]  /*4d30*/  LOP3.LUT R3, R2, 0x3fffe000, RZ, 0xc0, !PT ;  /* 0x3fffe00002037812 */ /* 0x000fe200078ec0ff */
[----:B------:R-:W-:Y:S02]  /*4d40*/  UIMAD UR5, UR5, UR12, URZ ;  /* 0x0000000c050572a4 */ /* 0x000fe4000f8e023f */
[----:B------:R-:W-:Y:S02]  /*4d50*/  UIMAD.WIDE.U32 UR8, UR40, UR12, UR8 ;  /* 0x0000000c280872a5 */ /* 0x000fe4000f8e0008 */
[----:B------:R-:W-:Y:S01]  /*4d60*/  IMAD R0, R0, 0x4, R3 ;  /* 0x0000000400007824 */ /* 0x000fe200078e0203 */
[----:B------:R-:W-:-:S02]  /*4d70*/  UIMAD UR12, UR40, UR13, UR5 ;  /* 0x0000000d280c72a4 */ /* 0x000fc4000f8e0205 */
[----:B------:R-:W-:Y:S02]  /*4d80*/  USHF.R.S32.HI UR5, URZ, 0x1f, UR37 ;  /* 0x0000001f3f057899 */ /* 0x000fe40008011425 */
[----:B------:R-:W-:Y:S01]  /*4d90*/  LEA R0, R0, UR4, 0x2 ;  /* 0x0000000400007c11 */ /* 0x000fe2000f8e10ff */
[----:B------:R-:W-:Y:S02]  /*4da0*/  UIADD3 UR9, UR9, UR12, URZ ;  /* 0x0000000c09097290 */ /* 0x000fe4000fffe03f */
[----:B------:R-:W-:Y:S02]  /*4db0*/  UIMAD UR11, UR5, UR14, URZ ;  /* 0x0000000e050b72a4 */ /* 0x000fe4000f8e023f */
[----:B------:R1:W-:Y:S01]  /*4dc0*/  STS.128 [R0], R24 ;  /* 0x0000001800007388 */ /* 0x0003e20000000c00 */
[----:B------:R-:W-:Y:S02]  /*4dd0*/  UIMAD UR5, UR5, UR16, URZ ;  /* 0x00000010050572a4 */ /* 0x000fe4000f8e023f */
[----:B------:R-:W-:Y:S01]  /*4de0*/  UIMAD UR11, UR37, UR15, UR11 ;  /* 0x0000000f250b72a4 */ /* 0x000fe2000f8e020b */
[----:B------:R1:W-:Y:S01]  /*4df0*/  STS.128 [R0+0x800], R28 ;  /* 0x0008001c00007388 */ /* 0x0003e20000000c00 */
[----:B------:R-:W-:-:S02]  /*4e00*/  UIMAD.WIDE.U32 UR6, UR37, UR14, UR6 ;  /* 0x0000000e250672a5 */ /* 0x000fc4000f8e0006 */
[----:B------:R-:W-:Y:S01]  /*4e10*/  UIMAD UR5, UR37, UR17, UR5 ;  /* 0x00000011250572a4 */ /* 0x000fe2000f8e0205 */
[----:B------:R1:W-:Y:S01]  /*4e20*/  STS.128 [R0+0x1000], R32 ;  /* 0x0010002000007388 */ /* 0x0003e20000000c00 */
[----:B------:R-:W-:Y:S01]  /*4e30*/  UIMAD.WIDE.U32 UR8, UR37, UR16, UR8 ;  /* 0x00000010250872a5 */ /* 0x000fe2000f8e0008 */
[----:B------:R-:W-:Y:S02]  /*4e40*/  ULDC.64 UR12, c[0x0][0x800] ;  /* 0x00020000000c7ab9 */ /* 0x000fe40000000a00 */
[----:B------:R1:W-:Y:S01]  /*4e50*/  STS.128 [R0+0x1800], R36 ;  /* 0x0018002400007388 */ /* 0x0003e20000000c00 */
[----:B------:R-:W-:Y:S01]  /*4e60*/  ULDC.64 UR14, c[0x0][0x828] ;  /* 0x00020a00000e7ab9 */ /* 0x000fe20000000a00 */
[----:B------:R-:W-:Y:S02]  /*4e70*/  UIADD3 UR7, UR7, UR11, URZ ;  /* 0x0000000b07077290 */ /* 0x000fe4000fffe03f */
[----:B------:R1:W-:Y:S01]  /*4e80*/  STS.128 [R0+0x2000], R40 ;  /* 0x0020002800007388 */ /* 0x0003e20000000c00 */
[----:B------:R-:W-:-:S02]  /*4e90*/  ULEA UR12, UP0, UR6, UR12, 0x2 ;  /* 0x0000000c060c7291 */ /* 0x000fc4000f80103f */
[----:B------:R-:W-:Y:S01]  /*4ea0*/  UIADD3 UR5, UR9, UR5, URZ ;  /* 0x0000000509057290 */ /* 0x000fe2000fffe03f */
[----:B------:R1:W-:Y:S01]  /*4eb0*/  STS.128 [R0+0x2800], R44 ;  /* 0x0028002c00007388 */ /* 0x0003e20000000c00 */
[----:B------:R-:W-:Y:S02]  /*4ec0*/  ULEA UR14, UP1, UR8, UR14, 0x2 ;  /* 0x0000000e080e7291 */ /* 0x000fe4000f82103f */
        /* <DEDUP_REMOVED lines=25> */
.L_x_2698:
[----:B------:R-:W-:Y:S01]  /*5060*/  @P0 ELECT P1, URZ, PT ;  /* 0x00000000003f082f */ /* 0x000fe20003820000 */
[----:B------:R2:W-:-:S12]  /*5070*/  UBLKRED.G.S.ADD.F32.RN [UR6], [UR4], UR5, desc[UR8] ;  /* 0x00000806040073bb */ /* 0x0005d800080a1405 */
[----:B------:R-:W-:Y:S02]  /*5080*/  @P1 PLOP3.LUT P0, PT, P1, PT, PT, 0x8, 0x0 ;  /* 0x000000000000181c */ /* 0x000fe40000f0e170 */
[----:B------:R-:W-:-:S11]  /*5090*/  PLOP3.LUT P1, PT, PT, PT, PT, 0x8, 0x0 ;  /* 0x000000000000781c */ /* 0x000fd60003f2e170 */
[----:B--2---:R-:W-:Y:S05]  /*50a0*/  @P0 BRA.U.ANY `(.L_x_2698) ;  /* 0xfffffffd00ec0947 */ /* 0x004fea000393ffff */
[----:B------:R0:W-:Y:S01]  /*50b0*/  UTMACMDFLUSH ;  /* 0x00000000000079b7 */ /* 0x0001e20000000000 */
[----:B------:R-:W-:-:S04]  /*50c0*/  DEPBAR.LE SB0, 0x0 ;  /* 0x000080000000791a */ /* 0x000fc80000000000 */
.L_x_2697:
[----:B------:R-:W-:Y:S05]  /*50d0*/  BSYNC B0 ;  /* 0x0000000000007941 */ /* 0x000fea0003800000 */
.L_x_2696:
        /* <DEDUP_REMOVED lines=32> */
.L_x_2699:
        /* <DEDUP_REMOVED lines=8> */
.L_x_2672:
        /* <DEDUP_REMOVED lines=29> */
.L_x_2701:
[----:B------:R-:W-:Y:S01]  /*5530*/  ULDC UR9, c[0x0][0x8cc] ;  /* 0x0002330000097ab9 */ /* 0x000fe20000000800 */
[----:B------:R-:W-:Y:S01]  /*5540*/  UMOV UR7, UR8 ;  /* 0x0000000800077c82 */ /* 0x000fe20008000000 */
[----:B------:R-:W-:-:S11]  /*5550*/  UISETP.NE.AND UP0, UPT, UR9, 0x1, UPT ;  /* 0x000000010900788c */ /* 0x000fd6000bf05270 */
[----:B------:R-:W-:Y:S02]  /*5560*/  @UP0 ULDC.64 UR10, c[0x0][0x8d0] ;  /* 0x00023400000a0ab9 */ /* 0x000fe40000000a00 */
[----:B------:R-:W-:-:S04]  /*5570*/  UIMAD.WIDE.U32 UR4, UR8, UR10, URZ ;  /* 0x0000000a080472a5 */ /* 0x000fc8000f8e003f */
[----:B------:R-:W-:-:S04]  /*5580*/  @UP0 USHF.R.U32.HI UR7, URZ, UR11, UR5 ;  /* 0x0000000b3f070299 */ /* 0x000fc80008011605 */
[----:B------:R-:W-:-:S12]  /*5590*/  UIMAD UR4, UR7, UR9, URZ ;  /* 0x00000009070472a4 */ /* 0x000fd8000f8e023f */
.L_x_2702:
        /* <DEDUP_REMOVED lines=67> */
.L_x_2705:
[----:B------:R-:W-:Y:S05]  /*59d0*/  BSYNC B0 ;  /* 0x0000000000007941 */ /* 0x000fea0003800000 */
.L_x_2704:
        /* <DEDUP_REMOVED lines=19> */
.L_x_2707:
[----:B------:R-:W-:Y:S05]  /*5b10*/  BSYNC B0 ;  /* 0x0000000000007941 */ /* 0x000fea0003800000 */
.L_x_2706:
[----:B------:R-:W-:Y:S06]  /*5b20*/  BAR.ARV 0xa, 0xa0 ;  /* 0x0282800000007b1d */ /* 0x000fec0000002000 */
[----:B------:R-:W-:Y:S04]  /*5b30*/  BSSY B0, `(.L_x_2708) ;  /* 0x0000003000007945 */ /* 0x000fe80003800000 */
[----:B------:R-:W-:Y:S05]  /*5b40*/  @!P0 BRA `(.L_x_2709) ;  /* 0x0000000000048947 */ /* 0x000fea0003800000 */
[----:B------:R-:W-:-:S04]  /*5b50*/  DEPBAR.LE SB0, 0x0 ;  /* 0x000080000000791a */ /* 0x000fc80000000000 */
.L_x_2709:
[----:B------:R-:W-:Y:S05]  /*5b60*/  BSYNC B0 ;  /* 0x0000000000007941 */ /* 0x000fea0003800000 */
.L_x_2708:
[----:B------:R-:W-:Y:S06]  /*5b70*/  BAR.ARV 0xb, 0xa0 ;  /* 0x02c2800000007b1d */ /* 0x000fec0000002000 */
[----:B------:R-:W-:Y:S01]  /*5b80*/  UIADD3 UR12, UR8, 0x1, URZ ;  /* 0x00000001080c7890 */ /* 0x000fe2000fffe03f */
[----:B------:R-:W-:Y:S11]  /*5b90*/  BRA `(.L_x_2710) ;  /* 0x0000000000047947 */ /* 0x000ff60003800000 */
.L_x_2703:
[----:B------:R-:W-:-:S05]  /*5ba0*/  UMOV UR12, UR8 ;  /* 0x00000008000c7c82 */ /* 0x000fca0008000000 */
.L_x_2710:
        /* <DEDUP_REMOVED lines=18> */
.L_x_2723:
        /* <DEDUP_REMOVED lines=20> */
.L_x_2712:
[----:B------:R-:W-:Y:S05]  /*5e10*/  BSYNC B0 ;  /* 0x0000000000007941 */ /* 0x000fea0003800000 */
.L_x_2711:
        /* <DEDUP_REMOVED lines=13> */
.L_x_2714:
[----:B------:R-:W-:Y:S05]  /*5ef0*/  BSYNC B0 ;  /* 0x0000000000007941 */ /* 0x000fea0003800000 */
.L_x_2713:
[----:B------:R-:W-:Y:S06]  /*5f00*/  BAR.ARV 0xa, 0xa0 ;  /* 0x0282800000007b1d */ /* 0x000fec0000002000 */
[----:B------:R-:W-:Y:S04]  /*5f10*/  BSSY B0, `(.L_x_2715) ;  /* 0x0000003000007945 */ /* 0x000fe80003800000 */
[----:B------:R-:W-:Y:S05]  /*5f20*/  @!P0 BRA `(.L_x_2716) ;  /* 0x0000000000048947 */ /* 0x000fea0003800000 */
[----:B------:R-:W-:-:S04]  /*5f30*/  DEPBAR.LE SB0, 0x0 ;  /* 0x000080000000791a */ /* 0x000fc80000000000 */
.L_x_2716:
[----:B------:R-:W-:Y:S05]  /*5f40*/  BSYNC B0 ;  /* 0x0000000000007941 */ /* 0x000fea0003800000 */
.L_x_2715:
        /* <DEDUP_REMOVED lines=13> */
.L_x_2718:
[----:B------:R-:W-:Y:S05]  /*6020*/  BSYNC B0 ;  /* 0x0000000000007941 */ /* 0x000fea0003800000 */
.L_x_2717:
        /* <DEDUP_REMOVED lines=13> */
.L_x_2720:
[----:B------:R-:W-:Y:S05]  /*6100*/  BSYNC B0 ;  /* 0x0000000000007941 */ /* 0x000fea0003800000 */
.L_x_2719:
[----:B------:R-:W-:Y:S01]  /*6110*/  UIADD3 UR12, UR12, 0x2, URZ ;  /* 0x000000020c0c7890 */ /* 0x000fe2000fffe03f */
[----:B------:R-:W-:Y:S06]  /*6120*/  BAR.ARV 0xa, 0xa0 ;  /* 0x0282800000007b1d */ /* 0x000fec0000002000 */
[----:B------:R-:W-:Y:S01]  /*6130*/  UISETP.GE.AND UP0, UPT, UR12, UR5, UPT ;  /* 0x000000050c00728c */ /* 0x000fe2000bf06270 */
[----:B------:R-:W-:Y:S04]  /*6140*/  BSSY B0, `(.L_x_2721) ;  /* 0x0000003000007945 */ /* 0x000fe80003800000 */
[----:B------:R-:W-:Y:S06]  /*6150*/  @!P0 BRA `(.L_x_2722) ;  /* 0x0000000000048947 */ /* 0x000fec0003800000 */
[----:B------:R-:W-:-:S04]  /*6160*/  DEPBAR.LE SB0, 0x0 ;  /* 0x000080000000791a */ /* 0x000fc80000000000 */
.L_x_2722:
[----:B------:R-:W-:Y:S05]  /*6170*/  BSYNC B0 ;  /* 0x0000000000007941 */ /* 0x000fea0003800000 */
.L_x_2721:
[----:B------:R-:W-:Y:S06]  /*6180*/  BAR.ARV 0xb, 0xa0 ;  /* 0x02c2800000007b1d */ /* 0x000fec0000002000 */
[----:B------:R-:W-:Y:S01]  /*6190*/  PLOP3.LUT P1, PT, PT, PT, UP0, 0x80, 0x0 ;  /* 0x000000000000781c */ /* 0x000fe20003f2f008 */
[----:B------:R-:W-:Y:S02]  /*61a0*/  UIADD3 UR20, UR20, 0x4000, URZ ;  /* 0x0000400014147890 */ /* 0x000fe4000fffe03f */
[----:B------:R-:W-:-:S10]  /*61b0*/  UIADD3 UR4, UR4, 0x4000, URZ ;  /* 0x0000400004047890 */ /* 0x000fd4000fffe03f */
[----:B------:R-:W-:Y:S05]  /*61c0*/  @!P1 BRA `(.L_x_2723) ;  /* 0xfffffff800c09947 */ /* 0x000fea000383ffff */
[----:B------:R-:W-:Y:S05]  /*61d0*/  BRA `(.L_x_2676) ;  /* 0x0000002000bc7947 */ /* 0x000fea0003800000 */
.L_x_2700:
        /* <DEDUP_REMOVED lines=21> */
.L_x_2724:
[----:B------:R-:W-:Y:S01]  /*6330*/  ULDC UR8, c[0x0][0x8cc] ;  /* 0x0002330000087ab9 */ /* 0x000fe20000000800 */
[----:B------:R-:W-:Y:S01]  /*6340*/  UMOV UR11, UR7 ;  /* 0x00000007000b7c82 */ /* 0x000fe20008000000 */
[----:B------:R-:W-:-:S11]  /*6350*/  UISETP.NE.AND UP0, UPT, UR8, 0x1, UPT ;  /* 0x000000010800788c */ /* 0x000fd6000bf05270 */
[----:B------:R-:W-:Y:S02]  /*6360*/  @UP0 ULDC.64 UR12, c[0x0][0x8d0] ;  /* 0x00023400000c0ab9 */ /* 0x000fe40000000a00 */
[----:B------:R-:W-:-:S04]  /*6370*/  UIMAD.WIDE.U32 UR4, UR7, UR12, URZ ;  /* 0x0000000c070472a5 */ /* 0x000fc8000f8e003f */
[----:B------:R-:W-:-:S04]  /*6380*/  @UP0 USHF.R.U32.HI UR11, URZ, UR13, UR5 ;  /* 0x0000000d3f0b0299 */ /* 0x000fc80008011605 */
[----:B------:R-:W-:-:S12]  /*6390*/  UIMAD UR4, UR11, UR8, URZ ;  /* 0x000000080b0472a4 */ /* 0x000fd8000f8e023f */
.L_x_2725:
        /* <DEDUP_REMOVED lines=70> */
.L_x_2756:
        /* <DEDUP_REMOVED lines=15> */
.L_x_2729:
        /* <DEDUP_REMOVED lines=97> */
.L_x_2740:
[----:B--234-:R-:W-:-:S04]  /*6f00*/  SHF.L.U32 R21, R11, 0x1f, RZ ;  /* 0x0000001f0b157819 */ /* 0x01cfc800000006ff */
[----:B------:R-:W1:Y:S02]  /*6f10*/  SYNCS.PHASECHK.TRANS64.TRYWAIT P1, [R16+URZ+0x30840], R21 ;  /* 0x03084015100075a7 */ /* 0x000e64000802017f */
[----:B-1----:R-:W-:Y:S05]  /*6f20*/  @!P1 BRA `(.L_x_2732) ;  /* 0x0000001400e89947 */ /* 0x002fea0003800000 */
.L_x_2757:
[----:B------:R-:W-:Y:S05]  /*6f30*/  @P0 BRA `(.L_x_2733) ;  /* 0x0000000000140947 */ /* 0x000fea0003800000 */
[----:B------:R-:W-:Y:S01]  /*6f40*/  ISETP.NE.AND P1, PT, R6, RZ, PT ;  /* 0x000000ff0600720c */ /* 0x000fe20003f25270 */
[----:B------:R-:W-:-:S04]  /*6f50*/  IMAD.MOV.U32 R3, RZ, RZ, 0x4100 ;  /* 0x00004100ff037424 */ /* 0x000fc800078e00ff */
[----:B------:R3:W-:Y:S08]  /*6f60*/  SYNCS.ARRIVE.TRANS64 RZ, [R16+URZ+0x30830], R3 ;  /* 0x0308300310ff79a7 */ /* 0x0007f0000800003f */
[----:B------:R-:W-:Y:S05]  /*6f70*/  @!P1 BRA `(.L_x_2733) ;  /* 0x0000000000049947 */ /* 0x000fea0003800000 */
[----:B------:R-:W-:Y:S01]  /*6f80*/  BPT.TRAP 0x1 ;  /* 0x000000040000795c */ /* 0x000fe20000300000 */
.L_x_2733:
        /* <DEDUP_REMOVED lines=36> */
.L_x_2758:
[----:B------:R-:W-:Y:S05]  /*71d0*/  @P0 BRA `(.L_x_2735) ;  /* 0x0000000000140947 */ /* 0x000fea0003800000 */
[----:B------:R-:W-:Y:S01]  /*71e0*/  ISETP.NE.AND P1, PT, R6, RZ, PT ;  /* 0x000000ff0600720c */ /* 0x000fe20003f25270 */
[----:B------:R-:W-:-:S04]  /*71f0*/  IMAD.MOV.U32 R2, RZ, RZ, 0x4100 ;  /* 0x00004100ff027424 */ /* 0x000fc800078e00ff */
[----:B------:R3:W-:Y:S08]  /*7200*/  SYNCS.ARRIVE.TRANS64 RZ, [R16+URZ+0x30818], R2 ;  /* 0x0308180210ff79a7 */ /* 0x0007f0000800003f */
[----:B------:R-:W-:Y:S05]  /*7210*/  @!P1 BRA `(.L_x_2735) ;  /* 0x0000000000049947 */ /* 0x000fea0003800000 */
[----:B------:R-:W-:Y:S01]  /*7220*/  BPT.TRAP 0x1 ;  /* 0x000000040000795c */ /* 0x000fe20000300000 */
.L_x_2735:
        /* <DEDUP_REMOVED lines=36> */
.L_x_2759:
[----:B------:R-:W-:Y:S05]  /*7470*/  @P0 BRA `(.L_x_2737) ;  /* 0x0000000000140947 */ /* 0x000fea0003800000 */
[----:B------:R-:W-:Y:S01]  /*7480*/  ISETP.NE.AND P1, PT, R6, RZ, PT ;  /* 0x000000ff0600720c */ /* 0x000fe20003f25270 */
[----:B-123--:R-:W-:-:S04]  /*7490*/  IMAD.MOV.U32 R21, RZ, RZ, 0x4100 ;  /* 0x00004100ff157424 */ /* 0x00efc800078e00ff */
[----:B------:R4:W-:Y:S08]  /*74a0*/  SYNCS.ARRIVE.TRANS64 RZ, [R16+URZ+0x30838], R21 ;  /* 0x0308381510ff79a7 */ /* 0x0009f0000800003f */
[----:B------:R-:W-:Y:S05]  /*74b0*/  @!P1 BRA `(.L_x_2737) ;  /* 0x0000000000049947 */ /* 0x000fea0003800000 */
[----:B------:R-:W-:Y:S01]  /*74c0*/  BPT.TRAP 0x1 ;  /* 0x000000040000795c */ /* 0x000fe20000300000 */
.L_x_2737:
        /* <DEDUP_REMOVED lines=31> */
.L_x_2761:
[----:B------:R-:W-:Y:S05]  /*76c0*/  @P0 BRA `(.L_x_2739) ;  /* 0x0000000000140947 */ /* 0x000fea0003800000 */
[----:B------:R-:W-:Y:S01]  /*76d0*/  ISETP.NE.AND P1, PT, R6, RZ, PT ;  /* 0x000000ff0600720c */ /* 0x000fe20003f25270 */
[----:B------:R-:W-:-:S04]  /*76e0*/  IMAD.MOV.U32 R5, RZ, RZ, 0x4100 ;  /* 0x00004100ff057424 */ /* 0x000fc800078e00ff */
[----:B------:R1:W-:Y:S08]  /*76f0*/  SYNCS.ARRIVE.TRANS64 RZ, [R16+URZ+0x30810], R5 ;  /* 0x0308100510ff79a7 */ /* 0x0003f0000800003f */
[----:B------:R-:W-:Y:S05]  /*7700*/  @!P1 BRA `(.L_x_2739) ;  /* 0x0000000000049947 */ /* 0x000fea0003800000 */
[----:B------:R-:W-:Y:S01]  /*7710*/  BPT.TRAP 0x1 ;  /* 0x000000040000795c */ /* 0x000fe20000300000 */
.L_x_2739:
        /* <DEDUP_REMOVED lines=37> */
.L_x_2731:
        /* <DEDUP_REMOVED lines=8> */
.L_x_2762:
[----:B------:R-:W-:Y:S05]  /*79f0*/  @P0 BRA `(.L_x_2742) ;  /* 0x0000000000140947 */ /* 0x000fea0003800000 */
[----:B------:R-:W-:Y:S01]  /*7a00*/  ISETP.NE.AND P1, PT, R6, RZ, PT ;  /* 0x000000ff0600720c */ /* 0x000fe20003f25270 */
[----:B------:R-:W-:-:S04]  /*7a10*/  IMAD.MOV.U32 R5, RZ, RZ, 0x4100 ;  /* 0x00004100ff057424 */ /* 0x000fc800078e00ff */
[----:B------:R2:W-:Y:S08]  /*7a20*/  SYNCS.ARRIVE.TRANS64 RZ, [R16+URZ+0x30830], R5 ;  /* 0x0308300510ff79a7 */ /* 0x0005f0000800003f */
[----:B------:R-:W-:Y:S05]  /*7a30*/  @!P1 BRA `(.L_x_2742) ;  /* 0x0000000000049947 */ /* 0x000fea0003800000 */
[----:B------:R-:W-:Y:S01]  /*7a40*/  BPT.TRAP 0x1 ;  /* 0x000000040000795c */ /* 0x000fe20000300000 */
.L_x_2742:
        /* <DEDUP_REMOVED lines=33> */
.L_x_2763:
[----:B------:R-:W-:Y:S05]  /*7c60*/  @P0 BRA `(.L_x_2744) ;  /* 0x0000000000140947 */ /* 0x000fea0003800000 */
[----:B------:R-:W-:Y:S01]  /*7c70*/  ISETP.NE.AND P0, PT, R6, RZ, PT ;  /* 0x000000ff0600720c */ /* 0x000fe20003f05270 */
[----:B------:R-:W-:-:S04]  /*7c80*/  IMAD.MOV.U32 R5, RZ, RZ, 0x4100 ;  /* 0x00004100ff057424 */ /* 0x000fc800078e00ff */
[----:B------:R1:W-:Y:S08]  /*7c90*/  SYNCS.ARRIVE.TRANS64 RZ, [R16+URZ+0x30818], R5 ;  /* 0x0308180510ff79a7 */ /* 0x0003f0000800003f */
[----:B------:R-:W-:Y:S05]  /*7ca0*/  @!P0 BRA `(.L_x_2744) ;  /* 0x0000000000048947 */ /* 0x000fea0003800000 */
[----:B------:R-:W-:Y:S01]  /*7cb0*/  BPT.TRAP 0x1 ;  /* 0x000000040000795c */ /* 0x000fe20000300000 */
.L_x_2744:
        /* <DEDUP_REMOVED lines=37> */
.L_x_2730:
[----:B------:R-:W1:Y:S01]  /*7f10*/  S2R R0, SR_TID.X ;  /* 0x0000000000007919 */ /* 0x000e620000002100 */
[----:B------:R-:W-:Y:S01]  /*7f20*/  IMAD R3, R19, 0x8, R16 ;  /* 0x0000000813037824 */ /* 0x000fe200078e0210 */
[----:B-1----:R-:W-:Y:S02]  /*7f30*/  LOP3.LUT R2, R0, 0x7f, RZ, 0xc0, !PT ;  /* 0x0000007f00027812 */ /* 0x002fe400078ec0ff */
[----:B------:R-:W-:Y:S02]  /*7f40*/  SHF.L.U32 R0, R11, 0x1f, RZ ;  /* 0x0000001f0b007819 */ /* 0x000fe400000006ff */
[----:B------:R-:W-:Y:S02]  /*7f50*/  ISETP.NE.AND P1, PT, R2, RZ, PT ;  /* 0x000000ff0200720c */ /* 0x000fe40003f25270 */
[----:B------:R-:W1:Y:S02]  /*7f60*/  SYNCS.PHASECHK.TRANS64.TRYWAIT P0, [R3+URZ+0x30840], R0 ;  /* 0x03084000030075a7 */ /* 0x000e64000800017f */
[----:B-1----:R-:W-:Y:S09]  /*7f70*/  @!P0 BRA `(.L_x_2745) ;  /* 0x0000000800508947 */ /* 0x002ff20003800000 */
.L_x_2764:
[----:B------:R-:W-:Y:S05]  /*7f80*/  @P1 BRA `(.L_x_2746) ;  /* 0x0000000000181947 */ /* 0x000fea0003800000 */
[----:B------:R-:W1:Y:S01]  /*7f90*/  S2R R2, SR_TID.X ;  /* 0x0000000000027919 */ /* 0x000e620000002100 */
[----:B------:R-:W-:-:S04]  /*7fa0*/  IMAD.MOV.U32 R0, RZ, RZ, 0x4100 ;  /* 0x00004100ff007424 */ /* 0x000fc800078e00ff */
[----:B------:R1:W-:Y:S02]  /*7fb0*/  SYNCS.ARRIVE.TRANS64 RZ, [R3+URZ+0x30830], R0 ;  /* 0x0308300003ff79a7 */ /* 0x0003e4000800003f */
[----:B-1----:R-:W-:-:S13]  /*7fc0*/  LOP3.LUT P0, RZ, R2, 0x1f, RZ, 0xc0, !PT ;  /* 0x0000001f02ff7812 */ /* 0x002fda000780c0ff */
[----:B------:R-:W-:Y:S05]  /*7fd0*/  @!P0 BRA `(.L_x_2746) ;  /* 0x0000000000048947 */ /* 0x000fea0003800000 */
[----:B------:R-:W-:Y:S01]  /*7fe0*/  BPT.TRAP 0x1 ;  /* 0x000000040000795c */ /* 0x000fe20000300000 */
.L_x_2746:
        /* <DEDUP_REMOVED lines=40> */
.L_x_2727:
[----:B------:R-:W-:Y:S05]  /*8270*/  BSYNC B0 ;  /* 0x0000000000007941 */ /* 0x000fea0003800000 */
.L_x_2726:
[----:B------:R-:W-:-:S03]  /*8280*/  UMOV UR7, 0xffffffff ;  /* 0xffffffff00077882 */ /* 0x000fc60000000000 */
[----:B------:R-:W-:Y:S05]  /*8290*/  BRA.DIV UR7, `(.L_x_2747) ;  /* 0x00000006079c7947 */ /* 0x000fea000b800000 */
[----:B------:R-:W-:-:S13]  /*82a0*/  ELECT P6, URZ, PT ;  /* 0x00000000003f782f */ /* 0x000fda00038c0000 */
.L_x_2767:
[----:B------:R-:W-:Y:S05]  /*82b0*/  @!P6 BRA `(.L_x_2676) ;  /* 0x000000000084e947 */ /* 0x000fea0003800000 */
[----:B------:R-:W-:-:S06]  /*82c0*/  ULOP3.LUT UR7, UR38, 0x2, URZ, 0xfc, !UPT ;  /* 0x0000000226077892 */ /* 0x000fcc000f8efc3f */
[----:B------:R-:W-:-:S05]  /*82d0*/  IMAD.U32 R2, RZ, RZ, UR7 ;  /* 0x00000007ff027e24 */ /* 0x000fca000f8e00ff */
[----:B------:R-:W-:-:S13]  /*82e0*/  ISETP.NE.AND P2, PT, R2, 0x3, PT ;  /* 0x000000030200780c */ /* 0x000fda0003f45270 */
[----:B------:R-:W-:Y:S05]  /*82f0*/  @!P2 BRA `(.L_x_2748) ;  /* 0x000000000004a947 */ /* 0x000fea0003800000 */
[----:B------:R-:W-:Y:S01]  /*8300*/  BPT.TRAP 0x1 ;  /* 0x000000040000795c */ /* 0x000fe20000300000 */
.L_x_2748:
        /* <DEDUP_REMOVED lines=15> */
.L_x_2768:
[----:B------:R-:W2:Y:S02]  /*8400*/  SYNCS.PHASECHK.TRANS64.TRYWAIT P0, [R3+URZ], R2 ;  /* 0x00000002030075a7 */ /* 0x000ea4000800017f */
[----:B--2---:R-:W-:Y:S05]  /*8410*/  @!P0 BRA `(.L_x_2750) ;  /* 0x0000000400708947 */ /* 0x004fea0003800000 */
.L_x_2769:
[----:B------:R-:W-:Y:S05]  /*8420*/  @!P2 BRA `(.L_x_2751) ;  /* 0x000000000004a947 */ /* 0x000fea0003800000 */
[----:B------:R-:W-:Y:S01]  /*8430*/  BPT.TRAP 0x1 ;  /* 0x000000040000795c */ /* 0x000fe20000300000 */
.L_x_2751:
[----:B--2---:R-:W-:-:S04]  /*8440*/  VIADD R3, R7, 0x30840 ;  /* 0x0003084007037836 */ /* 0x004fc80000000000 */
[----:B------:R-:W-:-:S04]  /*8450*/  IMAD R0, R0, 0x8, R3 ;  /* 0x0000000800007824 */ /* 0x000fc800078e0203 */
[----:B------:R-:W2:Y:S02]  /*8460*/  SYNCS.PHASECHK.TRANS64.TRYWAIT P0, [R0+URZ], R5 ;  /* 0x00000005000075a7 */ /* 0x000ea4000800017f */
[----:B--2---:R-:W-:Y:S05]  /*8470*/  @!P0 BRA `(.L_x_2752) ;  /* 0x00000004006c8947 */ /* 0x004fea0003800000 */
.L_x_2770:
[----:B------:R-:W-:-:S07]  /*8480*/  IMAD R3, R4, 0x8, R3 ;  /* 0x0000000804037824 */ /* 0x000fce00078e0203 */
.L_x_2753:
[----:B---3--:R3:W4:Y:S02]  /*8490*/  SYNCS.PHASECHK.TRANS64.TRYWAIT P0, [R3+URZ], R2 ;  /* 0x00000002030075a7 */ /* 0x008724000800017f */
[----:B----4-:R-:W-:Y:S05]  /*84a0*/  @!P0 NANOSLEEP.SYNCS 0x989680 ;  /* 0x009896800000895d */ /* 0x010fea0003900000 */
[----:B------:R-:W4:Y:S02]  /*84b0*/  @!P0 SYNCS.PHASECHK.TRANS64 P0, [R3+URZ], R2 ;  /* 0x00000002030085a7 */ /* 0x000f24000800007f */
[----:B----4-:R-:W-:Y:S05]  /*84c0*/  @!P0 BRA `(.L_x_2753) ;  /* 0xfffffffc00f08947 */ /* 0x010fea000383ffff */
.L_x_2676:
[----:B------:R-:W-:Y:S05]  /*84d0*/  BSYNC B6 ;  /* 0x0000000000067941 */ /* 0x000fea0003800000 */
.L_x_2671:
[----:B------:R-:W-:Y:S05]  /*84e0*/  EXIT ;  /* 0x000000000000794d */ /* 0x000fea0003800000 */
.L_x_2682:
[----:B------:R-:W-:Y:S02]  /*84f0*/  IMAD.MOV.U32 R12, RZ, RZ, RZ ;  /* 0x000000ffff0c7224 */ /* 0x000fe400078e00ff */
[----:B------:R-:W-:Y:S02]  /*8500*/  IMAD.MOV.U32 R11, RZ, RZ, 0x1f ;  /* 0x0000001fff0b7424 */ /* 0x000fe400078e00ff */
[----:B------:R-:W-:-:S07]  /*8510*/  IMAD.MOV.U32 R15, RZ, RZ, -0x1 ;  /* 0xffffffffff0f7424 */ /* 0x000fce00078e00ff */
[----:B------:R-:W-:Y:S05]  /*8520*/  WARPSYNC.COLLECTIVE R15, `(.L_x_2754) ;  /* 0x000000000f087348 */ /* 0x000fea0003c00000 */
[----:B------:R1:W2:Y:S02]  /*8530*/  SHFL.IDX P6, R14, R13, R12, R11 ;  /* 0x0000000c0d0e7389 */ /* 0x0002a400000c000b */
[----:B-12---:R-:W-:Y:S01]  /*8540*/  ENDCOLLECTIVE ;  /* 0x000000000000791b */ /* 0x006fe20003800000 */
.L_x_2754:
[----:B------:R-:W-:Y:S05]  /*8550*/  BRA `(.L_x_2755) ;  /* 0xffffff8c00747947 */ /* 0x000fea000383ffff */
.L_x_2684:
        /* <DEDUP_REMOVED lines=8> */
.L_x_2688:
[----:B---3--:R3:W4:Y:S02]  /*85e0*/  SYNCS.PHASECHK.TRANS64.TRYWAIT P1, [R0+URZ+0x30810], R209 ;  /* 0x030810d1000075a7 */ /* 0x008724000802017f */
[----:B----4-:R-:W-:Y:S05]  /*85f0*/  @!P1 NANOSLEEP.SYNCS 0x989680 ;  /* 0x009896800000995d */ /* 0x010fea0003900000 */
[----:B------:R-:W4:Y:S02]  /*8600*/  @!P1 SYNCS.PHASECHK.TRANS64 P1, [R0+URZ+0x30810], R209 ;  /* 0x030810d1000095a7 */ /* 0x000f24000802007f */
[----:B----4-:R-:W-:Y:S05]  /*8610*/  @!P1 BRA `(.L_x_2688) ;  /* 0xfffffffc00f09947 */ /* 0x010fea000383ffff */
[----:B------:R-:W-:Y:S05]  /*8620*/  BRA `(.L_x_2687) ;  /* 0xffffff9400607947 */ /* 0x000fea000383ffff */
.L_x_2692:
[----:B------:R1:W1:Y:S02]  /*8630*/  SYNCS.PHASECHK.TRANS64.TRYWAIT P1, [R0+URZ+0x30830], R209 ;  /* 0x030830d1000075a7 */ /* 0x000264000802017f */
[----:B-1----:R-:W-:Y:S05]  /*8640*/  @!P1 NANOSLEEP.SYNCS 0x989680 ;  /* 0x009896800000995d */ /* 0x002fea0003900000 */
[----:B------:R-:W1:Y:S02]  /*8650*/  @!P1 SYNCS.PHASECHK.TRANS64 P1, [R0+URZ+0x30830], R209 ;  /* 0x030830d1000095a7 */ /* 0x000e64000802007f */
[----:B-1----:R-:W-:Y:S05]  /*8660*/  @!P1 BRA `(.L_x_2692) ;  /* 0xfffffffc00f09947 */ /* 0x002fea000383ffff */
[----:B------:R-:W-:Y:S05]  /*8670*/  BRA `(.L_x_2691) ;  /* 0xffffff9c00807947 */ /* 0x000fea000383ffff */
.L_x_2728:
[----:B-1----:R1:W2:Y:S02]  /*8680*/  SYNCS.PHASECHK.TRANS64.TRYWAIT P0, [R16+URZ+0x30820], R3 ;  /* 0x03082003100075a7 */ /* 0x0022a4000800017f */
[----:B--2---:R-:W-:Y:S05]  /*8690*/  @!P0 NANOSLEEP.SYNCS 0x989680 ;  /* 0x009896800000895d */ /* 0x004fea0003900000 */
[----:B------:R-:W2:Y:S02]  /*86a0*/  @!P0 SYNCS.PHASECHK.TRANS64 P0, [R16+URZ+0x30820], R3 ;  /* 0x03082003100085a7 */ /* 0x000ea4000800007f */
[----:B--2---:R-:W-:Y:S05]  /*86b0*/  @!P0 BRA `(.L_x_2728) ;  /* 0xfffffffc00f08947 */ /* 0x004fea000383ffff */
[----:B------:R-:W-:Y:S05]  /*86c0*/  BRA `(.L_x_2756) ;  /* 0xffffffe0004c7947 */ /* 0x000fea000383ffff */
.L_x_2732:
[----:B-1----:R1:W3:Y:S02]  /*86d0*/  SYNCS.PHASECHK.TRANS64.TRYWAIT P1, [R16+URZ+0x30840], R21 ;  /* 0x03084015100075a7 */ /* 0x0022e4000802017f */
[----:B---3--:R-:W-:Y:S05]  /*86e0*/  @!P1 NANOSLEEP.SYNCS 0x989680 ;  /* 0x009896800000995d */ /* 0x008fea0003900000 */
[----:B------:R-:W3:Y:S02]  /*86f0*/  @!P1 SYNCS.PHASECHK.TRANS64 P1, [R16+URZ+0x30840], R21 ;  /* 0x03084015100095a7 */ /* 0x000ee4000802007f */
[----:B---3--:R-:W-:Y:S05]  /*8700*/  @!P1 BRA `(.L_x_2732) ;  /* 0xfffffffc00f09947 */ /* 0x008fea000383ffff */
[----:B------:R-:W-:Y:S05]  /*8710*/  BRA `(.L_x_2757) ;  /* 0xffffffe800047947 */ /* 0x000fea000383ffff */
.L_x_2734:
[----:B--2---:R2:W3:Y:S02]  /*8720*/  SYNCS.PHASECHK.TRANS64.TRYWAIT P1, [R16+URZ+0x30828], R21 ;  /* 0x03082815100075a7 */ /* 0x0044e4000802017f */
[----:B---3--:R-:W-:Y:S05]  /*8730*/  @!P1 NANOSLEEP.SYNCS 0x989680 ;  /* 0x009896800000995d */ /* 0x008fea0003900000 */
[----:B------:R-:W3:Y:S02]  /*8740*/  @!P1 SYNCS.PHASECHK.TRANS64 P1, [R16+URZ+0x30828], R21 ;  /* 0x03082815100095a7 */ /* 0x000ee4000802007f */
[----:B---3--:R-:W-:Y:S05]  /*8750*/  @!P1 BRA `(.L_x_2734) ;  /* 0xfffffffc00f09947 */ /* 0x008fea000383ffff */
[----:B------:R-:W-:Y:S05]  /*8760*/  BRA `(.L_x_2758) ;  /* 0xffffffe800987947 */ /* 0x000fea000383ffff */
.L_x_2736:
[----:B---3--:R3:W4:Y:S02]  /*8770*/  SYNCS.PHASECHK.TRANS64.TRYWAIT P1, [R16+URZ+0x30848], R21 ;  /* 0x03084815100075a7 */ /* 0x008724000802017f */
[----:B----4-:R-:W-:Y:S05]  /*8780*/  @!P1 NANOSLEEP.SYNCS 0x989680 ;  /* 0x009896800000995d */ /* 0x010fea0003900000 */
[----:B------:R-:W4:Y:S02]  /*8790*/  @!P1 SYNCS.PHASECHK.TRANS64 P1, [R16+URZ+0x30848], R21 ;  /* 0x03084815100095a7 */ /* 0x000f24000802007f */
[----:B----4-:R-:W-:Y:S05]  /*87a0*/  @!P1 BRA `(.L_x_2736) ;  /* 0xfffffffc00f09947 */ /* 0x010fea000383ffff */
[----:B------:R-:W-:Y:S05]  /*87b0*/  BRA `(.L_x_2759) ;  /* 0xffffffec002c7947 */ /* 0x000fea000383ffff */
.L_x_2738:
[----:B------:R-:W-:-:S07]  /*87c0*/  SHF.L.U32 R5, R11, 0x1f, RZ ;  /* 0x0000001f0b057819 */ /* 0x000fce00000006ff */
.L_x_2760:
[----:B------:R1:W1:Y:S02]  /*87d0*/  SYNCS.PHASECHK.TRANS64.TRYWAIT P1, [R16+URZ+0x30820], R5 ;  /* 0x03082005100075a7 */ /* 0x000264000802017f */
[----:B-1----:R-:W-:Y:S05]  /*87e0*/  @!P1 NANOSLEEP.SYNCS 0x989680 ;  /* 0x009896800000995d */ /* 0x002fea0003900000 */
[----:B------:R-:W1:Y:S02]  /*87f0*/  @!P1 SYNCS.PHASECHK.TRANS64 P1, [R16+URZ+0x30820], R5 ;  /* 0x03082005100095a7 */ /* 0x000e64000802007f */
[----:B-1----:R-:W-:Y:S05]  /*8800*/  @!P1 BRA `(.L_x_2760) ;  /* 0xfffffffc00f09947 */ /* 0x002fea000383ffff */
[----:B------:R-:W-:Y:S05]  /*8810*/  BRA `(.L_x_2761) ;  /* 0xffffffec00a87947 */ /* 0x000fea000383ffff */
.L_x_2741:
[----:B-1----:R1:W2:Y:S02]  /*8820*/  SYNCS.PHASECHK.TRANS64.TRYWAIT P1, [R16+URZ+0x30840], R13 ;  /* 0x0308400d100075a7 */ /* 0x0022a4000802017f */
[----:B--2---:R-:W-:Y:S05]  /*8830*/  @!P1 NANOSLEEP.SYNCS 0x989680 ;  /* 0x009896800000995d */ /* 0x004fea0003900000 */
[----:B------:R-:W2:Y:S02]  /*8840*/  @!P1 SYNCS.PHASECHK.TRANS64 P1, [R16+URZ+0x30840], R13 ;  /* 0x0308400d100095a7 */ /* 0x000ea4000802007f */
[----:B--2---:R-:W-:Y:S05]  /*8850*/  @!P1 BRA `(.L_x_2741) ;  /* 0xfffffffc00f09947 */ /* 0x004fea000383ffff */
[----:B------:R-:W-:Y:S05]  /*8860*/  BRA `(.L_x_2762) ;  /* 0xfffffff000607947 */ /* 0x000fea000383ffff */
.L_x_2743:
[----:B--2---:R2:W1:Y:S02]  /*8870*/  SYNCS.PHASECHK.TRANS64.TRYWAIT P1, [R16+URZ+0x30828], R13 ;  /* 0x0308280d100075a7 */ /* 0x004464000802017f */
[----:B-1----:R-:W-:Y:S05]  /*8880*/  @!P1 NANOSLEEP.SYNCS 0x989680 ;  /* 0x009896800000995d */ /* 0x002fea0003900000 */
[----:B------:R-:W1:Y:S02]  /*8890*/  @!P1 SYNCS.PHASECHK.TRANS64 P1, [R16+URZ+0x30828], R13 ;  /* 0x0308280d100095a7 */ /* 0x000e64000802007f */
[----:B-1----:R-:W-:Y:S05]  /*88a0*/  @!P1 BRA `(.L_x_2743) ;  /* 0xfffffffc00f09947 */ /* 0x002fea000383ffff */
[----:B------:R-:W-:Y:S05]  /*88b0*/  BRA `(.L_x_2763) ;  /* 0xfffffff000e87947 */ /* 0x000fea000383ffff */
.L_x_2745:
[----:B------:R1:W1:Y:S02]  /*88c0*/  SYNCS.PHASECHK.TRANS64.TRYWAIT P0, [R3+URZ+0x30840], R0 ;  /* 0x03084000030075a7 */ /* 0x000264000800017f */
[----:B-1----:R-:W-:Y:S05]  /*88d0*/  @!P0 NANOSLEEP.SYNCS 0x989680 ;  /* 0x009896800000895d */ /* 0x002fea0003900000 */
[----:B------:R-:W1:Y:S02]  /*88e0*/  @!P0 SYNCS.PHASECHK.TRANS64 P0, [R3+URZ+0x30840], R0 ;  /* 0x03084000030085a7 */ /* 0x000e64000800007f */
[----:B-1----:R-:W-:Y:S05]  /*88f0*/  @!P0 BRA `(.L_x_2745) ;  /* 0xfffffffc00f08947 */ /* 0x002fea000383ffff */
[----:B------:R-:W-:Y:S05]  /*8900*/  BRA `(.L_x_2764) ;  /* 0xfffffff4009c7947 */ /* 0x000fea000383ffff */
.L_x_2747:
[----:B------:R-:W-:Y:S01]  /*8910*/  BSSY B0, `(.L_x_2765) ;  /* 0x0000006000007945 */ /* 0x000fe20003800000 */
[----:B------:R-:W-:-:S07]  /*8920*/  IMAD.MOV.U32 R15, RZ, RZ, -0x1 ;  /* 0xffffffffff0f7424 */ /* 0x000fce00078e00ff */
[----:B------:R-:W-:Y:S05]  /*8930*/  WARPSYNC.COLLECTIVE R15, `(.L_x_2766) ;  /* 0x000000000f0c7348 */ /* 0x000fea0003c00000 */
[----:B------:R-:W-:Y:S02]  /*8940*/  ELECT P6, UR62, PT ;  /* 0x00000000003e782f */ /* 0x000fe400038c0000 */
[----:B------:R-:W-:Y:S01]  /*8950*/  MOV R14, UR62 ;  /* 0x0000003e000e7c02 */ /* 0x000fe20008000f00 */
[----:B------:R-:W-:Y:S10]  /*8960*/  ENDCOLLECTIVE ;  /* 0x000000000000791b */ /* 0x000ff40003800000 */
.L_x_2766:
[----:B------:R-:W-:Y:S05]  /*8970*/  BSYNC B0 ;  /* 0x0000000000007941 */ /* 0x000fea0003800000 */
.L_x_2765:
[----:B------:R-:W-:Y:S05]  /*8980*/  BRA `(.L_x_2767) ;  /* 0xfffffff800487947 */ /* 0x000fea000383ffff */
.L_x_2749:
[----:B-1----:R1:W2:Y:S02]  /*8990*/  SYNCS.PHASECHK.TRANS64.TRYWAIT P0, [R6+URZ], R5 ;  /* 0x00000005060075a7 */ /* 0x0022a4000800017f */
[----:B--2---:R-:W-:Y:S05]  /*89a0*/  @!P0 NANOSLEEP.SYNCS 0x989680 ;  /* 0x009896800000895d */ /* 0x004fea0003900000 */
[----:B------:R-:W2:Y:S02]  /*89b0*/  @!P0 SYNCS.PHASECHK.TRANS64 P0, [R6+URZ], R5 ;  /* 0x00000005060085a7 */ /* 0x000ea4000800007f */
[----:B--2---:R-:W-:Y:S05]  /*89c0*/  @!P0 BRA `(.L_x_2749) ;  /* 0xfffffffc00f08947 */ /* 0x004fea000383ffff */
[----:B------:R-:W-:Y:S05]  /*89d0*/  BRA `(.L_x_2768) ;  /* 0xfffffff800887947 */ /* 0x000fea000383ffff */
.L_x_2750:
[----:B--2---:R2:W3:Y:S02]  /*89e0*/  SYNCS.PHASECHK.TRANS64.TRYWAIT P0, [R3+URZ], R2 ;  /* 0x00000002030075a7 */ /* 0x0044e4000800017f */
[----:B---3--:R-:W-:Y:S05]  /*89f0*/  @!P0 NANOSLEEP.SYNCS 0x989680 ;  /* 0x009896800000895d */ /* 0x008fea0003900000 */
[----:B------:R-:W3:Y:S02]  /*8a00*/  @!P0 SYNCS.PHASECHK.TRANS64 P0, [R3+URZ], R2 ;  /* 0x00000002030085a7 */ /* 0x000ee4000800007f */
[----:B---3--:R-:W-:Y:S05]  /*8a10*/  @!P0 BRA `(.L_x_2750) ;  /* 0xfffffffc00f08947 */ /* 0x008fea000383ffff */
[----:B------:R-:W-:Y:S05]  /*8a20*/  BRA `(.L_x_2769) ;  /* 0xfffffff8007c7947 */ /* 0x000fea000383ffff */
.L_x_2752:
[----:B--2---:R2:W3:Y:S02]  /*8a30*/  SYNCS.PHASECHK.TRANS64.TRYWAIT P0, [R0+URZ], R5 ;  /* 0x00000005000075a7 */ /* 0x0044e4000800017f */
[----:B---3--:R-:W-:Y:S05]  /*8a40*/  @!P0 NANOSLEEP.SYNCS 0x989680 ;  /* 0x009896800000895d */ /* 0x008fea0003900000 */
[----:B------:R-:W3:Y:S02]  /*8a50*/  @!P0 SYNCS.PHASECHK.TRANS64 P0, [R0+URZ], R5 ;  /* 0x00000005000085a7 */ /* 0x000ee4000800007f */
[----:B---3--:R-:W-:Y:S05]  /*8a60*/  @!P0 BRA `(.L_x_2752) ;  /* 0xfffffffc00f08947 */ /* 0x008fea000383ffff */
[----:B------:R-:W-:Y:S05]  /*8a70*/  BRA `(.L_x_2770) ;  /* 0xfffffff800807947 */ /* 0x000fea000383ffff */
.L_x_2771:
        /* <DEDUP_REMOVED lines=16> */
.L_x_3671:


//--------------------- .text._ZN7cutlass13device_kernelIN5flash11enable_sm90INS1_16FlashAttnBwdSm90INS1_25CollectiveMainloopBwdSm90ILi2ELi2ELi2EN4cute5tupleIJNS5_1CILi1EEES8_S8_EEENS6_IJNS7_ILi64EEENS7_ILi128EEESB_EEENS_10bfloat16_tEfNS_4arch4Sm90ELb1ELb0ELb1ELb0ELb1ELb1ELb0ELb0ELi2ELi1ELi2ELi1ELb0EEENS1_24CollectiveEpilogueBwdGQAISC_fSF_Li256ELb0ELb1EEENS1_25SingleTileBwdLPTSchedulerILb0ELi128ELb1EEEEEEEEEvNT_6ParamsE --------------------------
	.section	.text._ZN7cutlass13device_kernelIN5flash11enable_sm90INS1_16FlashAttnBwdSm90INS1_25CollectiveMainloopBwdSm90ILi2ELi2ELi2EN4cute5tupleIJNS5_1CILi1EEES8_S8_EEENS6_IJNS7_ILi64EEENS7_ILi128EEESB_EEENS_10bfloat16_tEfNS_4arch4Sm90ELb1ELb0ELb1ELb0ELb1ELb1ELb0ELb0ELi2ELi1ELi2ELi1ELb0EEENS1_24CollectiveEpilogueBwdGQAISC_fSF_Li256ELb0ELb1EEENS1_25SingleTileBwdLPTSchedulerILb0ELi128ELb1EEEEEEEEEvNT_6ParamsE,"ax",@progbits
	.align	128
.text._ZN7cutlass13device_kernelIN5flash11enable_sm90INS1_16FlashAttnBwdSm90INS1_25CollectiveMainloopBwdSm90ILi2ELi2ELi2EN4cute5tupleIJNS5_1CILi1EEES8_S8_EEENS6_IJNS7_ILi64EEENS7_ILi128EEESB_EEENS_10bfloat16_tEfNS_4arch4Sm90ELb1ELb0ELb1ELb0ELb1ELb1ELb0ELb0ELi2ELi1ELi2ELi1ELb0EEENS1_24CollectiveEpilogueBwdGQAISC_fSF_Li256ELb0ELb1EEENS1_25SingleTileBwdLPTSchedulerILb0ELi128ELb1EEEEEEEEEvNT_6ParamsE:
        .type           _ZN7cutlass13device_kernelIN5flash11enable_sm90INS1_16FlashAttnBwdSm90INS1_25CollectiveMainloopBwdSm90ILi2ELi2ELi2EN4cute5tupleIJNS5_1CILi1EEES8_S8_EEENS6_IJNS7_ILi64EEENS7_ILi128EEESB_EEENS_10bfloat16_tEfNS_4arch4Sm90ELb1ELb0ELb1ELb0ELb1ELb1ELb0ELb0ELi2ELi1ELi2ELi1ELb0EEENS1_24CollectiveEpilogueBwdGQAISC_fSF_Li256ELb0ELb1EEENS1_25SingleTileBwdLPTSchedulerILb0ELi128ELb1EEEEEEEEEvNT_6ParamsE,@function
        .size           _ZN7cutlass13device_kernelIN5flash11enable_sm90INS1_16FlashAttnBwdSm90INS1_25CollectiveMainloopBwdSm90ILi2ELi2ELi2EN4cute5tupleIJNS5_1CILi1EEES8_S8_EEENS6_IJNS7_ILi64EEENS7_ILi128EEESB_EEENS_10bfloat16_tEfNS_4arch4Sm90ELb1ELb0ELb1ELb0ELb1ELb1ELb0ELb0ELi2ELi1ELi2ELi1ELb0EEENS1_24CollectiveEpilogueBwdGQAISC_fSF_Li256ELb0ELb1EEENS1_25SingleTileBwdLPTSchedulerILb0ELi128ELb1EEEEEEEEEvNT_6ParamsE,(.L_x_3672 - _ZN7cutlass13device_kernelIN5flash11enable_sm90INS1_16FlashAttnBwdSm90INS1_25CollectiveMainloopBwdSm90ILi2ELi2ELi2EN4cute5tupleIJNS5_1CILi1EEES8_S8_EEENS6_IJNS7_ILi64EEENS7_ILi128EEESB_EEENS_10bfloat16_tEfNS_4arch4Sm90ELb1ELb0ELb1ELb0ELb1ELb1ELb0ELb0ELi2ELi1ELi2ELi1ELb0EEENS1_24CollectiveEpilogueBwdGQAISC_fSF_Li256ELb0ELb1EEENS1_25SingleTileBwdLPTSchedulerILb0ELi128ELb1EEEEEEEEEvNT_6ParamsE)
        .other          _ZN7cutlass13device_kernelIN5flash11enable_sm90INS1_16FlashAttnBwdSm90INS1_25CollectiveMainloopBwdSm90ILi2ELi2ELi2EN4cute5tupleIJNS5_1CILi1EEES8_S8_EEENS6_IJNS7_ILi64EEENS7_ILi128EEESB_EEENS_10bfloat16_tEfNS_4arch4Sm90ELb1ELb0ELb1ELb0ELb1ELb1ELb0ELb0ELi2ELi1ELi2ELi1ELb0EEENS1_24CollectiveEpilogueBwdGQAISC_fSF_Li256ELb0ELb1EEENS1_25SingleTileBwdLPTSchedulerILb0ELi128ELb1EEEEEEEEEvNT_6ParamsE,@"STO_CUDA_ENTRY STV_DEFAULT"
_ZN7cutlass13device_kernelIN5flash11enable_sm90INS1_16FlashAttnBwdSm90INS1_25CollectiveMainloopBwdSm90ILi2ELi2ELi2EN4cute5tupleIJNS5_1CILi1EEES8_S8_EEENS6_IJNS7_ILi64EEENS7_ILi128EEESB_EEENS_10bfloat16_tEfNS_4arch4Sm90ELb1ELb0ELb1ELb0ELb1ELb1ELb0ELb0ELi2ELi1ELi2ELi1ELb0EEENS1_24CollectiveEpilogueBwdGQAISC_fSF_Li256ELb0ELb1EEENS1_25SingleTileBwdLPTSchedulerILb0ELi128ELb1EEEEEEEEEvNT_6ParamsE:
        /* <DEDUP_REMOVED lines=24> */
.L_x_2773:
[----:B------:R-:W-:Y:S05]  /*0180*/  BSYNC B0 ;  /* 0x0000000000007941 */ /* 0x000fea0003800000 */
.L_x_2772:
        /* <DEDUP_REMOVED lines=37> */
.L_x_2774:
        /* <DEDUP_REMOVED lines=22> */
.L_x_2775:
[----:B------:R-:W-:Y:S01]  /*0540*/  PLOP3.LUT P0, PT, PT, PT, UP0, 0x80, 0x0 ;  /* 0x000000000000781c */ /* 0x000fe20003f0f008 */
[----:B------:R-:W-:Y:S01]  /*0550*/  NOP ;  /* 0x0000000000007918 */ /* 0x000fe20000000000 */
[----:B------:R-:W-:Y:S01]  /*0560*/  ULDC.64 UR46, c[0x0][0x208] ;  /* 0x00008200002e7ab9 */ /* 0x000fe20000000a00 */
[----:B------:R-:W-:Y:S01]  /*0570*/  BSSY B6, `(.L_x_2776) ;  /* 0x00008eb000067945 */ /* 0x000fe20003800000 */
[----:B-12-4-:R-:W-:Y:S09]  /*0580*/  BAR.SYNC.DEFER_BLOCKING 0x0 ;  /* 0x0000000000007b1d */ /* 0x016ff20000010000 */
[----:B------:R-:W-:Y:S05]  /*0590*/  @!P0 BRA `(.L_x_2777) ;  /* 0x0000005000c08947 */ /* 0x000fea0003800000 */
.L_x_2778:
        /* <DEDUP_REMOVED lines=32> */
.L_x_2779:
[----:B------:R-:W-:Y:S01]  /*07a0*/  ULDC UR7, c[0x0][0x8cc] ;  /* 0x0002330000077ab9 */ /* 0x000fe20000000800 */
[----:B------:R-:W-:Y:S01]  /*07b0*/  UMOV UR36, UR10 ;  /* 0x0000000a00247c82 */ /* 0x000fe20008000000 */
[----:B------:R-:W-:-:S11]  /*07c0*/  UISETP.NE.AND UP0, UPT, UR7, 0x1, UPT ;  /* 0x000000010700788c */ /* 0x000fd6000bf05270 */
[----:B------:R-:W-:Y:S02]  /*07d0*/  @UP0 ULDC.64 UR8, c[0x0][0x8d0] ;  /* 0x0002340000080ab9 */ /* 0x000fe40000000a00 */
[----:B------:R-:W-:-:S04]  /*07e0*/  UIMAD.WIDE.U32 UR4, UR10, UR8, URZ ;  /* 0x000000080a0472a5 */ /* 0x000fc8000f8e003f */
[----:B------:R-:W-:-:S04]  /*07f0*/  @UP0 USHF.R.U32.HI UR36, URZ, UR9, UR5 ;  /* 0x000000093f240299 */ /* 0x000fc80008011605 */
[----:B------:R-:W-:-:S12]  /*0800*/  UIMAD UR4, UR36, UR7, URZ ;  /* 0x00000007240472a4 */ /* 0x000fd8000f8e023f */
.L_x_2780:
        /* <DEDUP_REMOVED lines=121> */
.L_x_2784:
        /* <DEDUP_REMOVED lines=15> */
.L_x_2783:
        /* <DEDUP_REMOVED lines=23> */
.L_x_2786:
        /* <DEDUP_REMOVED lines=15> */
.L_x_2785:
        /* <DEDUP_REMOVED lines=8> */
.L_x_2890:
        /* <DEDUP_REMOVED lines=15> */
.L_x_2788:
        /* <DEDUP_REMOVED lines=105> */
.L_x_2800:
[----:B------:R-:W-:-:S05]  /*1af0*/  IMAD.U32 R0, RZ, RZ, UR38 ;  /* 0x00000026ff007e24 */ /* 0x000fca000f8e00ff */
[----:B------:R-:W-:-:S04]  /*1b00*/  LOP3.LUT R0, R0, 0x1, RZ, 0xfc, !PT ;  /* 0x0000000100007812 */ /* 0x000fc800078efcff */
[----:B------:R-:W-:-:S13]  /*1b10*/  ISETP.NE.AND P0, PT, R0, 0x3, PT ;  /* 0x000000030000780c */ /* 0x000fda0003f05270 */
[----:B------:R-:W-:Y:S05]  /*1b20*/  @!P0 BRA `(.L_x_2790) ;  /* 0x0000000000048947 */ /* 0x000fea0003800000 */
[----:B------:R-:W-:Y:S01]  /*1b30*/  BPT.TRAP 0x1 ;  /* 0x000000040000795c */ /* 0x000fe20000300000 */
.L_x_2790:
        /* <DEDUP_REMOVED lines=8> */
.L_x_2791:
[----:B---3--:R-:W-:Y:S05]  /*1bc0*/  @P1 BRA `(.L_x_2792) ;  /* 0x0000000000081947 */ /* 0x008fea0003800000 */
[----:B------:R-:W3:Y:S02]  /*1bd0*/  SYNCS.PHASECHK.TRANS64.TRYWAIT P1, [R0+URZ+0x30810], R209 ;  /* 0x030810d1000075a7 */ /* 0x000ee4000802017f */
[----:B---3--:R-:W-:Y:S05]  /*1be0*/  @!P1 BRA `(.L_x_2793) ;  /* 0x0000007800509947 */ /* 0x008fea0003800000 */
.L_x_2792:
        /* <DEDUP_REMOVED lines=84> */
.L_x_2794:
[----:B------:R1:W1:Y:S01]  /*2130*/  SYNCS.PHASECHK.TRANS64.TRYWAIT P1, [R0+URZ+0x30830], R209 ;  /* 0x030830d1000075a7 */ /* 0x000262000802017f */
[----:B------:R-:W-:Y:S05]  /*2140*/  @!P0 BRA `(.L_x_2795) ;  /* 0x0000000000048947 */ /* 0x000fea0003800000 */
[----:B------:R-:W-:Y:S01]  /*2150*/  BPT.TRAP 0x1 ;  /* 0x000000040000795c */ /* 0x000fe20000300000 */
.L_x_2795:
        /* <DEDUP_REMOVED lines=54> */
.L_x_2796:
        /* <DEDUP_REMOVED lines=401> */
[----:B------:R-:W-:-:S05]  /*3dd0*/  IMAD R7, R229, 0x4000, R208 ;  /* 0x00004000e5077824 */ /* 0x000fca00078e02d0 */
[----:B------:R-:W-:Y:S01]  /*3de0*/  R2UR UR7, R7 ;  /* 0x00000000070772ca */ /* 0x000fe200000e0000 */
[----:B------:R-:W-:-:S12]  /*3df0*/  UIADD3 UR6, UR6, 0x180, URZ ;  /* 0x0000018006067890 */ /* 0x000fd8000fffe03f */
[----:B------:R-:W-:-:S04]  /*3e00*/  USHF.R.U32.HI UR7, URZ, 0x4, UR7 ;  /* 0x000000043f077899 */ /* 0x000fc80008011607 */
[----:B------:R-:W-:-:S03]  /*3e10*/  ULOP3.LUT UR12, UR7, 0x3fff, URZ, 0xc0, !UPT ;  /* 0x00003fff070c7892 */ /* 0x000fc6000f8ec03f */
[----:B------:R-:W-:Y:S01]  /*3e20*/  UMOV UR7, 0x40000040 ;  /* 0x4000004000077882 */ /* 0x000fe20000000000 */
[----:B------:R-:W-:Y:S02]  /*3e30*/  WARPGROUP.DEPBAR.LE gsb0, 0x0 ;  /* 0x00008000000079c5 */ /* 0x000fe40000010000 */
[----:B------:R-:W-:-:S06]  /*3e40*/  WARPGROUP.ARRIVE ;  /* 0x00000000000079c5 */ /* 0x000fcc0000000000 */
[----:B------:R-:W-:Y:S03]  /*3e50*/  HGMMA.64x128x16.F32.BF16 R24, R152, gdesc[UR8].tnspB, R24, gsb0 ;  /* 0x41e0000898187df0 */ /* 0x000fe60008001818 */
[----:B------:R-:W2:Y:S01]  /*3e60*/  S2R R21, SR_CgaCtaId ;  /* 0x0000000000157919 */ /* 0x000ea20000008800 */
[----:B------:R-:W-:Y:S01]  /*3e70*/  MOV R17, 0x400 ;  /* 0x0000040000117802 */ /* 0x000fe20000000f00 */
[----:B------:R-:W-:Y:S02]  /*3e80*/  WARPGROUP.DEPBAR.LE gsb0, 0x0 ;  /* 0x00008000000079c5 */ /* 0x000fe40000010000 */
[----:B------:R-:W-:Y:S02]  /*3e90*/  F2FP.BF16.F32.PACK_AB R152, R215, R213 ;  /* 0x000000d5d798723e */ /* 0x000fe400000010ff */
[----:B------:R-:W-:Y:S02]  /*3ea0*/  F2FP.BF16.F32.PACK_AB R154, R219, R217 ;  /* 0x000000d9db9a723e */ /* 0x000fe400000010ff */
[----:B------:R-:W-:-:S02]  /*3eb0*/  F2FP.BF16.F32.PACK_AB R153, R216, R214 ;  /* 0x000000d6d899723e */ /* 0x000fc400000010ff */
[----:B------:R-:W-:-:S04]  /*3ec0*/  F2FP.BF16.F32.PACK_AB R155, R9, R218 ;  /* 0x000000da099b723e */ /* 0x000fc800000010ff */
[----:B------:R-:W-:-:S06]  /*3ed0*/  WARPGROUP.ARRIVE ;  /* 0x00000000000079c5 */ /* 0x000fcc0000000000 */
[----:B------:R-:W-:Y:S01]  /*3ee0*/  HGMMA.64x128x16.F32.BF16 R24, R152, gdesc[UR4].tnspB, R24, gsb0 ;  /* 0x41e0000498187df0 */ /* 0x000fe20008001818 */
[----:B--2---:R-:W-:-:S05]  /*3ef0*/  LEA R17, R21, R17, 0x18 ;  /* 0x0000001115117211 */ /* 0x004fca00078ec0ff */
[----:B------:R-:W-:-:S05]  /*3f00*/  VIADD R17, R17, 0x28800 ;  /* 0x0002880011117836 */ /* 0x000fca0000000000 */
[----:B------:R-:W-:-:S04]  /*3f10*/  SHF.R.U32.HI R6, RZ, 0x4, R17 ;  /* 0x00000004ff067819 */ /* 0x000fc80000011611 */
[----:B------:R-:W-:-:S04]  /*3f20*/  LOP3.LUT R6, R6, 0x3fff, RZ, 0xc0, !PT ;  /* 0x00003fff06067812 */ /* 0x000fc800078ec0ff */
[----:B------:R-:W-:-:S05]  /*3f30*/  LOP3.LUT R6, R6, 0x10000, RZ, 0xfc, !PT ;  /* 0x0001000006067812 */ /* 0x000fca00078efcff */
[----:B------:R-:W-:-:S05]  /*3f40*/  IMAD R6, R3, 0x400, R6 ;  /* 0x0000040003067824 */ /* 0x000fca00078e0206 */
[----:B------:R-:W-:Y:S01]  /*3f50*/  R2UR UR5, R6 ;  /* 0x00000000060572ca */ /* 0x000fe200000e0000 */
[----:B------:R-:W-:Y:S01]  /*3f60*/  UMOV UR9, 0x40000040 ;  /* 0x4000004000097882 */ /* 0x000fe20000000000 */
[----:B------:R-:W-:Y:S01]  /*3f70*/  UMOV UR10, UR12 ;  /* 0x0000000c000a7c82 */ /* 0x000fe20008000000 */
[----:B------:R-:W-:-:S10]  /*3f80*/  UMOV UR11, 0x40000040 ;  /* 0x40000040000b7882 */ /* 0x000fd40000000000 */
        /* <DEDUP_REMOVED lines=63> */
.L_x_2798:
        /* <DEDUP_REMOVED lines=49> */
.L_x_2799:
        /* <DEDUP_REMOVED lines=78> */
.L_x_2782:
[----:B------:R-:W-:Y:S05]  /*4b70*/  @P0 BRA `(.L_x_2781) ;  /* 0x0000004800280947 */ /* 0x000fea0003800000 */
[----:B------:R-:W1:Y:S01]  /*4b80*/  S2R R4, SR_TID.X ;  /* 0x0000000000047919 */ /* 0x000e620000002100 */
[----:B------:R-:W-:Y:S01]  /*4b90*/  ULDC UR8, c[0x0][0x850] ;  /* 0x0002140000087ab9 */ /* 0x000fe20000000800 */
[----:B------:R-:W2:Y:S01]  /*4ba0*/  S2UR UR11, SR_CgaCtaId ;  /* 0x00000000000b79c3 */ /* 0x000ea20000008800 */
[----:B------:R-:W-:Y:S01]  /*4bb0*/  UISETP.NE.AND UP0, UPT, UR8, 0x1, UPT ;  /* 0x000000010800788c */ /* 0x000fe2000bf05270 */
[----:B------:R-:W-:Y:S01]  /*4bc0*/  BSSY B0, `(.L_x_2801) ;  /* 0x000005d000007945 */ /* 0x000fe20003800000 */
[----:B------:R-:W-:Y:S01]  /*4bd0*/  UMOV UR10, UR40 ;  /* 0x00000028000a7c82 */ /* 0x000fe20008000000 */
[----:B------:R-:W-:Y:S01]  /*4be0*/  ULOP3.LUT UR36, URZ, UR36, URZ, 0x33, !UPT ;  /* 0x000000243f247292 */ /* 0x000fe2000f8e333f */
[----:B------:R-:W-:Y:S01]  /*4bf0*/  ULDC.64 UR12, c[0x0][0x818] ;  /* 0x00020600000c7ab9 */ /* 0x000fe20000000a00 */
[----:B------:R-:W-:Y:S01]  /*4c00*/  ULDC UR6, c[0x0][0x8b4] ;  /* 0x00022d0000067ab9 */ /* 0x000fe20000000800 */
[----:B------:R-:W-:Y:S01]  /*4c10*/  ULDC UR16, c[0x0][0x870] ;  /* 0x00021c0000107ab9 */ /* 0x000fe20000000800 */
[----:B------:R-:W-:Y:S01]  /*4c20*/  UIADD3 UR36, UR36, UR6, URZ ;  /* 0x0000000624247290 */ /* 0x000fe2000fffe03f */
[----:B------:R-:W-:-:S03]  /*4c30*/  ULDC UR18, c[0x0][0x80c] ;  /* 0x0002030000127ab9 */ /* 0x000fc60000000800 */
[----:B------:R-:W-:Y:S01]  /*4c40*/  @UP0 ULDC UR4, c[0x0][0x854] ;  /* 0x0002150000040ab9 */ /* 0x000fe20000000800 */
[----:B------:R-:W-:Y:S01]  /*4c50*/  @UP0 ULDC UR7, c[0x0][0x858] ;  /* 0x0002160000070ab9 */ /* 0x000fe20000000800 */
[----:B------:R-:W-:Y:S02]  /*4c60*/  UIMAD.WIDE.U32 UR4, UR40, UR4, URZ ;  /* 0x00000004280472a5 */ /* 0x000fe4000f8e003f */
[----:B------:R-:W-:Y:S02]  /*4c70*/  UIMAD UR16, UR16, UR36, URZ ;  /* 0x00000024101072a4 */ /* 0x000fe4000f8e023f */
[----:B------:R-:W-:Y:S02]  /*4c80*/  @UP0 USHF.R.U32.HI UR10, URZ, UR7, UR5 ;  /* 0x000000073f0a0299 */ /* 0x000fe40008011605 */
[----:B------:R-:W-:Y:S02]  /*4c90*/  USHF.L.U32 UR6, UR36, 0xe, URZ ;  /* 0x0000000e24067899 */ /* 0x000fe4000800063f */
[----:B------:R-:W-:-:S02]  /*4ca0*/  USHF.R.S32.HI UR17, URZ, 0x1f, UR10 ;  /* 0x0000001f3f117899 */ /* 0x000fc4000801140a */
[----:B------:R-:W-:Y:S02]  /*4cb0*/  UIMAD UR16, UR16, UR18, URZ ;  /* 0x00000012101072a4 */ /* 0x000fe4000f8e023f */
[----:B------:R-:W-:Y:S02]  /*4cc0*/  UIMAD UR9, UR17, UR12, URZ ;  /* 0x0000000c110972a4 */ /* 0x000fe4000f8e023f */
[----:B------:R-:W-:Y:S01]  /*4cd0*/  USHF.R.S32.HI UR7, URZ, 0x1f, UR6 ;  /* 0x0000001f3f077899 */ /* 0x000fe20008011406 */
[C---:B-1----:R-:W-:Y:S01]  /*4ce0*/  VIADD R5, R4.reuse, 0xffffff80 ;  /* 0xffffff8004057836 */ /* 0x042fe20000000000 */
[----:B------:R-:W-:Y:S01]  /*4cf0*/  UIMAD UR20, UR10, UR13, UR9 ;  /* 0x0000000d0a1472a4 */ /* 0x000fe2000f8e0209 */
[----:B------:R-:W-:Y:S01]  /*4d00*/  ISETP.NE.AND P1, PT, R4, 0x80, PT ;  /* 0x000000800400780c */ /* 0x000fe20003f25270 */
[----:B------:R-:W-:Y:S02]  /*4d10*/  USHF.R.S32.HI UR19, URZ, 0x1f, UR16 ;  /* 0x0000001f3f137899 */ /* 0x000fe40008011410 */
[----:B------:R-:W-:Y:S01]  /*4d20*/  SHF.R.S32.HI R0, RZ, 0x1f, R5 ;  /* 0x0000001fff007819 */ /* 0x000fe20000011405 */
[----:B------:R-:W-:Y:S01]  /*4d30*/  UMOV UR9, 0x400 ;  /* 0x0000040000097882 */ /* 0x000fe20000000000 */
[----:B------:R-:W-:Y:S01]  /*4d40*/  ULDC.64 UR14, c[0x0][0x840] ;  /* 0x00021000000e7ab9 */ /* 0x000fe20000000a00 */
[----:B--2---:R-:W-:Y:S01]  /*4d50*/  ULEA UR9, UR11, UR9, 0x18 ;  /* 0x000000090b097291 */ /* 0x004fe2000f8ec03f */
[----:B------:R-:W-:Y:S01]  /*4d60*/  LEA.HI R2, R0, R5, RZ, 0x7 ;  /* 0x0000000500027211 */ /* 0x000fe200078f38ff */
[----:B------:R-:W-:Y:S01]  /*4d70*/  UIMAD UR11, UR37, UR18, URZ ;  /* 0x00000012250b72a4 */ /* 0x000fe2000f8e023f */
[----:B------:R-:W-:Y:S01]  /*4d80*/  BAR.SYNC.DEFER_BLOCKING 0x1, 0x100 ;  /* 0x0044000000007b1d */ /* 0x000fe20000010000 */
[----:B------:R-:W-:Y:S01]  /*4d90*/  UIMAD.WIDE.U32 UR4, UR10, UR12, UR6 ;  /* 0x0000000c0a0472a5 */ /* 0x000fe2000f8e0006 */
[C---:B------:R-:W-:Y:S01]  /*4da0*/  LOP3.LUT R0, R2.reuse, 0xfffff80, RZ, 0xc0, !PT ;  /* 0x0fffff8002007812 */ /* 0x040fe200078ec0ff */
[----:B------:R-:W-:Y:S01]  /*4db0*/  IMAD.SHL.U32 R2, R2, 0x40, RZ ;  /* 0x0000004002027824 */ /* 0x000fe200078e00ff */
[----:B------:R-:W-:Y:S01]  /*4dc0*/  USHF.R.S32.HI UR18, URZ, 0x1f, UR11 ;  /* 0x0000001f3f127899 */ /* 0x000fe2000801140b */
[C---:B------:R-:W-:Y:S01]  /*4dd0*/  ISETP.NE.AND P0, PT, R5.reuse, RZ, PT ;  /* 0x000000ff0500720c */ /* 0x040fe20003f05270 */
[----:B------:R-:W-:Y:S01]  /*4de0*/  UIADD3 UR16, UP0, UP1, UR16, UR11, UR10 ;  /* 0x0000000b10107290 */ /* 0x000fe2000f91e00a */
[----:B------:R-:W-:Y:S01]  /*4df0*/  IMAD.IADD R0, R5, 0x1, -R0 ;  /* 0x0000000105007824 */ /* 0x000fe200078e0a00 */
[----:B------:R-:W-:Y:S01]  /*4e00*/  LOP3.LUT R3, R2, 0x3fffe000, RZ, 0xc0, !PT ;  /* 0x3fffe00002037812 */ /* 0x000fe200078ec0ff */
[----:B------:R-:W-:-:S02]  /*4e10*/  UIMAD.WIDE.U32 UR6, UR10, UR14, UR6 ;  /* 0x0000000e0a0672a5 */ /* 0x000fc4000f8e0006 */
[----:B------:R-:W-:Y:S02]  /*4e20*/  UIMAD UR21, UR17, UR14, URZ ;  /* 0x0000000e111572a4 */ /* 0x000fe4000f8e023f */
[----:B------:R-:W-:Y:S01]  /*4e30*/  IMAD R0, R0, 0x4, R3 ;  /* 0x0000000400007824 */ /* 0x000fe200078e0203 */
[----:B------:R-:W-:Y:S02]  /*4e40*/  UIADD3.X UR14, UR19, UR18, UR17, UP0, UP1 ;  /* 0x00000012130e7290 */ /* 0x000fe400087e2411 */
[----:B------:R-:W-:Y:S02]  /*4e50*/  USHF.L.U32 UR11, UR16, 0x2, URZ ;  /* 0x00000002100b7899 */ /* 0x000fe4000800063f */
[----:B------:R-:W-:Y:S01]  /*4e60*/  LEA R0, R0, UR9, 0x2 ;  /* 0x0000000900007c11 */ /* 0x000fe2000f8e10ff */
[----:B------:R-:W-:Y:S01]  /*4e70*/  ULDC.64 UR12, c[0x0][0x868] ;  /* 0x00021a00000c7ab9 */ /* 0x000fe20000000a00 */
[----:B------:R-:W-:Y:S02]  /*4e80*/  USHF.L.U64.HI UR14, UR16, 0x2, UR14 ;  /* 0x00000002100e7899 */ /* 0x000fe4000801020e */
[----:B------:R-:W-:Y:S01]  /*4e90*/  UIADD3 UR16, UP0, UR11, UR12, URZ ;  /* 0x0000000c0b107290 */ /* 0x000fe2000ff1e03f */
[----:B------:R1:W-:Y:S01]  /*4ea0*/  STS.128 [R0], R24 ;  /* 0x0000001800007388 */ /* 0x0003e20000000c00 */
[----:B------:R-:W-:-:S02]  /*4eb0*/  USHF.R.S32.HI UR12, URZ, 0x1f, UR37 ;  /* 0x0000001f3f0c7899 */ /* 0x000fc40008011425 */
[----:B------:R-:W-:Y:S01]  /*4ec0*/  UIMAD UR15, UR10, UR15, UR21 ;  /* 0x0000000f0a0f72a4 */ /* 0x000fe2000f8e0215 */
[----:B------:R1:W-:Y:S01]  /*4ed0*/  STS.128 [R0+0x800], R28 ;  /* 0x0008001c00007388 */ /* 0x0003e20000000c00 */
[----:B------:R-:W-:Y:S01]  /*4ee0*/  ULDC.64 UR18, c[0x0][0x820] ;  /* 0x0002080000127ab9 */ /* 0x000fe20000000a00 */
[----:B------:R-:W-:Y:S01]  /*4ef0*/  UIADD3.X UR17, UR14, UR13, URZ, UP0, !UPT ;  /* 0x0000000d0e117290 */ /* 0x000fe200087fe43f */
[----:B------:R-:W-:Y:S01]  /*4f00*/  IMAD.U32 R2, RZ, RZ, UR16 ;  /* 0x00000010ff027e24 */ /* 0x000fe2000f8e00ff */
[----:B------:R1:W-:Y:S01]  /*4f10*/  STS.128 [R0+0x1000], R32 ;  /* 0x0010002000007388 */ /* 0x0003e20000000c00 */
[----:B------:R-:W-:Y:S01]  /*4f20*/  ULDC.64 UR22, c[0x0][0x848] ;  /* 0x0002120000167ab9 */ /* 0x000fe20000000a00 */
[----:B------:R-:W-:Y:S02]  /*4f30*/  UIMAD UR13, UR12, UR18, URZ ;  /* 0x000000120c0d72a4 */ /* 0x000fe4000f8e023f */
[----:B------:R1:W-:Y:S01]  /*4f40*/  STS.128 [R0+0x1800], R36 ;  /* 0x0018002400007388 */ /* 0x0003e20000000c00 */
[----:B------:R-:W-:Y:S01]  /*4f50*/  UIADD3 UR5, UR5, UR20, URZ ;  /* 0x0000001405057290 */ /* 0x000fe2000fffe03f */
[----:B------:R-:W-:Y:S01]  /*4f60*/  IMAD.U32 R3, RZ, RZ, UR17 ;  /* 0x00000011ff037e24 */ /* 0x000fe2000f8e00ff */
        /* <DEDUP_REMOVED lines=15> */
[----:B------:R-:W-:Y:S01]  /*5060*/  ULEA UR18, UP0, UR4, UR18, 0x2 ;  /* 0x0000001204127291 */ /* 0x000fe2000f80103f */
[----:B------:R1:W-:Y:S01]  /*5070*/  STS.128 [R0+0x4800], R60 ;  /* 0x0048003c00007388 */ /* 0x0003e20000000c00 */
[----:B------:R-:W-:Y:S02]  /*5080*/  UIADD3 UR5, UR7, UR12, URZ ;  /* 0x0000000c07057290 */ /* 0x000fe4000fffe03f */
        /* <DEDUP_REMOVED lines=11> */
.L_x_2803:
[----:B------:R-:W2:Y:S04]  /*5140*/  LDG.E.STRONG.GPU R4, desc[UR46][R2.64] ;  /* 0x0000002e02047981 */ /* 0x000ea8000c1ef900 */
[----:B--2---:R-:W-:Y:S01]  /*5150*/  CCTL.IVALL ;  /* 0x00000000ff00798f */ /* 0x004fe20002000000 */
[----:B------:R-:W-:Y:S05]  /*5160*/  YIELD ;  /* 0x0000000000007946 */ /* 0x000fea0003800000 */
[----:B------:R-:W-:-:S13]  /*5170*/  ISETP.NE.AND P0, PT, R4, UR15, PT ;  /* 0x0000000f04007c0c */ /* 0x000fda000bf05270 */
[----:B------:R-:W-:Y:S05]  /*5180*/  @P0 BRA `(.L_x_2803) ;  /* 0xfffffffc00ec0947 */ /* 0x000fea000383ffff */
.L_x_2802:
[----:B------:R-:W-:Y:S05]  /*5190*/  BSYNC B0 ;  /* 0x0000000000007941 */ /* 0x000fea0003800000 */
.L_x_2801:
[----:B------:R-:W-:-:S03]  /*51a0*/  UMOV UR4, 0xffffffff ;  /* 0xffffffff00047882 */ /* 0x000fc60000000000 */
[----:B------:R-:W-:Y:S05]  /*51b0*/  BRA.DIV UR4, `(.L_x_2804) ;  /* 0x0000004604047947 */ /* 0x000fea000b800000 */
[----:B------:R-:W-:Y:S01]  /*51c0*/  NOP ;  /* 0x0000000000007918 */ /* 0x000fe20000000000 */
.L_x_2893:
        /* <DEDUP_REMOVED lines=15> */
.L_x_2807:
[----:B------:R-:W-:Y:S01]  /*52c0*/  @P0 ELECT P2, URZ, PT ;  /* 0x00000000003f082f */ /* 0x000fe20003840000 */
[----:B------:R2:W-:-:S12]  /*52d0*/  UBLKRED.G.S.ADD.F32.RN [UR4], [UR9], UR6, desc[UR12] ;  /* 0x00000c04090073bb */ /* 0x0005d800080a1406 */
[----:B------:R-:W-:Y:S02]  /*52e0*/  @P2 PLOP3.LUT P0, PT, P2, PT, PT, 0x8, 0x0 ;  /* 0x000000000000281c */ /* 0x000fe4000170e170 */
[----:B------:R-:W-:-:S11]  /*52f0*/  PLOP3.LUT P2, PT, PT, PT, PT, 0x8, 0x0 ;  /* 0x000000000000781c */ /* 0x000fd60003f4e170 */
[----:B--2---:R-:W-:Y:S05]  /*5300*/  @P0 BRA.U.ANY `(.L_x_2807) ;  /* 0xfffffffd00ec0947 */ /* 0x004fea000393ffff */
[----:B------:R0:W-:Y:S01]  /*5310*/  UTMACMDFLUSH ;  /* 0x00000000000079b7 */ /* 0x0001e20000000000 */
[----:B------:R-:W-:-:S04]  /*5320*/  DEPBAR.LE SB0, 0x0 ;  /* 0x000080000000791a */ /* 0x000fc80000000000 */
.L_x_2806:
[----:B------:R-:W-:Y:S05]  /*5330*/  BSYNC B0 ;  /* 0x0000000000007941 */ /* 0x000fea0003800000 */
.L_x_2805:
        /* <DEDUP_REMOVED lines=14> */
.L_x_2809:
[----:B------:R-:W-:Y:S05]  /*5420*/  BSYNC B0 ;  /* 0x0000000000007941 */ /* 0x000fea0003800000 */
.L_x_2808:
        /* <DEDUP_REMOVED lines=24> */
.L_x_2812:
[----:B-12---:R-:W2:Y:S04]  /*55b0*/  LDG.E.STRONG.GPU R0, desc[UR46][R2.64] ;  /* 0x0000002e02007981 */ /* 0x006ea8000c1ef900 */
[----:B--2---:R-:W-:Y:S01]  /*55c0*/  CCTL.IVALL ;  /* 0x00000000ff00798f */ /* 0x004fe20002000000 */
[----:B------:R-:W-:Y:S05]  /*55d0*/  YIELD ;  /* 0x0000000000007946 */ /* 0x000fea0003800000 */
[----:B------:R-:W-:-:S13]  /*55e0*/  ISETP.NE.AND P0, PT, R0, UR15, PT ;  /* 0x0000000f00007c0c */ /* 0x000fda000bf05270 */
[----:B------:R-:W-:Y:S05]  /*55f0*/  @P0 BRA `(.L_x_2812) ;  /* 0xfffffffc00ec0947 */ /* 0x000fea000383ffff */
.L_x_2811:
[----:B------:R-:W-:Y:S05]  /*5600*/  BSYNC B0 ;  /* 0x0000000000007941 */ /* 0x000fea0003800000 */
.L_x_2810:
[----:B------:R-:W-:-:S03]  /*5610*/  UMOV UR4, 0xffffffff ;  /* 0xffffffff00047882 */ /* 0x000fc60000000000 */
[----:B------:R-:W-:Y:S05]  /*5620*/  BRA.DIV UR4, `(.L_x_2813) ;  /* 0x0000004204047947 */ /* 0x000fea000b800000 */
[----:B------:R-:W-:Y:S01]  /*5630*/  NOP ;  /* 0x0000000000007918 */ /* 0x000fe20000000000 */
.L_x_2896:
        /* <DEDUP_REMOVED lines=16> */
.L_x_2816:
[----:B------:R-:W-:Y:S01]  /*5740*/  @P0 ELECT P2, URZ, PT ;  /* 0x00000000003f082f */ /* 0x000fe20003840000 */
[----:B------:R3:W-:-:S12]  /*5750*/  UBLKRED.G.S.ADD.F32.RN [UR4], [UR9], UR6, desc[UR10] ;  /* 0x00000a04090073bb */ /* 0x0007d800080a1406 */
[----:B------:R-:W-:Y:S02]  /*5760*/  @P2 PLOP3.LUT P0, PT, P2, PT, PT, 0x8, 0x0 ;  /* 0x000000000000281c */ /* 0x000fe4000170e170 */
[----:B------:R-:W-:-:S11]  /*5770*/  PLOP3.LUT P2, PT, PT, PT, PT, 0x8, 0x0 ;  /* 0x000000000000781c */ /* 0x000fd60003f4e170 */
[----:B---3--:R-:W-:Y:S05]  /*5780*/  @P0 BRA.U.ANY `(.L_x_2816) ;  /* 0xfffffffd00ec0947 */ /* 0x008fea000393ffff */
[----:B------:R0:W-:Y:S01]  /*5790*/  UTMACMDFLUSH ;  /* 0x00000000000079b7 */ /* 0x0001e20000000000 */
[----:B------:R-:W-:-:S04]  /*57a0*/  DEPBAR.LE SB0, 0x0 ;  /* 0x000080000000791a */ /* 0x000fc80000000000 */
.L_x_2815:
[----:B------:R-:W-:Y:S05]  /*57b0*/  BSYNC B0 ;  /* 0x0000000000007941 */ /* 0x000fea0003800000 */
.L_x_2814:
        /* <DEDUP_REMOVED lines=14> */
.L_x_2777:
        /* <DEDUP_REMOVED lines=29> */
.L_x_2818:
[----:B------:R-:W-:Y:S01]  /*5a70*/  ULDC UR9, c[0x0][0x8cc] ;  /* 0x0002330000097ab9 */ /* 0x000fe20000000800 */
[----:B------:R-:W-:Y:S01]  /*5a80*/  UMOV UR7, UR8 ;  /* 0x0000000800077c82 */ /* 0x000fe20008000000 */
[----:B------:R-:W-:-:S11]  /*5a90*/  UISETP.NE.AND UP0, UPT, UR9, 0x1, UPT ;  /* 0x000000010900788c */ /* 0x000fd6000bf05270 */
[----:B------:R-:W-:Y:S02]  /*5aa0*/  @UP0 ULDC.64 UR10, c[0x0][0x8d0] ;  /* 0x00023400000a0ab9 */ /* 0x000fe40000000a00 */
[----:B------:R-:W-:-:S04]  /*5ab0*/  UIMAD.WIDE.U32 UR4, UR8, UR10, URZ ;  /* 0x0000000a080472a5 */ /* 0x000fc8000f8e003f */
[----:B------:R-:W-:-:S04]  /*5ac0*/  @UP0 USHF.R.U32.HI UR7, URZ, UR11, UR5 ;  /* 0x0000000b3f070299 */ /* 0x000fc80008011605 */
[----:B------:R-:W-:-:S12]  /*5ad0*/  UIMAD UR4, UR7, UR9, URZ ;  /* 0x00000009070472a4 */ /* 0x000fd8000f8e023f */
.L_x_2819:
        /* <DEDUP_REMOVED lines=84> */
.L_x_2823:
[----:B------:R-:W2:Y:S04]  /*6020*/  LDG.E.STRONG.GPU R4, desc[UR46][R2.64] ;  /* 0x0000002e02047981 */ /* 0x000ea8000c1ef900 */
[----:B--2---:R-:W-:Y:S01]  /*6030*/  CCTL.IVALL ;  /* 0x00000000ff00798f */ /* 0x004fe20002000000 */
[----:B------:R-:W-:Y:S05]  /*6040*/  YIELD ;  /* 0x0000000000007946 */ /* 0x000fea0003800000 */
[----:B------:R-:W-:-:S13]  /*6050*/  ISETP.NE.AND P1, PT, R4, R5, PT ;  /* 0x000000050400720c */ /* 0x000fda0003f25270 */
[----:B------:R-:W-:Y:S05]  /*6060*/  @P1 BRA `(.L_x_2823) ;  /* 0xfffffffc00ec1947 */ /* 0x000fea000383ffff */
.L_x_2822:
[----:B------:R-:W-:Y:S05]  /*6070*/  BSYNC B0 ;  /* 0x0000000000007941 */ /* 0x000fea0003800000 */
.L_x_2821:
[----:B------:R-:W-:-:S03]  /*6080*/  UMOV UR4, 0xffffffff ;  /* 0xffffffff00047882 */ /* 0x000fc60000000000 */
[----:B------:R-:W-:Y:S05]  /*6090*/  BRA.DIV UR4, `(.L_x_2824) ;  /* 0x0000003604847947 */ /* 0x000fea000b800000 */
[----:B------:R-:W-:Y:S01]  /*60a0*/  NOP ;  /* 0x0000000000007918 */ /* 0x000fe20000000000 */
.L_x_2899:
        /* <DEDUP_REMOVED lines=22> */
.L_x_2826:
[----:B------:R-:W-:Y:S05]  /*6210*/  BSYNC B0 ;  /* 0x0000000000007941 */ /* 0x000fea0003800000 */
.L_x_2825:
        /* <DEDUP_REMOVED lines=20> */
.L_x_2828:
[----:B------:R-:W-:Y:S05]  /*6360*/  BSYNC B0 ;  /* 0x0000000000007941 */ /* 0x000fea0003800000 */
.L_x_2827:
[----:B------:R-:W-:Y:S06]  /*6370*/  BAR.ARV 0xa, 0xa0 ;  /* 0x0282800000007b1d */ /* 0x000fec0000002000 */
[----:B------:R-:W-:Y:S04]  /*6380*/  BSSY B0, `(.L_x_2829) ;  /* 0x0000003000007945 */ /* 0x000fe80003800000 */
[----:B------:R-:W-:Y:S05]  /*6390*/  @!P0 BRA `(.L_x_2830) ;  /* 0x0000000000048947 */ /* 0x000fea0003800000 */
[----:B------:R-:W-:-:S04]  /*63a0*/  DEPBAR.LE SB0, 0x0 ;  /* 0x000080000000791a */ /* 0x000fc80000000000 */
.L_x_2830:
[----:B------:R-:W-:Y:S05]  /*63b0*/  BSYNC B0 ;  /* 0x0000000000007941 */ /* 0x000fea0003800000 */
.L_x_2829:
        /* <DEDUP_REMOVED lines=19> */
.L_x_2832:
[----:B------:R-:W-:Y:S05]  /*64f0*/  BSYNC B0 ;  /* 0x0000000000007941 */ /* 0x000fea0003800000 */
.L_x_2831:
[----:B------:R-:W-:Y:S01]  /*6500*/  UIADD3 UR17, UR8, 0x1, URZ ;  /* 0x0000000108117890 */ /* 0x000fe2000fffe03f */
[----:B------:R-:W-:Y:S11]  /*6510*/  BRA `(.L_x_2833) ;  /* 0x0000000000047947 */ /* 0x000ff60003800000 */
.L_x_2820:
[----:B------:R-:W-:-:S05]  /*6520*/  UMOV UR17, UR8 ;  /* 0x0000000800117c82 */ /* 0x000fca0008000000 */
.L_x_2833:
        /* <DEDUP_REMOVED lines=12> */
.L_x_2858:
        /* <DEDUP_REMOVED lines=18> */
.L_x_2836:
[----:B------:R-:W2:Y:S04]  /*6710*/  LDG.E.STRONG.GPU R4, desc[UR46][R2.64] ;  /* 0x0000002e02047981 */ /* 0x000ea8000c1ef900 */
[----:B--2---:R-:W-:Y:S01]  /*6720*/  CCTL.IVALL ;  /* 0x00000000ff00798f */ /* 0x004fe20002000000 */
[----:B------:R-:W-:Y:S05]  /*6730*/  YIELD ;  /* 0x0000000000007946 */ /* 0x000fea0003800000 */
[----:B------:R-:W-:-:S13]  /*6740*/  ISETP.NE.AND P1, PT, R4, R5, PT ;  /* 0x000000050400720c */ /* 0x000fda0003f25270 */
[----:B------:R-:W-:Y:S05]  /*6750*/  @P1 BRA `(.L_x_2836) ;  /* 0xfffffffc00ec1947 */ /* 0x000fea000383ffff */
.L_x_2835:
[----:B------:R-:W-:Y:S05]  /*6760*/  BSYNC B0 ;  /* 0x0000000000007941 */ /* 0x000fea0003800000 */
.L_x_2834:
[----:B------:R-:W-:-:S03]  /*6770*/  UMOV UR18, 0xffffffff ;  /* 0xffffffff00127882 */ /* 0x000fc60000000000 */
[----:B------:R-:W-:Y:S05]  /*6780*/  BRA.DIV UR18, `(.L_x_2837) ;  /* 0x0000002e12e47947 */ /* 0x000fea000b800000 */
[----:B------:R-:W-:Y:S01]  /*6790*/  NOP ;  /* 0x0000000000007918 */ /* 0x000fe20000000000 */
.L_x_2902:
        /* <DEDUP_REMOVED lines=19> */
.L_x_2839:
[----:B------:R-:W-:Y:S05]  /*68d0*/  BSYNC B0 ;  /* 0x0000000000007941 */ /* 0x000fea0003800000 */
.L_x_2838:
        /* <DEDUP_REMOVED lines=15> */
.L_x_2841:
[----:B------:R-:W-:Y:S05]  /*69d0*/  BSYNC B0 ;  /* 0x0000000000007941 */ /* 0x000fea0003800000 */
.L_x_2840:
[----:B------:R-:W-:Y:S06]  /*69e0*/  BAR.ARV 0xa, 0xa0 ;  /* 0x0282800000007b1d */ /* 0x000fec0000002000 */
[----:B------:R-:W-:Y:S04]  /*69f0*/  BSSY B0, `(.L_x_2842) ;  /* 0x0000003000007945 */ /* 0x000fe80003800000 */
[----:B------:R-:W-:Y:S05]  /*6a00*/  @!P0 BRA `(.L_x_2843) ;  /* 0x0000000000048947 */ /* 0x000fea0003800000 */
[----:B------:R-:W-:-:S04]  /*6a10*/  DEPBAR.LE SB0, 0x0 ;  /* 0x000080000000791a */ /* 0x000fc80000000000 */
.L_x_2843:
[----:B------:R-:W-:Y:S05]  /*6a20*/  BSYNC B0 ;  /* 0x0000000000007941 */ /* 0x000fea0003800000 */
.L_x_2842:
        /* <DEDUP_REMOVED lines=19> */
.L_x_2845:
[----:B------:R-:W-:Y:S05]  /*6b60*/  BSYNC B0 ;  /* 0x0000000000007941 */ /* 0x000fea0003800000 */
.L_x_2844:
        /* <DEDUP_REMOVED lines=17> */
.L_x_2848:
[----:B------:R-:W2:Y:S04]  /*6c80*/  LDG.E.STRONG.GPU R4, desc[UR46][R2.64] ;  /* 0x0000002e02047981 */ /* 0x000ea8000c1ef900 */
[----:B--2---:R-:W-:Y:S01]  /*6c90*/  CCTL.IVALL ;  /* 0x00000000ff00798f */ /* 0x004fe20002000000 */
[----:B------:R-:W-:Y:S05]  /*6ca0*/  YIELD ;  /* 0x0000000000007946 */ /* 0x000fea0003800000 */
[----:B------:R-:W-:-:S13]  /*6cb0*/  ISETP.NE.AND P1, PT, R4, R5, PT ;  /* 0x000000050400720c */ /* 0x000fda0003f25270 */
[----:B------:R-:W-:Y:S05]  /*6cc0*/  @P1 BRA `(.L_x_2848) ;  /* 0xfffffffc00ec1947 */ /* 0x000fea000383ffff */
.L_x_2847:
[----:B------:R-:W-:Y:S05]  /*6cd0*/  BSYNC B0 ;  /* 0x0000000000007941 */ /* 0x000fea0003800000 */
.L_x_2846:
[----:B------:R-:W-:-:S03]  /*6ce0*/  UMOV UR10, 0xffffffff ;  /* 0xffffffff000a7882 */ /* 0x000fc60000000000 */
[----:B------:R-:W-:Y:S05]  /*6cf0*/  BRA.DIV UR10, `(.L_x_2849) ;  /* 0x0000002a0aa47947 */ /* 0x000fea000b800000 */
[----:B------:R-:W-:Y:S01]  /*6d00*/  NOP ;  /* 0x0000000000007918 */ /* 0x000fe20000000000 */
.L_x_2905:
        /* <DEDUP_REMOVED lines=15> */
.L_x_2851:
[----:B------:R-:W-:Y:S05]  /*6e00*/  BSYNC B0 ;  /* 0x0000000000007941 */ /* 0x000fea0003800000 */
.L_x_2850:
        /* <DEDUP_REMOVED lines=15> */
.L_x_2853:
[----:B------:R-:W-:Y:S05]  /*6f00*/  BSYNC B0 ;  /* 0x0000000000007941 */ /* 0x000fea0003800000 */
.L_x_2852:
[----:B------:R-:W-:Y:S06]  /*6f10*/  BAR.ARV 0xa, 0xa0 ;  /* 0x0282800000007b1d */ /* 0x000fec0000002000 */
[----:B------:R-:W-:Y:S04]  /*6f20*/  BSSY B0, `(.L_x_2854) ;  /* 0x0000003000007945 */ /* 0x000fe80003800000 */
[----:B------:R-:W-:Y:S05]  /*6f30*/  @!P0 BRA `(.L_x_2855) ;  /* 0x0000000000048947 */ /* 0x000fea0003800000 */
[----:B------:R-:W-:-:S04]  /*6f40*/  DEPBAR.LE SB0, 0x0 ;  /* 0x000080000000791a */ /* 0x000fc80000000000 */
.L_x_2855:
[----:B------:R-:W-:Y:S05]  /*6f50*/  BSYNC B0 ;  /* 0x0000000000007941 */ /* 0x000fea0003800000 */
.L_x_2854:
        /* <DEDUP_REMOVED lines=19> */
.L_x_2857:
[----:B------:R-:W-:Y:S05]  /*7090*/  BSYNC B0 ;  /* 0x0000000000007941 */ /* 0x000fea0003800000 */
.L_x_2856:
[----:B------:R-:W-:Y:S02]  /*70a0*/  UIADD3 UR17, UR17, 0x2, URZ ;  /* 0x0000000211117890 */ /* 0x000fe4000fffe03f */
[----:B------:R-:W-:Y:S02]  /*70b0*/  UIADD3 UR4, UR4, 0x4000, URZ ;  /* 0x0000400004047890 */ /* 0x000fe4000fffe03f */
[----:B------:R-:W-:-:S06]  /*70c0*/  UISETP.GE.AND UP0, UPT, UR17, UR5, UPT ;  /* 0x000000051100728c */ /* 0x000fcc000bf06270 */
[----:B------:R-:W-:-:S13]  /*70d0*/  PLOP3.LUT P1, PT, PT, PT, UP0, 0x80, 0x0 ;  /* 0x000000000000781c */ /* 0x000fda0003f2f008 */
[----:B------:R-:W-:Y:S05]  /*70e0*/  @!P1 BRA `(.L_x_2858) ;  /* 0xfffffff400409947 */ /* 0x000fea000383ffff */
[----:B------:R-:W-:Y:S05]  /*70f0*/  BRA `(.L_x_2781) ;  /* 0x0000002000c87947 */ /* 0x000fea0003800000 */
.L_x_2817:
        /* <DEDUP_REMOVED lines=21> */
.L_x_2859:
[----:B------:R-:W-:Y:S01]  /*7250*/  ULDC UR9, c[0x0][0x8cc] ;  /* 0x0002330000097ab9 */ /* 0x000fe20000000800 */
[----:B------:R-:W-:Y:S01]  /*7260*/  UMOV UR7, UR8 ;  /* 0x0000000800077c82 */ /* 0x000fe20008000000 */
[----:B------:R-:W-:-:S11]  /*7270*/  UISETP.NE.AND UP0, UPT, UR9, 0x1, UPT ;  /* 0x000000010900788c */ /* 0x000fd6000bf05270 */
[----:B------:R-:W-:Y:S02]  /*7280*/  @UP0 ULDC.64 UR10, c[0x0][0x8d0] ;  /* 0x00023400000a0ab9 */ /* 0x000fe40000000a00 */
[----:B------:R-:W-:-:S04]  /*7290*/  UIMAD.WIDE.U32 UR4, UR8, UR10, URZ ;  /* 0x0000000a080472a5 */ /* 0x000fc8000f8e003f */
[----:B------:R-:W-:-:S04]  /*72a0*/  @UP0 USHF.R.U32.HI UR7, URZ, UR11, UR5 ;  /* 0x0000000b3f070299 */ /* 0x000fc80008011605 */
[----:B------:R-:W-:-:S12]  /*72b0*/  UIMAD UR4, UR7, UR9, URZ ;  /* 0x00000009070472a4 */ /* 0x000fd8000f8e023f */
.L_x_2860:
        /* <DEDUP_REMOVED lines=73> */
.L_x_2906:
        /* <DEDUP_REMOVED lines=15> */
.L_x_2864:
        /* <DEDUP_REMOVED lines=97> */
.L_x_2875:
[----:B--234-:R-:W-:-:S04]  /*7e50*/  SHF.L.U32 R21, R11, 0x1f, RZ ;  /* 0x0000001f0b157819 */ /* 0x01cfc800000006ff */
[----:B------:R-:W1:Y:S02]  /*7e60*/  SYNCS.PHASECHK.TRANS64.TRYWAIT P1, [R16+URZ+0x30840], R21 ;  /* 0x03084015100075a7 */ /* 0x000e64000802017f */
[----:B-1----:R-:W-:Y:S05]  /*7e70*/  @!P1 BRA `(.L_x_2867) ;  /* 0x0000001800749947 */ /* 0x002fea0003800000 */
.L_x_2907:
[----:B------:R-:W-:Y:S05]  /*7e80*/  @P0 BRA `(.L_x_2868) ;  /* 0x0000000000140947 */ /* 0x000fea0003800000 */
[----:B------:R-:W-:Y:S01]  /*7e90*/  ISETP.NE.AND P1, PT, R6, RZ, PT ;  /* 0x000000ff0600720c */ /* 0x000fe20003f25270 */
[----:B------:R-:W-:-:S04]  /*7ea0*/  IMAD.MOV.U32 R3, RZ, RZ, 0x4100 ;  /* 0x00004100ff037424 */ /* 0x000fc800078e00ff */
[----:B------:R3:W-:Y:S08]  /*7eb0*/  SYNCS.ARRIVE.TRANS64 RZ, [R16+URZ+0x30830], R3 ;  /* 0x0308300310ff79a7 */ /* 0x0007f0000800003f */
[----:B------:R-:W-:Y:S05]  /*7ec0*/  @!P1 BRA `(.L_x_2868) ;  /* 0x0000000000049947 */ /* 0x000fea0003800000 */
[----:B------:R-:W-:Y:S01]  /*7ed0*/  BPT.TRAP 0x1 ;  /* 0x000000040000795c */ /* 0x000fe20000300000 */
.L_x_2868:
        /* <DEDUP_REMOVED lines=36> */
.L_x_2908:
[----:B------:R-:W-:Y:S05]  /*8120*/  @P0 BRA `(.L_x_2870) ;  /* 0x0000000000140947 */ /* 0x000fea0003800000 */
[----:B------:R-:W-:Y:S01]  /*8130*/  ISETP.NE.AND P1, PT, R6, RZ, PT ;  /* 0x000000ff0600720c */ /* 0x000fe20003f25270 */
[----:B------:R-:W-:-:S04]  /*8140*/  IMAD.MOV.U32 R2, RZ, RZ, 0x4100 ;  /* 0x00004100ff027424 */ /* 0x000fc800078e00ff */
[----:B------:R3:W-:Y:S08]  /*8150*/  SYNCS.ARRIVE.TRANS64 RZ, [R16+URZ+0x30818], R2 ;  /* 0x0308180210ff79a7 */ /* 0x0007f0000800003f */
[----:B------:R-:W-:Y:S05]  /*8160*/  @!P1 BRA `(.L_x_2870) ;  /* 0x0000000000049947 */ /* 0x000fea0003800000 */
[----:B------:R-:W-:Y:S01]  /*8170*/  BPT.TRAP 0x1 ;  /* 0x000000040000795c */ /* 0x000fe20000300000 */
.L_x_2870:
        /* <DEDUP_REMOVED lines=36> */
.L_x_2909:
[----:B------:R-:W-:Y:S05]  /*83c0*/  @P0 BRA `(.L_x_2872) ;  /* 0x0000000000140947 */ /* 0x000fea0003800000 */
[----:B------:R-:W-:Y:S01]  /*83d0*/  ISETP.NE.AND P1, PT, R6, RZ, PT ;  /* 0x000000ff0600720c */ /* 0x000fe20003f25270 */
[----:B-123--:R-:W-:-:S04]  /*83e0*/  IMAD.MOV.U32 R21, RZ, RZ, 0x4100 ;  /* 0x00004100ff157424 */ /* 0x00efc800078e00ff */
[----:B------:R4:W-:Y:S08]  /*83f0*/  SYNCS.ARRIVE.TRANS64 RZ, [R16+URZ+0x30838], R21 ;  /* 0x0308381510ff79a7 */ /* 0x0009f0000800003f */
[----:B------:R-:W-:Y:S05]  /*8400*/  @!P1 BRA `(.L_x_2872) ;  /* 0x0000000000049947 */ /* 0x000fea0003800000 */
[----:B------:R-:W-:Y:S01]  /*8410*/  BPT.TRAP 0x1 ;  /* 0x000000040000795c */ /* 0x000fe20000300000 */
.L_x_2872:
        /* <DEDUP_REMOVED lines=31> */
.L_x_2911:
[----:B------:R-:W-:Y:S05]  /*8610*/  @P0 BRA `(.L_x_2874) ;  /* 0x0000000000140947 */ /* 0x000fea0003800000 */
[----:B------:R-:W-:Y:S01]  /*8620*/  ISETP.NE.AND P1, PT, R6, RZ, PT ;  /* 0x000000ff0600720c */ /* 0x000fe20003f25270 */
[----:B------:R-:W-:-:S04]  /*8630*/  IMAD.MOV.U32 R5, RZ, RZ, 0x4100 ;  /* 0x00004100ff057424 */ /* 0x000fc800078e00ff */
[----:B------:R1:W-:Y:S08]  /*8640*/  SYNCS.ARRIVE.TRANS64 RZ, [R16+URZ+0x30810], R5 ;  /* 0x0308100510ff79a7 */ /* 0x0003f0000800003f */
[----:B------:R-:W-:Y:S05]  /*8650*/  @!P1 BRA `(.L_x_2874) ;  /* 0x0000000000049947 */ /* 0x000fea0003800000 */
[----:B------:R-:W-:Y:S01]  /*8660*/  BPT.TRAP 0x1 ;  /* 0x000000040000795c */ /* 0x000fe20000300000 */
.L_x_2874:
        /* <DEDUP_REMOVED lines=37> */
.L_x_2866:
        /* <DEDUP_REMOVED lines=8> */
.L_x_2912:
[----:B------:R-:W-:Y:S05]  /*8940*/  @P0 BRA `(.L_x_2877) ;  /* 0x0000000000140947 */ /* 0x000fea0003800000 */
[----:B------:R-:W-:Y:S01]  /*8950*/  ISETP.NE.AND P1, PT, R6, RZ, PT ;  /* 0x000000ff0600720c */ /* 0x000fe20003f25270 */
[----:B------:R-:W-:-:S04]  /*8960*/  IMAD.MOV.U32 R5, RZ, RZ, 0x4100 ;  /* 0x00004100ff057424 */ /* 0x000fc800078e00ff */
[----:B------:R2:W-:Y:S08]  /*8970*/  SYNCS.ARRIVE.TRANS64 RZ, [R16+URZ+0x30830], R5 ;  /* 0x0308300510ff79a7 */ /* 0x0005f0000800003f */
[----:B------:R-:W-:Y:S05]  /*8980*/  @!P1 BRA `(.L_x_2877) ;  /* 0x0000000000049947 */ /* 0x000fea0003800000 */
[----:B------:R-:W-:Y:S01]  /*8990*/  BPT.TRAP 0x1 ;  /* 0x000000040000795c */ /* 0x000fe20000300000 */
.L_x_2877:
        /* <DEDUP_REMOVED lines=33> */
.L_x_2913:
[----:B------:R-:W-:Y:S05]  /*8bb0*/  @P0 BRA `(.L_x_2879) ;  /* 0x0000000000140947 */ /* 0x000fea0003800000 */
[----:B------:R-:W-:Y:S01]  /*8bc0*/  ISETP.NE.AND P0, PT, R6, RZ, PT ;  /* 0x000000ff0600720c */ /* 0x000fe20003f05270 */
[----:B------:R-:W-:-:S04]  /*8bd0*/  IMAD.MOV.U32 R5, RZ, RZ, 0x4100 ;  /* 0x00004100ff057424 */ /* 0x000fc800078e00ff */
[----:B------:R1:W-:Y:S08]  /*8be0*/  SYNCS.ARRIVE.TRANS64 RZ, [R16+URZ+0x30818], R5 ;  /* 0x0308180510ff79a7 */ /* 0x0003f0000800003f */
[----:B------:R-:W-:Y:S05]  /*8bf0*/  @!P0 BRA `(.L_x_2879) ;  /* 0x0000000000048947 */ /* 0x000fea0003800000 */
[----:B------:R-:W-:Y:S01]  /*8c00*/  BPT.TRAP 0x1 ;  /* 0x000000040000795c */ /* 0x000fe20000300000 */
.L_x_2879:
        /* <DEDUP_REMOVED lines=37> */
.L_x_2865:
[----:B------:R-:W1:Y:S01]  /*8e60*/  S2R R0, SR_TID.X ;  /* 0x0000000000007919 */ /* 0x000e620000002100 */
[----:B------:R-:W-:Y:S01]  /*8e70*/  IMAD R3, R19, 0x8, R16 ;  /* 0x0000000813037824 */ /* 0x000fe200078e0210 */
[----:B-1----:R-:W-:Y:S02]  /*8e80*/  LOP3.LUT R2, R0, 0x7f, RZ, 0xc0, !PT ;  /* 0x0000007f00027812 */ /* 0x002fe400078ec0ff */
[----:B------:R-:W-:Y:S02]  /*8e90*/  SHF.L.U32 R0, R11, 0x1f, RZ ;  /* 0x0000001f0b007819 */ /* 0x000fe400000006ff */
[----:B------:R-:W-:Y:S02]  /*8ea0*/  ISETP.NE.AND P1, PT, R2, RZ, PT ;  /* 0x000000ff0200720c */ /* 0x000fe40003f25270 */
[----:B------:R-:W1:Y:S02]  /*8eb0*/  SYNCS.PHASECHK.TRANS64.TRYWAIT P0, [R3+URZ+0x30840], R0 ;  /* 0x03084000030075a7 */ /* 0x000e64000800017f */
[----:B-1----:R-:W-:Y:S09]  /*8ec0*/  @!P0 BRA `(.L_x_2880) ;  /* 0x0000000800dc8947 */ /* 0x002ff20003800000 */
.L_x_2914:
[----:B------:R-:W-:Y:S05]  /*8ed0*/  @P1 BRA `(.L_x_2881) ;  /* 0x0000000000181947 */ /* 0x000fea0003800000 */
[----:B------:R-:W1:Y:S01]  /*8ee0*/  S2R R2, SR_TID.X ;  /* 0x0000000000027919 */ /* 0x000e620000002100 */
[----:B------:R-:W-:-:S04]  /*8ef0*/  IMAD.MOV.U32 R0, RZ, RZ, 0x4100 ;  /* 0x00004100ff007424 */ /* 0x000fc800078e00ff */
[----:B------:R1:W-:Y:S02]  /*8f00*/  SYNCS.ARRIVE.TRANS64 RZ, [R3+URZ+0x30830], R0 ;  /* 0x0308300003ff79a7 */ /* 0x0003e4000800003f */
[----:B-1----:R-:W-:-:S13]  /*8f10*/  LOP3.LUT P0, RZ, R2, 0x1f, RZ, 0xc0, !PT ;  /* 0x0000001f02ff7812 */ /* 0x002fda000780c0ff */
[----:B------:R-:W-:Y:S05]  /*8f20*/  @!P0 BRA `(.L_x_2881) ;  /* 0x0000000000048947 */ /* 0x000fea0003800000 */
[----:B------:R-:W-:Y:S01]  /*8f30*/  BPT.TRAP 0x1 ;  /* 0x000000040000795c */ /* 0x000fe20000300000 */
.L_x_2881:
        /* <DEDUP_REMOVED lines=40> */
.L_x_2862:
[----:B------:R-:W-:Y:S05]  /*91c0*/  BSYNC B0 ;  /* 0x0000000000007941 */ /* 0x000fea0003800000 */
.L_x_2861:
[----:B------:R-:W-:-:S03]  /*91d0*/  UMOV UR7, 0xffffffff ;  /* 0xffffffff00077882 */ /* 0x000fc60000000000 */
[----:B------:R-:W-:Y:S05]  /*91e0*/  BRA.DIV UR7, `(.L_x_2882) ;  /* 0x0000000a07287947 */ /* 0x000fea000b800000 */
[----:B------:R-:W-:-:S13]  /*91f0*/  ELECT P6, URZ, PT ;  /* 0x00000000003f782f */ /* 0x000fda00038c0000 */
.L_x_2917:
[----:B------:R-:W-:Y:S05]  /*9200*/  @!P6 BRA `(.L_x_2781) ;  /* 0x000000000084e947 */ /* 0x000fea0003800000 */
[----:B------:R-:W-:-:S06]  /*9210*/  ULOP3.LUT UR7, UR38, 0x2, URZ, 0xfc, !UPT ;  /* 0x0000000226077892 */ /* 0x000fcc000f8efc3f */
[----:B------:R-:W-:-:S05]  /*9220*/  IMAD.U32 R2, RZ, RZ, UR7 ;  /* 0x00000007ff027e24 */ /* 0x000fca000f8e00ff */
[----:B------:R-:W-:-:S13]  /*9230*/  ISETP.NE.AND P2, PT, R2, 0x3, PT ;  /* 0x000000030200780c */ /* 0x000fda0003f45270 */
[----:B------:R-:W-:Y:S05]  /*9240*/  @!P2 BRA `(.L_x_2883) ;  /* 0x000000000004a947 */ /* 0x000fea0003800000 */
[----:B------:R-:W-:Y:S01]  /*9250*/  BPT.TRAP 0x1 ;  /* 0x000000040000795c */ /* 0x000fe20000300000 */
.L_x_2883:
        /* <DEDUP_REMOVED lines=15> */
.L_x_2918:
[----:B------:R-:W2:Y:S02]  /*9350*/  SYNCS.PHASECHK.TRANS64.TRYWAIT P0, [R3+URZ], R2 ;  /* 0x00000002030075a7 */ /* 0x000ea4000800017f */
[----:B--2---:R-:W-:Y:S05]  /*9360*/  @!P0 BRA `(.L_x_2885) ;  /* 0x0000000400fc8947 */ /* 0x004fea0003800000 */
.L_x_2919:
[----:B------:R-:W-:Y:S05]  /*9370*/  @!P2 BRA `(.L_x_2886) ;  /* 0x000000000004a947 */ /* 0x000fea0003800000 */
[----:B------:R-:W-:Y:S01]  /*9380*/  BPT.TRAP 0x1 ;  /* 0x000000040000795c */ /* 0x000fe20000300000 */
.L_x_2886:
[----:B--2---:R-:W-:-:S04]  /*9390*/  VIADD R3, R7, 0x30840 ;  /* 0x0003084007037836 */ /* 0x004fc80000000000 */
[----:B------:R-:W-:-:S04]  /*93a0*/  IMAD R0, R0, 0x8, R3 ;  /* 0x0000000800007824 */ /* 0x000fc800078e0203 */
[----:B------:R-:W2:Y:S02]  /*93b0*/  SYNCS.PHASECHK.TRANS64.TRYWAIT P0, [R0+URZ], R5 ;  /* 0x00000005000075a7 */ /* 0x000ea4000800017f */
[----:B--2---:R-:W-:Y:S05]  /*93c0*/  @!P0 BRA `(.L_x_2887) ;  /* 0x0000000400f88947 */ /* 0x004fea0003800000 */
.L_x_2920:
[----:B------:R-:W-:-:S07]  /*93d0*/  IMAD R3, R4, 0x8, R3 ;  /* 0x0000000804037824 */ /* 0x000fce00078e0203 */
.L_x_2888:
[----:B---3--:R3:W4:Y:S02]  /*93e0*/  SYNCS.PHASECHK.TRANS64.TRYWAIT P0, [R3+URZ], R2 ;  /* 0x00000002030075a7 */ /* 0x008724000800017f */
[----:B----4-:R-:W-:Y:S05]  /*93f0*/  @!P0 NANOSLEEP.SYNCS 0x989680 ;  /* 0x009896800000895d */ /* 0x010fea0003900000 */
[----:B------:R-:W4:Y:S02]  /*9400*/  @!P0 SYNCS.PHASECHK.TRANS64 P0, [R3+URZ], R2 ;  /* 0x00000002030085a7 */ /* 0x000f24000800007f */
[----:B----4-:R-:W-:Y:S05]  /*9410*/  @!P0 BRA `(.L_x_2888) ;  /* 0xfffffffc00f08947 */ /* 0x010fea000383ffff */
.L_x_2781:
[----:B------:R-:W-:Y:S05]  /*9420*/  BSYNC B6 ;  /* 0x0000000000067941 */ /* 0x000fea0003800000 */
.L_x_2776:
[----:B------:R-:W-:Y:S05]  /*9430*/  EXIT ;  /* 0x000000000000794d */ /* 0x000fea0003800000 */
.L_x_2787:
[----:B------:R-:W-:Y:S02]  /*9440*/  IMAD.MOV.U32 R12, RZ, RZ, RZ ;  /* 0x000000ffff0c7224 */ /* 0x000fe400078e00ff */
[----:B------:R-:W-:Y:S02]  /*9450*/  IMAD.MOV.U32 R11, RZ, RZ, 0x1f ;  /* 0x0000001fff0b7424 */ /* 0x000fe400078e00ff */
[----:B------:R-:W-:-:S07]  /*9460*/  IMAD.MOV.U32 R15, RZ, RZ, -0x1 ;  /* 0xffffffffff0f7424 */ /* 0x000fce00078e00ff */
[----:B------:R-:W-:Y:S05]  /*9470*/  WARPSYNC.COLLECTIVE R15, `(.L_x_2889) ;  /* 0x000000000f087348 */ /* 0x000fea0003c00000 */
[----:B------:R1:W2:Y:S02]  /*9480*/  SHFL.IDX P6, R14, R13, R12, R11 ;  /* 0x0000000c0d0e7389 */ /* 0x0002a400000c000b */
[----:B-12---:R-:W-:Y:S01]  /*9490*/  ENDCOLLECTIVE ;  /* 0x000000000000791b */ /* 0x006fe20003800000 */
.L_x_2889:
[----:B------:R-:W-:Y:S05]  /*94a0*/  BRA `(.L_x_2890) ;  /* 0xffffff7c00b07947 */ /* 0x000fea000383ffff */
.L_x_2789:
        /* <DEDUP_REMOVED lines=8> */
.L_x_2793:
[----:B---3--:R3:W4:Y:S02]  /*9530*/  SYNCS.PHASECHK.TRANS64.TRYWAIT P1, [R0+URZ+0x30810], R209 ;  /* 0x030810d1000075a7 */ /* 0x008724000802017f */
[----:B----4-:R-:W-:Y:S05]  /*9540*/  @!P1 NANOSLEEP.SYNCS 0x989680 ;  /* 0x009896800000995d */ /* 0x010fea0003900000 */
[----:B------:R-:W4:Y:S02]  /*9550*/  @!P1 SYNCS.PHASECHK.TRANS64 P1, [R0+URZ+0x30810], R209 ;  /* 0x030810d1000095a7 */ /* 0x000f24000802007f */
[----:B----4-:R-:W-:Y:S05]  /*9560*/  @!P1 BRA `(.L_x_2793) ;  /* 0xfffffffc00f09947 */ /* 0x010fea000383ffff */
[----:B------:R-:W-:Y:S05]  /*9570*/  BRA `(.L_x_2792) ;  /* 0xffffff84009c7947 */ /* 0x000fea000383ffff */
.L_x_2797:
[----:B------:R1:W1:Y:S02]  /*9580*/  SYNCS.PHASECHK.TRANS64.TRYWAIT P1, [R0+URZ+0x30830], R209 ;  /* 0x030830d1000075a7 */ /* 0x000264000802017f */
[----:B-1----:R-:W-:Y:S05]  /*9590*/  @!P1 NANOSLEEP.SYNCS 0x989680 ;  /* 0x009896800000995d */ /* 0x002fea0003900000 */
[----:B------:R-:W1:Y:S02]  /*95a0*/  @!P1 SYNCS.PHASECHK.TRANS64 P1, [R0+URZ+0x30830], R209 ;  /* 0x030830d1000095a7 */ /* 0x000e64000802007f */
[----:B-1----:R-:W-:Y:S05]  /*95b0*/  @!P1 BRA `(.L_x_2797) ;  /* 0xfffffffc00f09947 */ /* 0x002fea000383ffff */
[----:B------:R-:W-:Y:S05]  /*95c0*/  BRA `(.L_x_2796) ;  /* 0xffffff8c00bc7947 */ /* 0x000fea000383ffff */
.L_x_2804:
[----:B------:R-:W-:Y:S01]  /*95d0*/  BSSY B0, `(.L_x_2891) ;  /* 0x0000005000007945 */ /* 0x000fe20003800000 */
[----:B------:R-:W-:-:S07]  /*95e0*/  IMAD.MOV.U32 R15, RZ, RZ, -0x1 ;  /* 0xffffffffff0f7424 */ /* 0x000fce00078e00ff */
[----:B-1----:R-:W-:Y:S05]  /*95f0*/  WARPSYNC.COLLECTIVE R15, `(.L_x_2892) ;  /* 0x000000000f087348 */ /* 0x002fea0003c00000 */
[----:B------:R-:W-:Y:S01]  /*9600*/  NOP ;  /* 0x0000000000007918 */ /* 0x000fe20000000000 */
[----:B-1----:R-:W-:Y:S01]  /*9610*/  ENDCOLLECTIVE ;  /* 0x000000000000791b */ /* 0x002fe20003800000 */
.L_x_2892:
[----:B------:R-:W-:Y:S05]  /*9620*/  BSYNC B0 ;  /* 0x0000000000007941 */ /* 0x000fea0003800000 */
.L_x_2891:
[----:B------:R-:W-:Y:S05]  /*9630*/  BRA `(.L_x_2893) ;  /* 0xffffffb800e47947 */ /* 0x000fea000383ffff */
.L_x_2813:
[----:B------:R-:W-:Y:S01]  /*9640*/  BSSY B0, `(.L_x_2894) ;  /* 0x0000005000007945 */ /* 0x000fe20003800000 */
[----:B------:R-:W-:-:S07]  /*9650*/  IMAD.MOV.U32 R15, RZ, RZ, -0x1 ;  /* 0xffffffffff0f7424 */ /* 0x000fce00078e00ff */
[----:B-12---:R-:W-:Y:S05]  /*9660*/  WARPSYNC.COLLECTIVE R15, `(.L_x_2895) ;  /* 0x000000000f087348 */ /* 0x006fea0003c00000 */
[----:B------:R-:W-:Y:S01]  /*9670*/  NOP ;  /* 0x0000000000007918 */ /* 0x000fe20000000000 */
[----:B-12---:R-:W-:Y:S01]  /*9680*/  ENDCOLLECTIVE ;  /* 0x000000000000791b */ /* 0x006fe20003800000 */
.L_x_2895:
[----:B------:R-:W-:Y:S05]  /*9690*/  BSYNC B0 ;  /* 0x0000000000007941 */ /* 0x000fea0003800000 */
.L_x_2894:
[----:B------:R-:W-:Y:S05]  /*96a0*/  BRA `(.L_x_2896) ;  /* 0xffffffbc00e47947 */ /* 0x000fea000383ffff */
.L_x_2824:
[----:B------:R-:W-:Y:S01]  /*96b0*/  BSSY B0, `(.L_x_2897) ;  /* 0x0000005000007945 */ /* 0x000fe20003800000 */
[----:B------:R-:W-:-:S07]  /*96c0*/  IMAD.MOV.U32 R15, RZ, RZ, -0x1 ;  /* 0xffffffffff0f7424 */ /* 0x000fce00078e00ff */
[----:B------:R-:W-:Y:S05]  /*96d0*/  WARPSYNC.COLLECTIVE R15, `(.L_x_2898) ;  /* 0x000000000f087348 */ /* 0x000fea0003c00000 */
[----:B------:R-:W-:Y:S01]  /*96e0*/  NOP ;  /* 0x0000000000007918 */ /* 0x000fe20000000000 */
[----:B------:R-:W-:Y:S01]  /*96f0*/  ENDCOLLECTIVE ;  /* 0x000000000000791b */ /* 0x000fe20003800000 */
.L_x_2898:
[----:B------:R-:W-:Y:S05]  /*9700*/  BSYNC B0 ;  /* 0x0000000000007941 */ /* 0x000fea0003800000 */
.L_x_2897:
[----:B------:R-:W-:Y:S05]  /*9710*/  BRA `(.L_x_2899) ;  /* 0xffffffc800647947 */ /* 0x000fea000383ffff */
.L_x_2837:
[----:B------:R-:W-:Y:S01]  /*9720*/  BSSY B0, `(.L_x_2900) ;  /* 0x0000005000007945 */ /* 0x000fe20003800000 */
[----:B------:R-:W-:-:S07]  /*9730*/  IMAD.MOV.U32 R15, RZ, RZ, -0x1 ;  /* 0xffffffffff0f7424 */ /* 0x000fce00078e00ff */
[----:B------:R-:W-:Y:S05]  /*9740*/  WARPSYNC.COLLECTIVE R15, `(.L_x_2901) ;  /* 0x000000000f087348 */ /* 0x000fea0003c00000 */
[----:B------:R-:W-:Y:S01]  /*9750*/  NOP ;  /* 0x0000000000007918 */ /* 0x000fe20000000000 */
[----:B------:R-:W-:Y:S01]  /*9760*/  ENDCOLLECTIVE ;  /* 0x000000000000791b */ /* 0x000fe20003800000 */
.L_x_2901:
[----:B------:R-:W-:Y:S05]  /*9770*/  BSYNC B0 ;  /* 0x0000000000007941 */ /* 0x000fea0003800000 */
.L_x_2900:
[----:B------:R-:W-:Y:S05]  /*9780*/  BRA `(.L_x_2902) ;  /* 0xffffffd000047947 */ /* 0x000fea000383ffff */
.L_x_2849:
[----:B------:R-:W-:Y:S01]  /*9790*/  BSSY B0, `(.L_x_2903) ;  /* 0x0000005000007945 */ /* 0x000fe20003800000 */
[----:B------:R-:W-:-:S07]  /*97a0*/  IMAD.MOV.U32 R15, RZ, RZ, -0x1 ;  /* 0xffffffffff0f7424 */ /* 0x000fce00078e00ff */
[----:B------:R-:W-:Y:S05]  /*97b0*/  WARPSYNC.COLLECTIVE R15, `(.L_x_2904) ;  /* 0x000000000f087348 */ /* 0x000fea0003c00000 */
[----:B------:R-:W-:Y:S01]  /*97c0*/  NOP ;  /* 0x0000000000007918 */ /* 0x000fe20000000000 */
[----:B------:R-:W-:Y:S01]  /*97d0*/  ENDCOLLECTIVE ;  /* 0x000000000000791b */ /* 0x000fe20003800000 */
.L_x_2904:
[----:B------:R-:W-:Y:S05]  /*97e0*/  BSYNC B0 ;  /* 0x0000000000007941 */ /* 0x000fea0003800000 */
.L_x_2903:
[----:B------:R-:W-:Y:S05]  /*97f0*/  BRA `(.L_x_2905) ;  /* 0xffffffd400447947 */ /* 0x000fea000383ffff */
.L_x_2863:
[----:B-1----:R1:W2:Y:S02]  /*9800*/  SYNCS.PHASECHK.TRANS64.TRYWAIT P0, [R16+URZ+0x30820], R3 ;  /* 0x03082003100075a7 */ /* 0x0022a4000800017f */
[----:B--2---:R-:W-:Y:S05]  /*9810*/  @!P0 NANOSLEEP.SYNCS 0x989680 ;  /* 0x009896800000895d */ /* 0x004fea0003900000 */
[----:B------:R-:W2:Y:S02]  /*9820*/  @!P0 SYNCS.PHASECHK.TRANS64 P0, [R16+URZ+0x30820], R3 ;  /* 0x03082003100085a7 */ /* 0x000ea4000800007f */
[----:B--2---:R-:W-:Y:S05]  /*9830*/  @!P0 BRA `(.L_x_2863) ;  /* 0xfffffffc00f08947 */ /* 0x004fea000383ffff */
[----:B------:R-:W-:Y:S05]  /*9840*/  BRA `(.L_x_2906) ;  /* 0xffffffdc00c07947 */ /* 0x000fea000383ffff */
.L_x_2867:
[----:B-1----:R1:W3:Y:S02]  /*9850*/  SYNCS.PHASECHK.TRANS64.TRYWAIT P1, [R16+URZ+0x30840], R21 ;  /* 0x03084015100075a7 */ /* 0x0022e4000802017f */
[----:B---3--:R-:W-:Y:S05]  /*9860*/  @!P1 NANOSLEEP.SYNCS 0x989680 ;  /* 0x009896800000995d */ /* 0x008fea0003900000 */
[----:B------:R-:W3:Y:S02]  /*9870*/  @!P1 SYNCS.PHASECHK.TRANS64 P1, [R16+URZ+0x30840], R21 ;  /* 0x03084015100095a7 */ /* 0x000ee4000802007f */
[----:B---3--:R-:W-:Y:S05]  /*9880*/  @!P1 BRA `(.L_x_2867) ;  /* 0xfffffffc00f09947 */ /* 0x008fea000383ffff */
[----:B------:R-:W-:Y:S05]  /*9890*/  BRA `(.L_x_2907) ;  /* 0xffffffe400787947 */ /* 0x000fea000383ffff */
.L_x_2869:
[----:B--2---:R2:W3:Y:S02]  /*98a0*/  SYNCS.PHASECHK.TRANS64.TRYWAIT P1, [R16+URZ+0x30828], R21 ;  /* 0x03082815100075a7 */ /* 0x0044e4000802017f */
[----:B---3--:R-:W-:Y:S05]  /*98b0*/  @!P1 NANOSLEEP.SYNCS 0x989680 ;  /* 0x009896800000995d */ /* 0x008fea0003900000 */
[----:B------:R-:W3:Y:S02]  /*98c0*/  @!P1 SYNCS.PHASECHK.TRANS64 P1, [R16+URZ+0x30828], R21 ;  /* 0x03082815100095a7 */ /* 0x000ee4000802007f */
[----:B---3--:R-:W-:Y:S05]  /*98d0*/  @!P1 BRA `(.L_x_2869) ;  /* 0xfffffffc00f09947 */ /* 0x008fea000383ffff */
[----:B------:R-:W-:Y:S05]  /*98e0*/  BRA `(.L_x_2908) ;  /* 0xffffffe8000c7947 */ /* 0x000fea000383ffff */
.L_x_2871:
[----:B---3--:R3:W4:Y:S02]  /*98f0*/  SYNCS.PHASECHK.TRANS64.TRYWAIT P1, [R16+URZ+0x30848], R21 ;  /* 0x03084815100075a7 */ /* 0x008724000802017f */
[----:B----4-:R-:W-:Y:S05]  /*9900*/  @!P1 NANOSLEEP.SYNCS 0x989680 ;  /* 0x009896800000995d */ /* 0x010fea0003900000 */
[----:B------:R-:W4:Y:S02]  /*9910*/  @!P1 SYNCS.PHASECHK.TRANS64 P1, [R16+URZ+0x30848], R21 ;  /* 0x03084815100095a7 */ /* 0x000f24000802007f */
[----:B----4-:R-:W-:Y:S05]  /*9920*/  @!P1 BRA `(.L_x_2871) ;  /* 0xfffffffc00f09947 */ /* 0x010fea000383ffff */
[----:B------:R-:W-:Y:S05]  /*9930*/  BRA `(.L_x_2909) ;  /* 0xffffffe800a07947 */ /* 0x000fea000383ffff */
.L_x_2873:
[----:B------:R-:W-:-:S07]  /*9940*/  SHF.L.U32 R5, R11, 0x1f, RZ ;  /* 0x0000001f0b057819 */ /* 0x000fce00000006ff */
.L_x_2910:
[----:B------:R1:W1:Y:S02]  /*9950*/  SYNCS.PHASECHK.TRANS64.TRYWAIT P1, [R16+URZ+0x30820], R5 ;  /* 0x03082005100075a7 */ /* 0x000264000802017f */
[----:B-1----:R-:W-:Y:S05]  /*9960*/  @!P1 NANOSLEEP.SYNCS 0x989680 ;  /* 0x009896800000995d */ /* 0x002fea0003900000 */
[----:B------:R-:W1:Y:S02]  /*9970*/  @!P1 SYNCS.PHASECHK.TRANS64 P1, [R16+URZ+0x30820], R5 ;  /* 0x03082005100095a7 */ /* 0x000e64000802007f */
[----:B-1----:R-:W-:Y:S05]  /*9980*/  @!P1 BRA `(.L_x_2910) ;  /* 0xfffffffc00f09947 */ /* 0x002fea000383ffff */
[----:B------:R-:W-:Y:S05]  /*9990*/  BRA `(.L_x_2911) ;  /* 0xffffffec001c7947 */ /* 0x000fea000383ffff */
.L_x_2876:
[----:B-1----:R1:W2:Y:S02]  /*99a0*/  SYNCS.PHASECHK.TRANS64.TRYWAIT P1, [R16+URZ+0x30840], R13 ;  /* 0x0308400d100075a7 */ /* 0x0022a4000802017f */
[----:B--2---:R-:W-:Y:S05]  /*99b0*/  @!P1 NANOSLEEP.SYNCS 0x989680 ;  /* 0x009896800000995d */ /* 0x004fea0003900000 */
[----:B------:R-:W2:Y:S02]  /*99c0*/  @!P1 SYNCS.PHASECHK.TRANS64 P1, [R16+URZ+0x30840], R13 ;  /* 0x0308400d100095a7 */ /* 0x000ea4000802007f */
[----:B--2---:R-:W-:Y:S05]  /*99d0*/  @!P1 BRA `(.L_x_2876) ;  /* 0xfffffffc00f09947 */ /* 0x004fea000383ffff */
[----:B------:R-:W-:Y:S05]  /*99e0*/  BRA `(.L_x_2912) ;  /* 0xffffffec00d47947 */ /* 0x000fea000383ffff */
.L_x_2878:
[----:B--2---:R2:W1:Y:S02]  /*99f0*/  SYNCS.PHASECHK.TRANS64.TRYWAIT P1, [R16+URZ+0x30828], R13 ;  /* 0x0308280d100075a7 */ /* 0x004464000802017f */
[----:B-1----:R-:W-:Y:S05]  /*9a00*/  @!P1 NANOSLEEP.SYNCS 0x989680 ;  /* 0x009896800000995d */ /* 0x002fea0003900000 */
[----:B------:R-:W1:Y:S02]  /*9a10*/  @!P1 SYNCS.PHASECHK.TRANS64 P1, [R16+URZ+0x30828], R13 ;  /* 0x0308280d100095a7 */ /* 0x000e64000802007f */
[----:B-1----:R-:W-:Y:S05]  /*9a20*/  @!P1 BRA `(.L_x_2878) ;  /* 0xfffffffc00f09947 */ /* 0x002fea000383ffff */
[----:B------:R-:W-:Y:S05]  /*9a30*/  BRA `(.L_x_2913) ;  /* 0xfffffff0005c7947 */ /* 0x000fea000383ffff */
.L_x_2880:
[----:B------:R1:W1:Y:S02]  /*9a40*/  SYNCS.PHASECHK.TRANS64.TRYWAIT P0, [R3+URZ+0x30840], R0 ;  /* 0x03084000030075a7 */ /* 0x000264000800017f */
[----:B-1----:R-:W-:Y:S05]  /*9a50*/  @!P0 NANOSLEEP.SYNCS 0x989680 ;  /* 0x009896800000895d */ /* 0x002fea0003900000 */
[----:B------:R-:W1:Y:S02]  /*9a60*/  @!P0 SYNCS.PHASECHK.TRANS64 P0, [R3+URZ+0x30840], R0 ;  /* 0x03084000030085a7 */ /* 0x000e64000800007f */
[----:B-1----:R-:W-:Y:S05]  /*9a70*/  @!P0 BRA `(.L_x_2880) ;  /* 0xfffffffc00f08947 */ /* 0x002fea000383ffff */
[----:B------:R-:W-:Y:S05]  /*9a80*/  BRA `(.L_x_2914) ;  /* 0xfffffff400107947 */ /* 0x000fea000383ffff */
.L_x_2882:
[----:B------:R-:W-:Y:S01]  /*9a90*/  BSSY B0, `(.L_x_2915) ;  /* 0x0000006000007945 */ /* 0x000fe20003800000 */
[----:B------:R-:W-:-:S07]  /*9aa0*/  IMAD.MOV.U32 R15, RZ, RZ, -0x1 ;  /* 0xffffffffff0f7424 */ /* 0x000fce00078e00ff */
[----:B------:R-:W-:Y:S05]  /*9ab0*/  WARPSYNC.COLLECTIVE R15, `(.L_x_2916) ;  /* 0x000000000f0c7348 */ /* 0x000fea0003c00000 */
[----:B------:R-:W-:Y:S02]  /*9ac0*/  ELECT P6, UR62, PT ;  /* 0x00000000003e782f */ /* 0x000fe400038c0000 */
[----:B------:R-:W-:Y:S01]  /*9ad0*/  MOV R14, UR62 ;  /* 0x0000003e000e7c02 */ /* 0x000fe20008000f00 */
[----:B------:R-:W-:Y:S10]  /*9ae0*/  ENDCOLLECTIVE ;  /* 0x000000000000791b */ /* 0x000ff40003800000 */
.L_x_2916:
[----:B------:R-:W-:Y:S05]  /*9af0*/  BSYNC B0 ;  /* 0x0000000000007941 */ /* 0x000fea0003800000 */
.L_x_2915:
[----:B------:R-:W-:Y:S05]  /*9b00*/  BRA `(.L_x_2917) ;  /* 0xfffffff400bc7947 */ /* 0x000fea000383ffff */
.L_x_2884:
[----:B-1----:R1:W2:Y:S02]  /*9b10*/  SYNCS.PHASECHK.TRANS64.TRYWAIT P0, [R6+URZ], R5 ;  /* 0x00000005060075a7 */ /* 0x0022a4000800017f */
[----:B--2---:R-:W-:Y:S05]  /*9b20*/  @!P0 NANOSLEEP.SYNCS 0x989680 ;  /* 0x009896800000895d */ /* 0x004fea0003900000 */
[----:B------:R-:W2:Y:S02]  /*9b30*/  @!P0 SYNCS.PHASECHK.TRANS64 P0, [R6+URZ], R5 ;  /* 0x00000005060085a7 */ /* 0x000ea4000800007f */
[----:B--2---:R-:W-:Y:S05]  /*9b40*/  @!P0 BRA `(.L_x_2884) ;  /* 0xfffffffc00f08947 */ /* 0x004fea000383ffff */
[----:B------:R-:W-:Y:S05]  /*9b50*/  BRA `(.L_x_2918) ;  /* 0xfffffff400fc7947 */ /* 0x000fea000383ffff */
.L_x_2885:
[----:B--2---:R2:W3:Y:S02]  /*9b60*/  SYNCS.PHASECHK.TRANS64.TRYWAIT P0, [R3+URZ], R2 ;  /* 0x00000002030075a7 */ /* 0x0044e4000800017f */
[----:B---3--:R-:W-:Y:S05]  /*9b70*/  @!P0 NANOSLEEP.SYNCS 0x989680 ;  /* 0x009896800000895d */ /* 0x008fea0003900000 */
[----:B------:R-:W3:Y:S02]  /*9b80*/  @!P0 SYNCS.PHASECHK.TRANS64 P0, [R3+URZ], R2 ;  /* 0x00000002030085a7 */ /* 0x000ee4000800007f */
[----:B---3--:R-:W-:Y:S05]  /*9b90*/  @!P0 BRA `(.L_x_2885) ;  /* 0xfffffffc00f08947 */ /* 0x008fea000383ffff */
[----:B------:R-:W-:Y:S05]  /*9ba0*/  BRA `(.L_x_2919) ;  /* 0xfffffff400f07947 */ /* 0x000fea000383ffff */
.L_x_2887:
[----:B--2---:R2:W3:Y:S02]  /*9bb0*/  SYNCS.PHASECHK.TRANS64.TRYWAIT P0, [R0+URZ], R5 ;  /* 0x00000005000075a7 */ /* 0x0044e4000800017f */
[----:B---3--:R-:W-:Y:S05]  /*9bc0*/  @!P0 NANOSLEEP.SYNCS 0x989680 ;  /* 0x009896800000895d */ /* 0x008fea0003900000 */
[----:B------:R-:W3:Y:S02]  /*9bd0*/  @!P0 SYNCS.PHASECHK.TRANS64 P0, [R0+URZ], R5 ;  /* 0x00000005000085a7 */ /* 0x000ee4000800007f */
[----:B---3--:R-:W-:Y:S05]  /*9be0*/  @!P0 BRA `(.L_x_2887) ;  /* 0xfffffffc00f08947 */ /* 0x008fea000383ffff */
[----:B------:R-:W-:Y:S05]  /*9bf0*/  BRA `(.L_x_2920) ;  /* 0xfffffff400f47947 */ /* 0x000fea000383ffff */
.L_x_2921:
        /* <DEDUP_REMOVED lines=16> */
.L_x_3672:


//--------------------- .text._ZN7cutlass13device_kernelIN5flash22FlashAttnBwdPreprocessIN4cute5tupleIJNS3_1CILi64EEENS5_ILi128EEEEEENS_10bfloat16_tEfNS_4arch4Sm90ELb1ELb0EEEEEvNT_6ParamsE --------------------------
	.section	.text._ZN7cutlass13device_kernelIN5flash22FlashAttnBwdPreprocessIN4cute5tupleIJNS3_1CILi64EEENS5_ILi128EEEEEENS_10bfloat16_tEfNS_4arch4Sm90ELb1ELb0EEEEEvNT_6ParamsE,"ax",@progbits
	.align	128
.text._ZN7cutlass13device_kernelIN5flash22FlashAttnBwdPreprocessIN4cute5tupleIJNS3_1CILi64EEENS5_ILi128EEEEEENS_10bfloat16_tEfNS_4arch4Sm90ELb1ELb0EEEEEvNT_6ParamsE:
        .type           _ZN7cutlass13device_kernelIN5flash22FlashAttnBwdPreprocessIN4cute5tupleIJNS3_1CILi64EEENS5_ILi128EEEEEENS_10bfloat16_tEfNS_4arch4Sm90ELb1ELb0EEEEEvNT_6ParamsE,@function
        .size           _ZN7cutlass13device_kernelIN5flash22FlashAttnBwdPreprocessIN4cute5tupleIJNS3_1CILi64EEENS5_ILi128EEEEEENS_10bfloat16_tEfNS_4arch4Sm90ELb1ELb0EEEEEvNT_6ParamsE,(.L_x_3673 - _ZN7cutlass13device_kernelIN5flash22FlashAttnBwdPreprocessIN4cute5tupleIJNS3_1CILi64EEENS5_ILi128EEEEEENS_10bfloat16_tEfNS_4arch4Sm90ELb1ELb0EEEEEvNT_6ParamsE)
        .other          _ZN7cutlass13device_kernelIN5flash22FlashAttnBwdPreprocessIN4cute5tupleIJNS3_1CILi64EEENS5_ILi128EEEEEENS_10bfloat16_tEfNS_4arch4Sm90ELb1ELb0EEEEEvNT_6ParamsE,@"STO_CUDA_ENTRY STV_DEFAULT"
_ZN7cutlass13device_kernelIN5flash22FlashAttnBwdPreprocessIN4cute5tupleIJNS3_1CILi64EEENS5_ILi128EEEEEENS_10bfloat16_tEfNS_4arch4Sm90ELb1ELb0EEEEEvNT_6ParamsE:
[----:B------:R-:W-:Y:S01]  /*0000*/  LDC R1, c[0x0][0x28] ;  /* 0x00000a00ff017b82 */ /* 0x000fe20000000800 */
[----:B------:R-:W0:Y:S07]  /*0010*/  S2R R0, SR_TID.X ;  /* 0x0000000000007919 */ /* 0x000e2e0000002100 */
[----:B------:R-:W1:Y:S01]  /*0020*/  S2UR UR8, SR_CTAID.Y ;  /* 0x00000000000879c3 */ /* 0x000e620000002600 */
[----:B------:R-:W-:Y:S01]  /*0030*/  ULDC UR4, c[0x0][0x218] ;  /* 0x0000860000047ab9 */ /* 0x000fe20000000800 */
[----:B------:R-:W-:Y:S01]  /*0040*/  ULDC UR5, c[0x0][0x21c] ;  /* 0x0000870000057ab9 */ /* 0x000fe20000000800 */
[----:B------:R-:W2:Y:S01]  /*0050*/  S2R R2, SR_CTAID.X ;  /* 0x0000000000027919 */ /* 0x000ea20000002500 */
[----:B------:R-:W-:-:S04]  /*0060*/  ULDC.64 UR6, c[0x0][0x208] ;  /* 0x0000820000067ab9 */ /* 0x000fc80000000a00 */
[----:B------:R-:W3:Y:S08]  /*0070*/  LDC.64 R10, c[0x0][0x230] ;  /* 0x00008c00ff0a7b82 */ /* 0x000ef00000000a00 */
[----:B------:R-:W4:Y:S08]  /*0080*/  S2UR UR9, SR_CTAID.Z ;  /* 0x00000000000979c3 */ /* 0x000f300000002700 */
[----:B------:R-:W4:Y:S01]  /*0090*/  LDC.64 R18, c[0x0][0x250] ;  /* 0x00009400ff127b82 */ /* 0x000f220000000a00 */
[----:B-1----:R-:W-:Y:S01]  /*00a0*/  USHF.R.S32.HI UR10, URZ, 0x1f, UR8 ;  /* 0x0000001f3f0a7899 */ /* 0x002fe20008011408 */
[----:B0-----:R-:W-:-:S06]  /*00b0*/  SHF.R.S32.HI R3, RZ, 0x1f, R0 ;  /* 0x0000001fff037819 */ /* 0x001fcc0000011400 */
[----:B------:R-:W0:Y:S01]  /*00c0*/  LDC.64 R40, c[0x0][0x238] ;  /* 0x00008e00ff287b82 */ /* 0x000e220000000a00 */
[----:B---3--:R-:W-:Y:S01]  /*00d0*/  IMAD R4, R10, UR10, RZ ;  /* 0x0000000a0a047c24 */ /* 0x008fe2000f8e02ff */
[----:B------:R-:W-:Y:S01]  /*00e0*/  LEA.HI R46, R3, R0, RZ, 0x4 ;  /* 0x00000000032e7211 */ /* 0x000fe200078f20ff */
[----:B--2---:R-:W-:Y:S02]  /*00f0*/  IMAD.SHL.U32 R44, R2, 0x40, RZ ;  /* 0x00000040022c7824 */ /* 0x004fe400078e00ff */
[----:B------:R-:W-:Y:S01]  /*0100*/  IMAD R11, R11, UR8, R4 ;  /* 0x000000080b0b7c24 */ /* 0x000fe2000f8e0204 */
[----:B------:R-:W-:Y:S02]  /*0110*/  LOP3.LUT R5, R46, 0xfffffff0, RZ, 0xc0, !PT ;  /* 0xfffffff02e057812 */ /* 0x000fe400078ec0ff */
[----:B------:R-:W1:Y:S01]  /*0120*/  LDC.64 R42, c[0x0][0x258] ;  /* 0x00009600ff2a7b82 */ /* 0x000e620000000a00 */
[----:B------:R-:W-:Y:S01]  /*0130*/  IADD3 R3, -R44, UR4, RZ ;  /* 0x000000042c037c10 */ /* 0x000fe2000fffe1ff */
[----:B----4-:R-:W-:Y:S01]  /*0140*/  USHF.R.S32.HI UR11, URZ, 0x1f, UR9 ;  /* 0x0000001f3f0b7899 */ /* 0x010fe20008011409 */
[----:B------:R-:W-:Y:S01]  /*0150*/  SHF.R.S32.HI R46, RZ, 0x4, R46 ;  /* 0x00000004ff2e7819 */ /* 0x000fe2000001142e */
[----:B------:R-:W-:-:S03]  /*0160*/  IMAD.IADD R5, R0, 0x1, -R5 ;  /* 0x0000000100057824 */ /* 0x000fc600078e0a05 */
[C---:B------:R-:W-:Y:S01]  /*0170*/  ISETP.GE.AND P1, PT, R46.reuse, R3, PT ;  /* 0x000000032e00720c */ /* 0x040fe20003f26270 */
[----:B------:R-:W-:Y:S01]  /*0180*/  VIADD R4, R46, 0x10 ;  /* 0x000000102e047836 */ /* 0x000fe20000000000 */
[----:B------:R-:W-:Y:S01]  /*0190*/  SHF.L.U32 R8, R5, 0x3, RZ ;  /* 0x0000000305087819 */ /* 0x000fe200000006ff */
[----:B------:R-:W-:Y:S01]  /*01a0*/  IMAD R16, R18, UR10, RZ ;  /* 0x0000000a12107c24 */ /* 0x000fe2000f8e02ff */
[--C-:B------:R-:W-:Y:S02]  /*01b0*/  SHF.R.S32.HI R47, RZ, 0x1f, R46.reuse ;  /* 0x0000001fff2f7819 */ /* 0x100fe4000001142e */
[C---:B------:R-:W-:Y:S02]  /*01c0*/  ISETP.LT.AND P3, PT, R8.reuse, UR5, !P1 ;  /* 0x0000000508007c0c */ /* 0x040fe4000cf61270 */
[----:B------:R-:W-:Y:S01]  /*01d0*/  ISETP.GE.AND P0, PT, R8, UR5, PT ;  /* 0x0000000508007c0c */ /* 0x000fe2000bf06270 */
[----:B------:R-:W-:Y:S01]  /*01e0*/  IMAD.WIDE R48, R2, 0x40, R46 ;  /* 0x0000004002307825 */ /* 0x000fe200078e022e */
[----:B------:R-:W-:-:S02]  /*01f0*/  SHF.R.S32.HI R9, RZ, 0x1f, R8 ;  /* 0x0000001fff097819 */ /* 0x000fc40000011408 */
[----:B------:R-:W-:Y:S01]  /*0200*/  ISETP.LT.AND P2, PT, R4, R3, !P0 ;  /* 0x000000030400720c */ /* 0x000fe20004741270 */
[----:B------:R-:W-:-:S06]  /*0210*/  IMAD.WIDE.U32 R6, R10, UR8, R8 ;  /* 0x000000080a067c25 */ /* 0x000fcc000f8e0008 */
[----:B------:R-:W2:Y:S01]  /*0220*/  @P3 LDC.64 R14, c[0x0][0x228] ;  /* 0x00008a00ff0e3b82 */ /* 0x000ea20000000a00 */
[----:B0-----:R-:W-:Y:S02]  /*0230*/  IMAD R10, R40, UR11, RZ ;  /* 0x0000000b280a7c24 */ /* 0x001fe4000f8e02ff */
[----:B------:R-:W-:Y:S02]  /*0240*/  IMAD.IADD R7, R7, 0x1, R11 ;  /* 0x0000000107077824 */ /* 0x000fe400078e020b */
[----:B------:R-:W-:Y:S01]  /*0250*/  IMAD R11, R19, UR8, R16 ;  /* 0x00000008130b7c24 */ /* 0x000fe2000f8e0210 */
[----:B------:R-:W-:Y:S01]  /*0260*/  @P2 IADD3 R29, P4, R48, 0x10, RZ ;  /* 0x00000010301d2810 */ /* 0x000fe20007f9e0ff */
[----:B------:R-:W-:Y:S01]  /*0270*/  IMAD.WIDE.U32 R8, R18, UR8, R8 ;  /* 0x0000000812087c25 */ /* 0x000fe2000f8e0008 */
[----:B------:R-:W0:Y:S03]  /*0280*/  @P3 LDC.64 R12, c[0x0][0x248] ;  /* 0x00009200ff0c3b82 */ /* 0x000e260000000a00 */
[----:B------:R-:W-:Y:S01]  /*0290*/  IMAD R17, R41, UR9, R10 ;  /* 0x0000000929117c24 */ /* 0x000fe2000f8e020a */
[----:B------:R-:W-:Y:S01]  /*02a0*/  IADD3 R9, R9, R11, RZ ;  /* 0x0000000b09097210 */ /* 0x000fe20007ffe0ff */
[----:B------:R-:W-:-:S03]  /*02b0*/  IMAD.WIDE.U32 R40, R40, UR9, R6 ;  /* 0x0000000928287c25 */ /* 0x000fc6000f8e0006 */
[----:B------:R-:W3:Y:S01]  /*02c0*/  @P2 LDC.64 R6, c[0x0][0x228] ;  /* 0x00008a00ff062b82 */ /* 0x000ee20000000a00 */
[----:B-1----:R-:W-:Y:S02]  /*02d0*/  IMAD R16, R42, UR11, RZ ;  /* 0x0000000b2a107c24 */ /* 0x002fe4000f8e02ff */
[----:B------:R-:W-:Y:S01]  /*02e0*/  IMAD.IADD R41, R41, 0x1, R17 ;  /* 0x0000000129297824 */ /* 0x000fe200078e0211 */
[----:B------:R-:W-:Y:S01]  /*02f0*/  @P2 IADD3 R17, P5, R48, 0x10, RZ ;  /* 0x0000001030112810 */ /* 0x000fe20007fbe0ff */
[----:B------:R-:W-:Y:S02]  /*0300*/  IMAD R19, R43, UR9, R16 ;  /* 0x000000092b137c24 */ /* 0x000fe4000f8e0210 */
[----:B------:R-:W-:Y:S01]  /*0310*/  IMAD.WIDE.U32 R42, R42, UR9, R8 ;  /* 0x000000092a2a7c25 */ /* 0x000fe2000f8e0008 */
[----:B------:R-:W1:Y:S03]  /*0320*/  @P3 LDC.64 R10, c[0x0][0x240] ;  /* 0x00009000ff0a3b82 */ /* 0x000e660000000a00 */
[----:B--2---:R-:W-:-:S02]  /*0330*/  @P3 IMAD R16, R49, R14, RZ ;  /* 0x0000000e31103224 */ /* 0x004fc400078e02ff */
[----:B------:R-:W-:Y:S01]  /*0340*/  IMAD.IADD R43, R43, 0x1, R19 ;  /* 0x000000012b2b7824 */ /* 0x000fe200078e0213 */
[----:B------:R-:W-:Y:S01]  /*0350*/  @P2 IADD3.X R19, RZ, R49, RZ, P5, !PT ;  /* 0x00000031ff132210 */ /* 0x000fe20002ffe4ff */
[C---:B------:R-:W-:Y:S01]  /*0360*/  @P3 IMAD R23, R48.reuse, R15, R16 ;  /* 0x0000000f30173224 */ /* 0x040fe200078e0210 */
[----:B------:R-:W2:Y:S01]  /*0370*/  @P3 LDC.64 R20, c[0x0][0x210] ;  /* 0x00008400ff143b82 */ /* 0x000ea20000000a00 */
[----:B0-----:R-:W-:Y:S02]  /*0380*/  @P3 IMAD R16, R49, R12, RZ ;  /* 0x0000000c31103224 */ /* 0x001fe400078e02ff */
[----:B------:R-:W-:-:S04]  /*0390*/  @P3 IMAD.WIDE.U32 R14, R48, R14, R40 ;  /* 0x0000000e300e3225 */ /* 0x000fc800078e0028 */
[C---:B------:R-:W-:Y:S01]  /*03a0*/  @P3 IMAD R25, R48.reuse, R13, R16 ;  /* 0x0000000d30193224 */ /* 0x040fe200078e0210 */
[----:B------:R-:W0:Y:S01]  /*03b0*/  @P2 LDC.64 R8, c[0x0][0x248] ;  /* 0x00009200ff082b82 */ /* 0x000e220000000a00 */
[----:B------:R-:W-:-:S04]  /*03c0*/  @P3 IMAD.WIDE.U32 R12, R48, R12, R42 ;  /* 0x0000000c300c3225 */ /* 0x000fc800078e002a */
[----:B------:R-:W-:Y:S01]  /*03d0*/  @P3 IMAD.IADD R13, R13, 0x1, R25 ;  /* 0x000000010d0d3824 */ /* 0x000fe200078e0219 */
[----:B------:R-:W-:Y:S01]  /*03e0*/  @P2 MOV R25, R43 ;  /* 0x0000002b00192202 */ /* 0x000fe20000000f00 */
[----:B---3--:R-:W-:Y:S01]  /*03f0*/  @P2 IMAD R16, R19, R6, RZ ;  /* 0x0000000613102224 */ /* 0x008fe200078e02ff */
[C---:B-1----:R-:W-:Y:S01]  /*0400*/  @P3 LEA R10, P6, R12.reuse, R10, 0x1 ;  /* 0x0000000a0c0a3211 */ /* 0x042fe200078c08ff */
[----:B------:R-:W-:Y:S01]  /*0410*/  @P3 IMAD.IADD R15, R15, 0x1, R23 ;  /* 0x000000010f0f3824 */ /* 0x000fe200078e0217 */
[----:B------:R-:W-:Y:S01]  /*0420*/  @P2 IADD3.X R19, RZ, R49, RZ, P4, !PT ;  /* 0x00000031ff132210 */ /* 0x000fe200027fe4ff */
[----:B------:R-:W-:Y:S01]  /*0430*/  @P2 IMAD.MOV.U32 R22, RZ, RZ, R40 ;  /* 0x000000ffff162224 */ /* 0x000fe200078e0028 */
[----:B------:R-:W-:Y:S01]  /*0440*/  @P3 LEA.HI.X R11, R12, R11, R13, 0x1, P6 ;  /* 0x0000000b0c0b3211 */ /* 0x000fe200030f0c0d */
[----:B------:R-:W-:Y:S01]  /*0450*/  @P2 IMAD R7, R17, R7, R16 ;  /* 0x0000000711072224 */ /* 0x000fe200078e0210 */
[----:B------:R-:W-:Y:S01]  /*0460*/  @P2 MOV R23, R41 ;  /* 0x0000002900172202 */ /* 0x000fe20000000f00 */
[----:B------:R-:W1:Y:S01]  /*0470*/  @P2 LDC.64 R52, c[0x0][0x210] ;  /* 0x00008400ff342b82 */ /* 0x000e620000000a00 */
[----:B--2---:R-:W-:Y:S01]  /*0480*/  @P3 LEA R20, P5, R14, R20, 0x1 ;  /* 0x000000140e143211 */ /* 0x004fe200078a08ff */
[----:B------:R-:W-:-:S02]  /*0490*/  @P2 IMAD.MOV.U32 R24, RZ, RZ, R42 ;  /* 0x000000ffff182224 */ /* 0x000fc400078e002a */
[----:B------:R-:W-:Y:S01]  /*04a0*/  @P2 IMAD.WIDE.U32 R22, R17, R6, R22 ;  /* 0x0000000611162225 */ /* 0x000fe200078e0016 */
[----:B------:R-:W-:Y:S02]  /*04b0*/  @P3 LEA.HI.X R21, R14, R21, R15, 0x1, P5 ;  /* 0x000000150e153211 */ /* 0x000fe400028f0c0f */
[----:B------:R-:W-:Y:S02]  /*04c0*/  CS2R R14, SRZ ;  /* 0x00000000000e7805 */ /* 0x000fe4000001ff00 */
[----:B------:R-:W-:Y:S01]  /*04d0*/  CS2R R16, SRZ ;  /* 0x0000000000107805 */ /* 0x000fe2000001ff00 */
[----:B------:R-:W2:Y:S01]  /*04e0*/  @P2 LDC.64 R56, c[0x0][0x240] ;  /* 0x00009000ff382b82 */ /* 0x000ea20000000a00 */
[-C--:B0-----:R-:W-:Y:S01]  /*04f0*/  @P2 IMAD R12, R19, R8.reuse, RZ ;  /* 0x00000008130c2224 */ /* 0x081fe200078e02ff */
[----:B------:R-:W-:Y:S01]  /*0500*/  CS2R R18, SRZ ;  /* 0x0000000000127805 */ /* 0x000fe2000001ff00 */
[----:B------:R-:W-:-:S04]  /*0510*/  @P2 IMAD.WIDE.U32 R24, R29, R8, R24 ;  /* 0x000000081d182225 */ /* 0x000fc800078e0018 */
[----:B------:R-:W-:Y:S01]  /*0520*/  @P2 IMAD R27, R29, R9, R12 ;  /* 0x000000091d1b2224 */ /* 0x000fe200078e020c */
[----:B------:R-:W-:Y:S01]  /*0530*/  CS2R R12, SRZ ;  /* 0x00000000000c7805 */ /* 0x000fe2000001ff00 */
[----:B------:R-:W-:Y:S01]  /*0540*/  VIADD R6, R46, 0x20 ;  /* 0x000000202e067836 */ /* 0x000fe20000000000 */
[----:B------:R-:W3:Y:S04]  /*0550*/  @P3 LDG.E.128 R16, desc[UR6][R10.64] ;  /* 0x000000060a103981 */ /* 0x000ee8000c1e1d00 */
[----:B------:R0:W4:Y:S01]  /*0560*/  @P3 LDG.E.128 R12, desc[UR6][R20.64] ;  /* 0x00000006140c3981 */ /* 0x000122000c1e1d00 */
[----:B------:R-:W-:Y:S01]  /*0570*/  ISETP.LT.AND P3, PT, R6, R3, !P0 ;  /* 0x000000030600720c */ /* 0x000fe20004761270 */
[----:B------:R-:W-:Y:S01]  /*0580*/  @P2 IMAD.IADD R9, R23, 0x1, R7 ;  /* 0x0000000117092824 */ /* 0x000fe200078e0207 */
[----:B------:R-:W-:-:S02]  /*0590*/  IADD3 R8, R46, 0x30, RZ ;  /* 0x000000302e087810 */ /* 0x000fc40007ffe0ff */
[----:B-1----:R-:W-:Y:S02]  /*05a0*/  @P2 LEA R52, P4, R22, R52, 0x1 ;  /* 0x0000003416342211 */ /* 0x002fe400078808ff */
[----:B------:R-:W-:Y:S02]  /*05b0*/  @P2 IADD3 R7, R25, R27, RZ ;  /* 0x0000001b19072210 */ /* 0x000fe40007ffe0ff */
[----:B--2---:R-:W-:-:S05]  /*05c0*/  @P2 LEA R56, P5, R24, R56, 0x1 ;  /* 0x0000003818382211 */ /* 0x004fca00078a08ff */
[----:B------:R-:W1:Y:S01]  /*05d0*/  @P3 LDC.64 R34, c[0x0][0x228] ;  /* 0x00008a00ff223b82 */ /* 0x000e620000000a00 */
[----:B------:R-:W-:Y:S02]  /*05e0*/  ISETP.LT.AND P0, PT, R8, R3, !P0 ;  /* 0x000000030800720c */ /* 0x000fe40004701270 */
[----:B0-----:R-:W-:Y:S02]  /*05f0*/  CS2R R20, SRZ ;  /* 0x0000000000147805 */ /* 0x001fe4000001ff00 */
[----:B------:R-:W-:Y:S02]  /*0600*/  @P2 LEA.HI.X R53, R22, R53, R9, 0x1, P4 ;  /* 0x0000003516352211 */ /* 0x000fe400020f0c09 */
[----:B------:R-:W-:Y:S02]  /*0610*/  CS2R R22, SRZ ;  /* 0x0000000000167805 */ /* 0x000fe4000001ff00 */
[----:B------:R-:W-:Y:S02]  /*0620*/  @P2 LEA.HI.X R57, R24, R57, R7, 0x1, P5 ;  /* 0x0000003918392211 */ /* 0x000fe400028f0c07 */
[----:B------:R-:W-:-:S02]  /*0630*/  CS2R R24, SRZ ;  /* 0x0000000000187805 */ /* 0x000fc4000001ff00 */
[----:B------:R-:W-:Y:S01]  /*0640*/  CS2R R26, SRZ ;  /* 0x00000000001a7805 */ /* 0x000fe2000001ff00 */
[----:B------:R-:W0:Y:S01]  /*0650*/  @P3 LDC.64 R36, c[0x0][0x248] ;  /* 0x00009200ff243b82 */ /* 0x000e220000000a00 */
[----:B------:R2:W4:Y:S04]  /*0660*/  @P2 LDG.E.128 R20, desc[UR6][R52.64] ;  /* 0x0000000634142981 */ /* 0x000528000c1e1d00 */
[----:B------:R1:W4:Y:S01]  /*0670*/  @P2 LDG.E.128 R24, desc[UR6][R56.64] ;  /* 0x0000000638182981 */ /* 0x000322000c1e1d00 */
[C---:B------:R-:W-:Y:S02]  /*0680*/  @P3 IADD3 R55, P2, R48.reuse, 0x20, RZ ;  /* 0x0000002030373810 */ /* 0x040fe40007f5e0ff */
[----:B------:R-:W0:Y:S01]  /*0690*/  @P0 LDC.64 R38, c[0x0][0x228] ;  /* 0x00008a00ff260b82 */ /* 0x000e220000000a00 */
[----:B------:R-:W-:-:S02]  /*06a0*/  @P0 IADD3 R51, P4, R48, 0x30, RZ ;  /* 0x0000003030330810 */ /* 0x000fc40007f9e0ff */
[C---:B------:R-:W-:Y:S01]  /*06b0*/  @P3 IADD3 R50, P5, R48.reuse, 0x20, RZ ;  /* 0x0000002030323810 */ /* 0x040fe20007fbe0ff */
[--C-:B------:R-:W-:Y:S01]  /*06c0*/  @P3 IMAD.X R59, RZ, RZ, R49.reuse, P2 ;  /* 0x000000ffff3b3224 */ /* 0x100fe200010e0631 */
[----:B------:R-:W-:Y:S01]  /*06d0*/  @P0 IADD3 R7, P6, R48, 0x30, RZ ;  /* 0x0000003030070810 */ /* 0x000fe20007fde0ff */
[----:B--2---:R-:W-:Y:S01]  /*06e0*/  @P0 IMAD.X R53, RZ, RZ, R49, P4 ;  /* 0x000000ffff350224 */ /* 0x004fe200020e0631 */
[-C--:B------:R-:W-:Y:S01]  /*06f0*/  @P3 IADD3.X R61, RZ, R49.reuse, RZ, P5, !PT ;  /* 0x00000031ff3d3210 */ /* 0x080fe20002ffe4ff */
[----:B-1----:R-:W-:Y:S01]  /*0700*/  @P3 IMAD R54, R59, R34, RZ ;  /* 0x000000223b363224 */ /* 0x002fe200078e02ff */
[----:B------:R-:W-:Y:S01]  /*0710*/  @P0 IADD3.X R9, RZ, R49, RZ, P6, !PT ;  /* 0x00000031ff090210 */ /* 0x000fe200037fe4ff */
[----:B------:R-:W1:Y:S01]  /*0720*/  @P3 LDC.64 R10, c[0x0][0x210] ;  /* 0x00008400ff0a3b82 */ /* 0x000e620000000a00 */
[----:B------:R-:W-:Y:S01]  /*0730*/  @P3 MOV R49, R41 ;  /* 0x0000002900313202 */ /* 0x000fe20000000f00 */
[----:B------:R-:W-:Y:S02]  /*0740*/  @P3 IMAD.MOV.U32 R48, RZ, RZ, R40 ;  /* 0x000000ffff303224 */ /* 0x000fe400078e0028 */
[----:B------:R-:W-:-:S04]  /*0750*/  @P3 IMAD R57, R55, R35, R54 ;  /* 0x0000002337393224 */ /* 0x000fc800078e0236 */
[----:B------:R-:W2:Y:S01]  /*0760*/  @P0 LDC.64 R28, c[0x0][0x210] ;  /* 0x00008400ff1c0b82 */ /* 0x000ea20000000a00 */
[----:B------:R-:W-:Y:S01]  /*0770*/  @P3 IMAD.WIDE.U32 R34, R55, R34, R48 ;  /* 0x0000002237223225 */ /* 0x000fe200078e0030 */
[----:B------:R-:W-:-:S06]  /*0780*/  @P3 MOV R49, R43 ;  /* 0x0000002b00313202 */ /* 0x000fcc0000000f00 */
[----:B------:R-:W2:Y:S01]  /*0790*/  @P0 LDC.64 R32, c[0x0][0x248] ;  /* 0x00009200ff200b82 */ /* 0x000ea20000000a00 */
[----:B0-----:R-:W-:Y:S02]  /*07a0*/  @P3 IMAD R52, R61, R36, RZ ;  /* 0x000000243d343224 */ /* 0x001fe400078e02ff */
[----:B------:R-:W-:Y:S02]  /*07b0*/  @P3 IMAD.MOV.U32 R48, RZ, RZ, R42 ;  /* 0x000000ffff303224 */ /* 0x000fe400078e002a */
[----:B------:R-:W-:-:S03]  /*07c0*/  @P3 IMAD R55, R50, R37, R52 ;  /* 0x0000002532373224 */ /* 0x000fc600078e0234 */
[----:B------:R-:W0:Y:S01]  /*07d0*/  @P3 LDC.64 R30, c[0x0][0x240] ;  /* 0x00009000ff1e3b82 */ /* 0x000e220000000a00 */
[----:B------:R-:W-:-:S07]  /*07e0*/  @P3 IMAD.WIDE.U32 R48, R50, R36, R48 ;  /* 0x0000002432303225 */ /* 0x000fce00078e0030 */
[----:B------:R-:W0:Y:S01]  /*07f0*/  @P0 LDC.64 R36, c[0x0][0x240] ;  /* 0x00009000ff240b82 */ /* 0x000e220000000a00 */
[-C--:B------:R-:W-:Y:S02]  /*0800*/  @P0 IMAD R52, R53, R38.reuse, RZ ;  /* 0x0000002635340224 */ /* 0x080fe400078e02ff */
[----:B------:R-:W-:-:S04]  /*0810*/  @P0 IMAD.WIDE.U32 R40, R51, R38, R40 ;  /* 0x0000002633280225 */ /* 0x000fc800078e0028 */
[----:B------:R-:W-:Y:S01]  /*0820*/  @P0 IMAD R39, R51, R39, R52 ;  /* 0x0000002733270224 */ /* 0x000fe200078e0234 */
[----:B-1----:R-:W-:Y:S02]  /*0830*/  @P3 LEA R52, P2, R34, R10, 0x1 ;  /* 0x0000000a22343211 */ /* 0x002fe400078408ff */
[----:B--2---:R-:W-:Y:S01]  /*0840*/  @P0 LEA R10, P4, R40, R28, 0x1 ;  /* 0x0000001c280a0211 */ /* 0x004fe200078808ff */
[-C--:B------:R-:W-:Y:S02]  /*0850*/  @P0 IMAD R28, R9, R32.reuse, RZ ;  /* 0x00000020091c0224 */ /* 0x080fe400078e02ff */
[----:B------:R-:W-:Y:S02]  /*0860*/  @P3 IMAD.IADD R57, R35, 0x1, R57 ;  /* 0x0000000123393824 */ /* 0x000fe400078e0239 */
[C---:B------:R-:W-:Y:S02]  /*0870*/  @P0 IMAD R9, R7.reuse, R33, R28 ;  /* 0x0000002107090224 */ /* 0x040fe400078e021c */
[----:B------:R-:W-:Y:S01]  /*0880*/  @P0 IMAD.WIDE.U32 R42, R7, R32, R42 ;  /* 0x00000020072a0225 */ /* 0x000fe200078e002a */
[----:B------:R-:W-:-:S02]  /*0890*/  @P3 IADD3 R55, R49, R55, RZ ;  /* 0x0000003731373210 */ /* 0x000fc40007ffe0ff */
[----:B0-----:R-:W-:Y:S01]  /*08a0*/  @P3 LEA R50, P5, R48, R30, 0x1 ;  /* 0x0000001e30323211 */ /* 0x001fe200078a08ff */
[----:B------:R-:W-:Y:S01]  /*08b0*/  @P0 IMAD.IADD R39, R41, 0x1, R39 ;  /* 0x0000000129270824 */ /* 0x000fe200078e0227 */
[----:B------:R-:W-:Y:S02]  /*08c0*/  @P3 LEA.HI.X R53, R34, R11, R57, 0x1, P2 ;  /* 0x0000000b22353211 */ /* 0x000fe400010f0c39 */
[----:B------:R-:W-:Y:S02]  /*08d0*/  @P0 IADD3 R7, R43, R9, RZ ;  /* 0x000000092b070210 */ /* 0x000fe40007ffe0ff */
[----:B------:R-:W-:Y:S02]  /*08e0*/  @P0 LEA R54, P2, R42, R36, 0x1 ;  /* 0x000000242a360211 */ /* 0x000fe400078408ff */
[----:B------:R-:W-:Y:S02]  /*08f0*/  @P0 LEA.HI.X R11, R40, R29, R39, 0x1, P4 ;  /* 0x0000001d280b0211 */ /* 0x000fe400020f0c27 */
[----:B------:R-:W-:-:S02]  /*0900*/  CS2R R28, SRZ ;  /* 0x00000000001c7805 */ /* 0x000fc4000001ff00 */
[----:B------:R-:W-:Y:S02]  /*0910*/  @P3 LEA.HI.X R51, R48, R31, R55, 0x1, P5 ;  /* 0x0000001f30333211 */ /* 0x000fe400028f0c37 */
[----:B------:R-:W-:Y:S02]  /*0920*/  CS2R R30, SRZ ;  /* 0x00000000001e7805 */ /* 0x000fe4000001ff00 */
[----:B------:R-:W-:Y:S02]  /*0930*/  CS2R R32, SRZ ;  /* 0x0000000000207805 */ /* 0x000fe4000001ff00 */
[----:B------:R-:W-:Y:S02]  /*0940*/  CS2R R34, SRZ ;  /* 0x0000000000227805 */ /* 0x000fe4000001ff00 */
[----:B------:R-:W-:Y:S02]  /*0950*/  @P0 LEA.HI.X R55, R42, R37, R7, 0x1, P2 ;  /* 0x000000252a370211 */ /* 0x000fe400010f0c07 */
[----:B------:R-:W-:-:S02]  /*0960*/  CS2R R36, SRZ ;  /* 0x0000000000247805 */ /* 0x000fc4000001ff00 */
[----:B------:R-:W-:Y:S02]  /*0970*/  CS2R R38, SRZ ;  /* 0x0000000000267805 */ /* 0x000fe4000001ff00 */
[----:B------:R-:W-:Y:S02]  /*0980*/  CS2R R40, SRZ ;  /* 0x0000000000287805 */ /* 0x000fe4000001ff00 */
[----:B------:R-:W-:Y:S01]  /*0990*/  CS2R R42, SRZ ;  /* 0x00000000002a7805 */ /* 0x000fe2000001ff00 */
[----:B------:R-:W2:Y:S04]  /*09a0*/  @P3 LDG.E.128 R28, desc[UR6][R52.64] ;  /* 0x00000006341c3981 */ /* 0x000ea8000c1e1d00 */
[----:B------:R-:W2:Y:S04]  /*09b0*/  @P3 LDG.E.128 R32, desc[UR6][R50.64] ;  /* 0x0000000632203981 */ /* 0x000ea8000c1e1d00 */
[----:B------:R-:W2:Y:S04]  /*09c0*/  @P0 LDG.E.128 R36, desc[UR6][R10.64] ;  /* 0x000000060a240981 */ /* 0x000ea8000c1e1d00 */
[----:B------:R0:W2:Y:S01]  /*09d0*/  @P0 LDG.E.128 R40, desc[UR6][R54.64] ;  /* 0x0000000636280981 */ /* 0x0000a2000c1e1d00 */
[----:B------:R-:W-:-:S04]  /*09e0*/  ISETP.GT.AND P0, PT, R0, 0x3f, PT ;  /* 0x0000003f0000780c */ /* 0x000fc80003f04270 */
[----:B------:R-:W-:-:S13]  /*09f0*/  ISETP.GE.OR P2, PT, R0, R3, P0 ;  /* 0x000000030000720c */ /* 0x000fda0000746670 */
[----:B0-----:R-:W-:Y:S02]  /*0a00*/  @!P2 SHF.R.S32.HI R55, RZ, 0x1f, R0 ;  /* 0x0000001fff37a819 */ /* 0x001fe40000011400 */
[----:B---3--:R-:W-:Y:S02]  /*0a10*/  LOP3.LUT R48, R16, 0xffff0000, RZ, 0xc0, !PT ;  /* 0xffff000010307812 */ /* 0x008fe400078ec0ff */
[C---:B----4-:R-:W-:Y:S01]  /*0a20*/  LOP3.LUT R7, R12.reuse, 0xffff0000, RZ, 0xc0, !PT ;  /* 0xffff00000c077812 */ /* 0x050fe200078ec0ff */
[----:B------:R-:W-:Y:S01]  /*0a30*/  IMAD.U32 R12, R12, 0x10000, RZ ;  /* 0x000100000c0c7824 */ /* 0x000fe200078e00ff */
[----:B------:R-:W-:-:S03]  /*0a40*/  SHF.L.U32 R9, R16, 0x10, RZ ;  /* 0x0000001010097819 */ /* 0x000fc600000006ff */
[----:B------:R-:W-:Y:S02]  /*0a50*/  FMUL.FTZ R51, R7, R48 ;  /* 0x0000003007337220 */ /* 0x000fe40000410000 */
[----:B------:R-:W0:Y:S01]  /*0a60*/  @!P2 LDC.64 R48, c[0x0][0x290] ;  /* 0x0000a400ff30ab82 */ /* 0x000e220000000a00 */
[----:B------:R-:W-:Y:S01]  /*0a70*/  SHF.L.U32 R10, R17, 0x10, RZ ;  /* 0x00000010110a7819 */ /* 0x000fe200000006ff */
[C---:B------:R-:W-:Y:S02]  /*0a80*/  IMAD.U32 R7, R13.reuse, 0x10000, RZ ;  /* 0x000100000d077824 */ /* 0x040fe400078e00ff */
[----:B------:R-:W-:Y:S01]  /*0a90*/  FFMA.FTZ R16, R12, R9, R51 ;  /* 0x000000090c107223 */ /* 0x000fe20000010033 */
[----:B------:R-:W-:Y:S02]  /*0aa0*/  LOP3.LUT R13, R13, 0xffff0000, RZ, 0xc0, !PT ;  /* 0xffff00000d0d7812 */ /* 0x000fe400078ec0ff */
[----:B------:R-:W-:Y:S01]  /*0ab0*/  LOP3.LUT R12, R17, 0xffff0000, RZ, 0xc0, !PT ;  /* 0xffff0000110c7812 */ /* 0x000fe200078ec0ff */
[----:B------:R-:W-:Y:S01]  /*0ac0*/  FFMA.FTZ R16, R7, R10, R16 ;  /* 0x0000000a07107223 */ /* 0x000fe20000010010 */
[----:B------:R-:W-:Y:S01]  /*0ad0*/  SHF.L.U32 R11, R18, 0x10, RZ ;  /* 0x00000010120b7819 */ /* 0x000fe200000006ff */
[----:B------:R-:W-:-:S02]  /*0ae0*/  IMAD.U32 R10, R14, 0x10000, RZ ;  /* 0x000100000e0a7824 */ /* 0x000fc400078e00ff */
[----:B------:R-:W-:Y:S01]  /*0af0*/  FFMA.FTZ R13, R13, R12, R16 ;  /* 0x0000000c0d0d7223 */ /* 0x000fe20000010010 */
[C---:B------:R-:W-:Y:S01]  /*0b00*/  IMAD.U32 R9, R15.reuse, 0x10000, RZ ;  /* 0x000100000f097824 */ /* 0x040fe200078e00ff */
[----:B------:R-:W-:Y:S02]  /*0b10*/  LOP3.LUT R7, R15, 0xffff0000, RZ, 0xc0, !PT ;  /* 0xffff00000f077812 */ /* 0x000fe400078ec0ff */
[----:B------:R-:W-:Y:S01]  /*0b20*/  FFMA.FTZ R51, R10, R11, R13 ;  /* 0x0000000b0a337223 */ /* 0x000fe2000001000d */
[----:B------:R-:W-:Y:S01]  /*0b30*/  LOP3.LUT R10, R20, 0xffff0000, RZ, 0xc0, !PT ;  /* 0xffff0000140a7812 */ /* 0x000fe200078ec0ff */
[----:B------:R-:W1:Y:S01]  /*0b40*/  @!P2 LDC.64 R12, c[0x0][0x298] ;  /* 0x0000a600ff0cab82 */ /* 0x000e620000000a00 */
[C---:B------:R-:W-:Y:S01]  /*0b50*/  LOP3.LUT R15, R24.reuse, 0xffff0000, RZ, 0xc0, !PT ;  /* 0xffff0000180f7812 */ /* 0x040fe200078ec0ff */
[----:B------:R-:W-:Y:S01]  /*0b60*/  IMAD.U32 R11, R24, 0x10000, RZ ;  /* 0x00010000180b7824 */ /* 0x000fe200078e00ff */
[----:B------:R-:W-:-:S03]  /*0b70*/  SHF.L.U32 R20, R20, 0x10, RZ ;  /* 0x0000001014147819 */ /* 0x000fc600000006ff */
[----:B------:R-:W-:Y:S01]  /*0b80*/  FMUL.FTZ R53, R10, R15 ;  /* 0x0000000f0a357220 */ /* 0x000fe20000410000 */
[----:B0-----:R-:W-:Y:S01]  /*0b90*/  @!P2 IMAD R10, R48, UR10, RZ ;  /* 0x0000000a300aac24 */ /* 0x001fe2000f8e02ff */
[----:B------:R-:W-:Y:S02]  /*0ba0*/  LOP3.LUT R16, R14, 0xffff0000, RZ, 0xc0, !PT ;  /* 0xffff00000e107812 */ /* 0x000fe400078ec0ff */
[----:B------:R-:W-:Y:S01]  /*0bb0*/  FFMA.FTZ R50, R20, R11, R53 ;  /* 0x0000000b14327223 */ /* 0x000fe20000010035 */
[----:B------:R-:W-:Y:S02]  /*0bc0*/  @!P2 IMAD R49, R49, UR8, R10 ;  /* 0x000000083131ac24 */ /* 0x000fe4000f8e020a */
[----:B------:R-:W0:Y:S01]  /*0bd0*/  @!P2 LDC.64 R10, c[0x0][0x288] ;  /* 0x0000a200ff0aab82 */ /* 0x000e220000000a00 */
[----:B------:R-:W-:Y:S02]  /*0be0*/  @!P2 IADD3 R14, P3, R44, R0, RZ ;  /* 0x000000002c0ea210 */ /* 0x000fe40007f7e0ff */
[----:B------:R-:W-:-:S02]  /*0bf0*/  LOP3.LUT R17, R18, 0xffff0000, RZ, 0xc0, !PT ;  /* 0xffff000012117812 */ /* 0x000fc400078ec0ff */
[----:B------:R-:W-:Y:S01]  /*0c00*/  @!P2 LEA.HI.X.SX32 R15, R44, R55, 0x1, P3 ;  /* 0x000000372c0fa211 */ /* 0x000fe200018f0eff */
[----:B------:R-:W-:Y:S02]  /*0c10*/  IMAD.U32 R18, R25, 0x10000, RZ ;  /* 0x0001000019127824 */ /* 0x000fe400078e00ff */
[----:B------:R-:W-:Y:S01]  /*0c20*/  FFMA.FTZ R16, R16, R17, R51 ;  /* 0x0000001110107223 */ /* 0x000fe20000010033 */
[----:B------:R-:W-:Y:S01]  /*0c30*/  SHF.L.U32 R17, R21, 0x10, RZ ;  /* 0x0000001015117819 */ /* 0x000fe200000006ff */
[----:B------:R-:W-:Y:S01]  /*0c40*/  @!P2 IMAD.WIDE.U32 R14, R48, UR8, R14 ;  /* 0x00000008300eac25 */ /* 0x000fe2000f8e000e */
[----:B------:R-:W-:Y:S02]  /*0c50*/  SHF.L.U32 R24, R19, 0x10, RZ ;  /* 0x0000001013187819 */ /* 0x000fe400000006ff */
[----:B------:R-:W-:Y:S01]  /*0c60*/  LOP3.LUT R21, R21, 0xffff0000, RZ, 0xc0, !PT ;  /* 0xffff000015157812 */ /* 0x000fe200078ec0ff */
[----:B-1----:R-:W-:Y:S01]  /*0c70*/  @!P2 IMAD R48, R12, UR11, RZ ;  /* 0x0000000b0c30ac24 */ /* 0x002fe2000f8e02ff */
[----:B------:R-:W-:Y:S01]  /*0c80*/  LOP3.LUT R20, R25, 0xffff0000, RZ, 0xc0, !PT ;  /* 0xffff000019147812 */ /* 0x000fe200078ec0ff */
[----:B------:R-:W-:Y:S01]  /*0c90*/  FFMA.FTZ R50, R17, R18, R50 ;  /* 0x0000001211327223 */ /* 0x000fe20000010032 */
[----:B------:R-:W-:-:S02]  /*0ca0*/  @!P2 IMAD.IADD R15, R15, 0x1, R49 ;  /* 0x000000010f0fa824 */ /* 0x000fc400078e0231 */
[----:B------:R-:W-:Y:S01]  /*0cb0*/  FFMA.FTZ R24, R9, R24, R16 ;  /* 0x0000001809187223 */ /* 0x000fe20000010010 */
[----:B------:R-:W-:Y:S01]  /*0cc0*/  SHF.L.U32 R9, R22, 0x10, RZ ;  /* 0x0000001016097819 */ /* 0x000fe200000006ff */
[----:B------:R-:W-:Y:S02]  /*0cd0*/  @!P2 IMAD R17, R13, UR9, R48 ;  /* 0x000000090d11ac24 */ /* 0x000fe4000f8e0230 */
[----:B------:R-:W-:Y:S01]  /*0ce0*/  FFMA.FTZ R20, R21, R20, R50 ;  /* 0x0000001415147223 */ /* 0x000fe20000010032 */
[----:B------:R-:W-:Y:S02]  /*0cf0*/  IMAD.U32 R16, R26, 0x10000, RZ ;  /* 0x000100001a107824 */ /* 0x000fe400078e00ff */
[----:B------:R-:W-:Y:S01]  /*0d00*/  @!P2 IMAD.WIDE.U32 R12, R12, UR9, R14 ;  /* 0x000000090c0cac25 */ /* 0x000fe2000f8e000e */
[----:B------:R-:W-:-:S03]  /*0d10*/  LOP3.LUT R22, R22, 0xffff0000, RZ, 0xc0, !PT ;  /* 0xffff000016167812 */ /* 0x000fc600078ec0ff */
[----:B------:R-:W-:Y:S01]  /*0d20*/  FFMA.FTZ R9, R9, R16, R20 ;  /* 0x0000001009097223 */ /* 0x000fe20000010014 */
[----:B------:R-:W-:Y:S02]  /*0d30*/  LOP3.LUT R15, R26, 0xffff0000, RZ, 0xc0, !PT ;  /* 0xffff00001a0f7812 */ /* 0x000fe400078ec0ff */
[----:B------:R-:W-:Y:S02]  /*0d40*/  @!P2 IADD3 R13, R13, R17, RZ ;  /* 0x000000110d0da210 */ /* 0x000fe40007ffe0ff */
[----:B0-----:R-:W-:Y:S02]  /*0d50*/  @!P2 LEA R14, P3, R12, R10, 0x2 ;  /* 0x0000000a0c0ea211 */ /* 0x001fe400078610ff */
[----:B------:R-:W-:Y:S01]  /*0d60*/  LOP3.LUT R18, R19, 0xffff0000, RZ, 0xc0, !PT ;  /* 0xffff000013127812 */ /* 0x000fe200078ec0ff */
[----:B------:R-:W-:Y:S01]  /*0d70*/  FFMA.FTZ R22, R22, R15, R9 ;  /* 0x0000000f16167223 */ /* 0x000fe20000010009 */
[----:B------:R-:W-:Y:S01]  /*0d80*/  IMAD.MOV.U32 R17, RZ, RZ, 0x7f800000 ;  /* 0x7f800000ff117424 */ /* 0x000fe200078e00ff */
[----:B------:R-:W-:-:S02]  /*0d90*/  @!P2 LEA.HI.X R15, R12, R11, R13, 0x2, P3 ;  /* 0x0000000b0c0fa211 */ /* 0x000fc400018f140d */
[----:B------:R-:W-:Y:S01]  /*0da0*/  FFMA.FTZ R7, R7, R18, R24 ;  /* 0x0000001207077223 */ /* 0x000fe20000010018 */
[----:B------:R-:W-:Y:S01]  /*0db0*/  SHF.L.U32 R16, R27, 0x10, RZ ;  /* 0x000000101b107819 */ /* 0x000fe200000006ff */
[----:B------:R-:W-:Y:S01]  /*0dc0*/  IMAD.U32 R9, R23, 0x10000, RZ ;  /* 0x0001000017097824 */ /* 0x000fe200078e00ff */
[----:B------:R0:W5:Y:S01]  /*0dd0*/  @!P2 LDG.E R17, desc[UR6][R14.64] ;  /* 0x000000060e11a981 */ /* 0x000162000c1e1900 */
[----:B------:R-:W-:Y:S02]  /*0de0*/  LOP3.LUT R10, R27, 0xffff0000, RZ, 0xc0, !PT ;  /* 0xffff00001b0a7812 */ /* 0x000fe400078ec0ff */
[----:B------:R-:W-:Y:S01]  /*0df0*/  FFMA.FTZ R12, R9, R16, R22 ;  /* 0x00000010090c7223 */ /* 0x000fe20000010016 */
[C---:B--2---:R-:W-:Y:S02]  /*0e00*/  SHF.L.U32 R18, R28.reuse, 0x10, RZ ;  /* 0x000000101c127819 */ /* 0x044fe400000006ff */
[----:B------:R-:W-:Y:S02]  /*0e10*/  LOP3.LUT R28, R28, 0xffff0000, RZ, 0xc0, !PT ;  /* 0xffff00001c1c7812 */ /* 0x000fe400078ec0ff */
[----:B------:R-:W-:-:S02]  /*0e20*/  LOP3.LUT R25, R32, 0xffff0000, RZ, 0xc0, !PT ;  /* 0xffff000020197812 */ /* 0x000fc400078ec0ff */
[----:B------:R-:W-:Y:S02]  /*0e30*/  SHF.L.U32 R21, R32, 0x10, RZ ;  /* 0x0000001020157819 */ /* 0x000fe400000006ff */
[----:B0-----:R-:W-:Y:S01]  /*0e40*/  LOP3.LUT R15, R36, 0xffff0000, RZ, 0xc0, !PT ;  /* 0xffff0000240f7812 */ /* 0x001fe200078ec0ff */
[----:B------:R-:W-:Y:S01]  /*0e50*/  FMUL.FTZ R27, R28, R25 ;  /* 0x000000191c1b7220 */ /* 0x000fe20000410000 */
[C---:B------:R-:W-:Y:S01]  /*0e60*/  LOP3.LUT R20, R40.reuse, 0xffff0000, RZ, 0xc0, !PT ;  /* 0xffff000028147812 */ /* 0x040fe200078ec0ff */
[C---:B------:R-:W-:Y:S01]  /*0e70*/  IMAD.U32 R22, R33.reuse, 0x10000, RZ ;  /* 0x0001000021167824 */ /* 0x040fe200078e00ff */
[----:B------:R-:W-:Y:S01]  /*0e80*/  LOP3.LUT R24, R33, 0xffff0000, RZ, 0xc0, !PT ;  /* 0xffff000021187812 */ /* 0x000fe200078ec0ff */
[----:B------:R-:W-:Y:S01]  /*0e90*/  IMAD.U32 R25, R40, 0x10000, RZ ;  /* 0x0001000028197824 */ /* 0x000fe200078e00ff */
[----:B------:R-:W-:Y:S01]  /*0ea0*/  SHF.L.U32 R36, R36, 0x10, RZ ;  /* 0x0000001024247819 */ /* 0x000fe200000006ff */
[----:B------:R-:W-:Y:S01]  /*0eb0*/  FMUL.FTZ R33, R15, R20 ;  /* 0x000000140f217220 */ /* 0x000fe20000410000 */
[----:B------:R-:W-:-:S02]  /*0ec0*/  IMAD.U32 R19, R29, 0x10000, RZ ;  /* 0x000100001d137824 */ /* 0x000fc400078e00ff */
[----:B------:R-:W-:Y:S01]  /*0ed0*/  FFMA.FTZ R20, R18, R21, R27 ;  /* 0x0000001512147223 */ /* 0x000fe2000001001b */
[----:B------:R-:W-:Y:S01]  /*0ee0*/  SHF.L.U32 R15, R37, 0x10, RZ ;  /* 0x00000010250f7819 */ /* 0x000fe200000006ff */
[----:B------:R-:W-:Y:S02]  /*0ef0*/  IMAD.U32 R18, R41, 0x10000, RZ ;  /* 0x0001000029127824 */ /* 0x000fe400078e00ff */
[----:B------:R-:W-:Y:S01]  /*0f00*/  FFMA.FTZ R36, R36, R25, R33 ;  /* 0x0000001924247223 */ /* 0x000fe20000010021 */
[----:B------:R-:W-:Y:S01]  /*0f10*/  LOP3.LUT R29, R29, 0xffff0000, RZ, 0xc0, !PT ;  /* 0xffff00001d1d7812 */ /* 0x000fe200078ec0ff */
[----:B------:R-:W-:Y:S01]  /*0f20*/  FFMA.FTZ R22, R19, R22, R20 ;  /* 0x0000001613167223 */ /* 0x000fe20000010014 */
[----:B------:R-:W-:Y:S01]  /*0f30*/  LOP3.LUT R37, R37, 0xffff0000, RZ, 0xc0, !PT ;  /* 0xffff000025257812 */ /* 0x000fe200078ec0ff */
[----:B------:R-:W-:Y:S01]  /*0f40*/  FFMA.FTZ R36, R15, R18, R36 ;  /* 0x000000120f247223 */ /* 0x000fe20000010024 */
[----:B------:R-:W-:Y:S01]  /*0f50*/  LOP3.LUT R20, R41, 0xffff0000, RZ, 0xc0, !PT ;  /* 0xffff000029147812 */ /* 0x000fe200078ec0ff */
[----:B------:R-:W-:Y:S01]  /*0f60*/  FFMA.FTZ R22, R29, R24, R22 ;  /* 0x000000181d167223 */ /* 0x000fe20000010016 */
[----:B------:R-:W-:-:S02]  /*0f70*/  SHF.L.U32 R11, R30, 0x10, RZ ;  /* 0x000000101e0b7819 */ /* 0x000fc400000006ff */
[----:B------:R-:W-:Y:S01]  /*0f80*/  SHF.L.U32 R26, R34, 0x10, RZ ;  /* 0x00000010221a7819 */ /* 0x000fe200000006ff */
[----:B------:R-:W-:Y:S01]  /*0f90*/  IMAD.U32 R18, R42, 0x10000, RZ ;  /* 0x000100002a127824 */ /* 0x000fe200078e00ff */
[----:B------:R-:W-:Y:S01]  /*0fa0*/  SHF.L.U32 R15, R38, 0x10, RZ ;  /* 0x00000010260f7819 */ /* 0x000fe200000006ff */
[----:B------:R-:W-:Y:S01]  /*0fb0*/  FFMA.FTZ R20, R37, R20, R36 ;  /* 0x0000001425147223 */ /* 0x000fe20000010024 */
[----:B------:R-:W-:Y:S01]  /*0fc0*/  LOP3.LUT R30, R30, 0xffff0000, RZ, 0xc0, !PT ;  /* 0xffff00001e1e7812 */ /* 0x000fe200078ec0ff */
[----:B------:R-:W-:Y:S01]  /*0fd0*/  FFMA.FTZ R11, R11, R26, R22 ;  /* 0x0000001a0b0b7223 */ /* 0x000fe20000010016 */
[----:B------:R-:W-:Y:S01]  /*0fe0*/  LOP3.LUT R13, R34, 0xffff0000, RZ, 0xc0, !PT ;  /* 0xffff0000220d7812 */ /* 0x000fe200078ec0ff */
[----:B------:R-:W-:Y:S01]  /*0ff0*/  FFMA.FTZ R15, R15, R18, R20 ;  /* 0x000000120f0f7223 */ /* 0x000fe20000010014 */
[----:B------:R-:W-:Y:S02]  /*1000*/  LOP3.LUT R38, R38, 0xffff0000, RZ, 0xc0, !PT ;  /* 0xffff000026267812 */ /* 0x000fe400078ec0ff */
[----:B------:R-:W-:Y:S01]  /*1010*/  LOP3.LUT R19, R42, 0xffff0000, RZ, 0xc0, !PT ;  /* 0xffff00002a137812 */ /* 0x000fe200078ec0ff */
[----:B------:R-:W-:-:S02]  /*1020*/  IMAD.U32 R9, R31, 0x10000, RZ ;  /* 0x000100001f097824 */ /* 0x000fc400078e00ff */
[----:B------:R-:W-:Y:S01]  /*1030*/  FFMA.FTZ R30, R30, R13, R11 ;  /* 0x0000000d1e1e7223 */ /* 0x000fe2000001000b */
[----:B------:R-:W-:Y:S01]  /*1040*/  IMAD.U32 R16, R35, 0x10000, RZ ;  /* 0x0001000023107824 */ /* 0x000fe200078e00ff */
[----:B------:R-:W-:Y:S01]  /*1050*/  SHF.L.U32 R11, R39, 0x10, RZ ;  /* 0x00000010270b7819 */ /* 0x000fe200000006ff */
[----:B------:R-:W-:Y:S02]  /*1060*/  IMAD.U32 R18, R43, 0x10000, RZ ;  /* 0x000100002b127824 */ /* 0x000fe400078e00ff */
[----:B------:R-:W-:Y:S01]  /*1070*/  FFMA.FTZ R38, R38, R19, R15 ;  /* 0x0000001326267223 */ /* 0x000fe2000001000f */
[----:B------:R-:W-:Y:S01]  /*1080*/  LOP3.LUT R23, R23, 0xffff0000, RZ, 0xc0, !PT ;  /* 0xffff000017177812 */ /* 0x000fe200078ec0ff */
[----:B------:R-:W-:Y:S01]  /*1090*/  FFMA.FTZ R30, R9, R16, R30 ;  /* 0x00000010091e7223 */ /* 0x000fe2000001001e */
[----:B------:R-:W-:Y:S01]  /*10a0*/  LOP3.LUT R31, R31, 0xffff0000, RZ, 0xc0, !PT ;  /* 0xffff00001f1f7812 */ /* 0x000fe200078ec0ff */
[----:B------:R-:W-:Y:S01]  /*10b0*/  FFMA.FTZ R18, R11, R18, R38 ;  /* 0x000000120b127223 */ /* 0x000fe20000010026 */
[----:B------:R-:W-:-:S02]  /*10c0*/  LOP3.LUT R14, R35, 0xffff0000, RZ, 0xc0, !PT ;  /* 0xffff0000230e7812 */ /* 0x000fc400078ec0ff */
[----:B------:R-:W-:Y:S02]  /*10d0*/  LOP3.LUT R39, R39, 0xffff0000, RZ, 0xc0, !PT ;  /* 0xffff000027277812 */ /* 0x000fe400078ec0ff */
[----:B------:R-:W-:Y:S01]  /*10e0*/  LOP3.LUT R16, R43, 0xffff0000, RZ, 0xc0, !PT ;  /* 0xffff00002b107812 */ /* 0x000fe200078ec0ff */
[----:B------:R-:W-:Y:S01]  /*10f0*/  FFMA.FTZ R12, R23, R10, R12 ;  /* 0x0000000a170c7223 */ /* 0x000fe2000001000c */
[----:B------:R-:W-:-:S03]  /*1100*/  FFMA.FTZ R30, R31, R14, R30 ;  /* 0x0000000e1f1e7223 */ /* 0x000fc6000001001e */
[----:B------:R-:W-:Y:S01]  /*1110*/  FFMA.FTZ R18, R39, R16, R18 ;  /* 0x0000001027127223 */ /* 0x000fe20000010012 */
[----:B------:R-:W0:Y:S04]  /*1120*/  SHFL.BFLY PT, R9, R12, 0x8, 0x1f ;  /* 0x0d001f000c097f89 */ /* 0x000e2800000e0000 */
[----:B------:R-:W1:Y:S04]  /*1130*/  SHFL.BFLY PT, R10, R7, 0x8, 0x1f ;  /* 0x0d001f00070a7f89 */ /* 0x000e6800000e0000 */
[----:B------:R-:W2:Y:S04]  /*1140*/  SHFL.BFLY PT, R13, R30, 0x8, 0x1f ;  /* 0x0d001f001e0d7f89 */ /* 0x000ea800000e0000 */
[----:B------:R-:W3:Y:S01]  /*1150*/  SHFL.BFLY PT, R19, R18, 0x8, 0x1f ;  /* 0x0d001f0012137f89 */ /* 0x000ee200000e0000 */
[----:B0-----:R-:W-:Y:S01]  /*1160*/  FADD.FTZ R11, R12, R9 ;  /* 0x000000090c0b7221 */ /* 0x001fe20000010000 */
[----:B-1----:R-:W-:Y:S01]  /*1170*/  FADD.FTZ R10, R7, R10 ;  /* 0x0000000a070a7221 */ /* 0x002fe20000010000 */
[----:B--2---:R-:W-:Y:S01]  /*1180*/  FADD.FTZ R15, R30, R13 ;  /* 0x0000000d1e0f7221 */ /* 0x004fe20000010000 */
[----:B---3--:R-:W-:-:S02]  /*1190*/  FADD.FTZ R20, R18, R19 ;  /* 0x0000001312147221 */ /* 0x008fc40000010000 */
        /* <DEDUP_REMOVED lines=16> */
[----:B------:R-:W0:Y:S01]  /*12a0*/  SHFL.BFLY PT, R16, R15, 0x1, 0x1f ;  /* 0x0c201f000f107f89 */ /* 0x000e2200000e0000 */
[----:B------:R-:W1:Y:S03]  /*12b0*/  LDC.64 R12, c[0x0][0x2d0] ;  /* 0x0000b400ff0c7b82 */ /* 0x000e660000000a00 */
[----:B------:R-:W2:Y:S04]  /*12c0*/  SHFL.BFLY PT, R14, R7, 0x1, 0x1f ;  /* 0x0c201f00070e7f89 */ /* 0x000ea800000e0000 */
[----:B------:R-:W3:Y:S01]  /*12d0*/  SHFL.BFLY PT, R20, R19, 0x1, 0x1f ;  /* 0x0c201f0013147f89 */ /* 0x000ee200000e0000 */
[----:B------:R-:W4:Y:S03]  /*12e0*/  LDC.64 R10, c[0x0][0x2d8] ;  /* 0x0000b600ff0a7b82 */ /* 0x000f260000000a00 */
[----:B------:R-:W3:Y:S01]  /*12f0*/  SHFL.BFLY PT, R9, R22, 0x1, 0x1f ;  /* 0x0c201f0016097f89 */ /* 0x000ee200000e0000 */
[----:B------:R-:W-:Y:S01]  /*1300*/  ISETP.NE.AND P2, PT, R5, RZ, PT ;  /* 0x000000ff0500720c */ /* 0x000fe20003f45270 */
[----:B------:R-:W-:Y:S01]  /*1310*/  BSSY B0, `(.L_x_2922) ;  /* 0x0000022000007945 */ /* 0x000fe20003800000 */
[----:B------:R-:W-:Y:S01]  /*1320*/  SHF.L.U32 R21, R0, 0x2, RZ ;  /* 0x0000000200157819 */ /* 0x000fe200000006ff */
[----:B0-----:R-:W-:Y:S01]  /*1330*/  FADD.FTZ R27, R15, R16 ;  /* 0x000000100f1b7221 */ /* 0x001fe20000010000 */
[----:B------:R-:W-:-:S02]  /*1340*/  IMAD.SHL.U32 R16, R2, 0x2000, RZ ;  /* 0x0000200002107824 */ /* 0x000fc400078e00ff */
[----:B--2---:R-:W-:Y:S01]  /*1350*/  FADD.FTZ R26, R7, R14 ;  /* 0x0000000e071a7221 */ /* 0x004fe20000010000 */
[----:B---3--:R-:W-:Y:S01]  /*1360*/  FADD.FTZ R20, R19, R20 ;  /* 0x0000001413147221 */ /* 0x008fe20000010000 */
[----:B------:R-:W-:-:S05]  /*1370*/  FADD.FTZ R9, R22, R9 ;  /* 0x0000000916097221 */ /* 0x000fca0000010000 */
[----:B------:R-:W-:Y:S05]  /*1380*/  @P2 BRA `(.L_x_2923) ;  /* 0x0000000000682947 */ /* 0x000fea0003800000 */
[----:B------:R-:W0:Y:S01]  /*1390*/  LDC.64 R22, c[0x0][0x278] ;  /* 0x00009e00ff167b82 */ /* 0x000e220000000a00 */
[----:B------:R-:W-:Y:S01]  /*13a0*/  SHF.R.S32.HI R45, RZ, 0x1f, R44 ;  /* 0x0000001fff2d7819 */ /* 0x000fe2000001142c */
[----:B------:R-:W-:Y:S01]  /*13b0*/  ULDC.64 UR12, c[0x0][0x260] ;  /* 0x00009800000c7ab9 */ /* 0x000fe20000000a00 */
[-C--:B------:R-:W-:Y:S02]  /*13c0*/  ISETP.GE.AND P4, PT, R4, R3.reuse, PT ;  /* 0x000000030400720c */ /* 0x080fe40003f86270 */
[----:B------:R-:W-:-:S03]  /*13d0*/  ISETP.GE.AND P3, PT, R6, R3, PT ;  /* 0x000000030600720c */ /* 0x000fc60003f66270 */
[----:B------:R-:W2:Y:S01]  /*13e0*/  LDC.64 R24, c[0x0][0x280] ;  /* 0x0000a000ff187b82 */ /* 0x000ea20000000a00 */
[C---:B0-----:R-:W-:Y:S02]  /*13f0*/  IMAD R18, R22.reuse, UR10, RZ ;  /* 0x0000000a16127c24 */ /* 0x041fe4000f8e02ff */
[----:B------:R-:W-:-:S04]  /*1400*/  IMAD.WIDE.U32 R14, R22, UR8, R44 ;  /* 0x00000008160e7c25 */ /* 0x000fc8000f8e002c */
[----:B------:R-:W-:Y:S02]  /*1410*/  IMAD R5, R23, UR8, R18 ;  /* 0x0000000817057c24 */ /* 0x000fe4000f8e0212 */
[----:B--2---:R-:W-:-:S03]  /*1420*/  IMAD R18, R24, UR11, RZ ;  /* 0x0000000b18127c24 */ /* 0x004fc6000f8e02ff */
[----:B------:R-:W-:Y:S01]  /*1430*/  IADD3 R15, R15, R5, RZ ;  /* 0x000000050f0f7210 */ /* 0x000fe20007ffe0ff */
[----:B------:R-:W-:Y:S02]  /*1440*/  IMAD R7, R25, UR9, R18 ;  /* 0x0000000919077c24 */ /* 0x000fe4000f8e0212 */
[----:B------:R-:W-:-:S03]  /*1450*/  IMAD.WIDE.U32 R14, R24, UR9, R14 ;  /* 0x00000009180e7c25 */ /* 0x000fc6000f8e000e */
[----:B------:R-:W-:-:S04]  /*1460*/  IADD3 R5, P2, R46, R14, RZ ;  /* 0x0000000e2e057210 */ /* 0x000fc80007f5e0ff */
[----:B------:R-:W-:Y:S02]  /*1470*/  IADD3.X R46, R47, R15, R7, P2, !PT ;  /* 0x0000000f2f2e7210 */ /* 0x000fe400017fe407 */
[C---:B------:R-:W-:Y:S02]  /*1480*/  LEA R14, P5, R5.reuse, UR12, 0x2 ;  /* 0x0000000c050e7c11 */ /* 0x040fe4000f8a10ff */
[----:B------:R-:W-:Y:S02]  /*1490*/  ISETP.GE.AND P2, PT, R8, R3, PT ;  /* 0x000000030800720c */ /* 0x000fe40003f46270 */
[----:B------:R-:W-:Y:S02]  /*14a0*/  LEA.HI.X R15, R5, UR13, R46, 0x2, P5 ;  /* 0x0000000d050f7c11 */ /* 0x000fe4000a8f142e */
[----:B------:R-:W-:Y:S02]  /*14b0*/  FSEL R3, R26, RZ, !P1 ;  /* 0x000000ff1a037208 */ /* 0x000fe40004800000 */
[----:B------:R-:W-:-:S02]  /*14c0*/  FSEL R5, R27, RZ, !P4 ;  /* 0x000000ff1b057208 */ /* 0x000fc40006000000 */
[----:B------:R-:W-:Y:S01]  /*14d0*/  FSEL R7, R20, RZ, !P3 ;  /* 0x000000ff14077208 */ /* 0x000fe20005800000 */
[----:B------:R0:W-:Y:S01]  /*14e0*/  STG.E desc[UR6][R14.64], R3 ;  /* 0x000000030e007986 */ /* 0x0001e2000c101906 */
[----:B------:R-:W-:-:S03]  /*14f0*/  FSEL R9, R9, RZ, !P2 ;  /* 0x000000ff09097208 */ /* 0x000fc60005000000 */
[----:B------:R0:W-:Y:S04]  /*1500*/  STG.E desc[UR6][R14.64+0x40], R5 ;  /* 0x000040050e007986 */ /* 0x0001e8000c101906 */
[----:B------:R0:W-:Y:S04]  /*1510*/  STG.E desc[UR6][R14.64+0x80], R7 ;  /* 0x000080070e007986 */ /* 0x0001e8000c101906 */
[----:B------:R0:W-:Y:S02]  /*1520*/  STG.E desc[UR6][R14.64+0xc0], R9 ;  /* 0x0000c0090e007986 */ /* 0x0001e4000c101906 */
.L_x_2923:
[----:B------:R-:W-:Y:S05]  /*1530*/  BSYNC B0 ;  /* 0x0000000000007941 */ /* 0x000fea0003800000 */
.L_x_2922:
[----:B------:R-:W-:Y:S01]  /*1540*/  UIADD3 UR4, UR4, 0x3f, URZ ;  /* 0x0000003f04047890 */ /* 0x000fe2000fffe03f */
[----:B0-----:R-:W-:Y:S01]  /*1550*/  SHF.R.S32.HI R3, RZ, 0x1f, R21 ;  /* 0x0000001fff037819 */ /* 0x001fe20000011415 */
[----:B-1----:R-:W-:Y:S01]  /*1560*/  IMAD R6, R12, UR10, RZ ;  /* 0x0000000a0c067c24 */ /* 0x002fe2000f8e02ff */
[C---:B------:R-:W-:Y:S01]  /*1570*/  IADD3 R4, P1, R16.reuse, R21, RZ ;  /* 0x0000001510047210 */ /* 0x040fe20007f3e0ff */
[----:B------:R-:W-:Y:S01]  /*1580*/  USHF.R.S32.HI UR5, URZ, 0x1f, UR4 ;  /* 0x0000001f3f057899 */ /* 0x000fe20008011404 */
[----:B------:R-:W-:Y:S02]  /*1590*/  BSSY B0, `(.L_x_2924) ;  /* 0x0000022000007945 */ /* 0x000fe40003800000 */
[----:B------:R-:W-:Y:S01]  /*15a0*/  LEA.HI.X.SX32 R5, R16, R3, 0x1, P1 ;  /* 0x0000000310057211 */ /* 0x000fe200008f0eff */
[----:B------:R-:W-:Y:S01]  /*15b0*/  ULEA.HI UR5, UR5, UR4, URZ, 0x6 ;  /* 0x0000000405057291 */ /* 0x000fe2000f8f303f */
[----:B------:R-:W-:-:S03]  /*15c0*/  IMAD R3, R13, UR8, R6 ;  /* 0x000000080d037c24 */ /* 0x000fc6000f8e0206 */
[----:B------:R-:W-:Y:S01]  /*15d0*/  ULOP3.LUT UR5, UR5, 0xffffffc0, URZ, 0xc0, !UPT ;  /* 0xffffffc005057892 */ /* 0x000fe2000f8ec03f */
[----:B------:R-:W-:-:S04]  /*15e0*/  IMAD.WIDE.U32 R12, R12, UR8, R4 ;  /* 0x000000080c0c7c25 */ /* 0x000fc8000f8e0004 */
[----:B------:R-:W-:Y:S01]  /*15f0*/  IMAD.IADD R13, R13, 0x1, R3 ;  /* 0x000000010d0d7824 */ /* 0x000fe200078e0203 */
[----:B------:R-:W-:Y:S01]  /*1600*/  IADD3 R3, -R44, UR5, RZ ;  /* 0x000000052c037c10 */ /* 0x000fe2000fffe1ff */
[----:B----4-:R-:W-:-:S03]  /*1610*/  IMAD R4, R10, UR11, RZ ;  /* 0x0000000b0a047c24 */ /* 0x010fc6000f8e02ff */
[----:B------:R-:W-:Y:S01]  /*1620*/  ISETP.GE.OR P0, PT, R0, R3, P0 ;  /* 0x000000030000720c */ /* 0x000fe20000706670 */
[----:B------:R-:W-:Y:S02]  /*1630*/  IMAD R9, R11, UR9, R4 ;  /* 0x000000090b097c24 */ /* 0x000fe4000f8e0204 */
[----:B------:R-:W-:-:S05]  /*1640*/  IMAD.WIDE.U32 R10, R10, UR9, R12 ;  /* 0x000000090a0a7c25 */ /* 0x000fca000f8e000c */
[----:B------:R-:W-:-:S05]  /*1650*/  IADD3 R9, R11, R9, RZ ;  /* 0x000000090b097210 */ /* 0x000fca0007ffe0ff */
[----:B------:R-:W-:Y:S05]  /*1660*/  @P0 BRA `(.L_x_2925) ;  /* 0x0000000000500947 */ /* 0x000fea0003800000 */
[----:B------:R-:W0:Y:S01]  /*1670*/  LDC.64 R12, c[0x0][0x2a8] ;  /* 0x0000aa00ff0c7b82 */ /* 0x000e220000000a00 */
[----:B------:R-:W-:Y:S01]  /*1680*/  SHF.R.S32.HI R3, RZ, 0x1f, R0 ;  /* 0x0000001fff037819 */ /* 0x000fe20000011400 */
[----:B------:R-:W-:Y:S01]  /*1690*/  ULDC.64 UR4, c[0x0][0x2a0] ;  /* 0x0000a80000047ab9 */ /* 0x000fe20000000a00 */
[----:B------:R-:W-:-:S04]  /*16a0*/  IADD3 R4, P0, R44, R0, RZ ;  /* 0x000000002c047210 */ /* 0x000fc80007f1e0ff */
[----:B------:R-:W-:Y:S01]  /*16b0*/  LEA.HI.X.SX32 R5, R44, R3, 0x1, P0 ;  /* 0x000000032c057211 */ /* 0x000fe200000f0eff */
[----:B------:R-:W1:Y:S01]  /*16c0*/  LDC.64 R14, c[0x0][0x2b0] ;  /* 0x0000ac00ff0e7b82 */ /* 0x000e620000000a00 */
[----:B-----5:R-:W-:Y:S01]  /*16d0*/  FSETP.NEU.FTZ.AND P0, PT, R17, -INF , PT ;  /* 0xff8000001100780b */ /* 0x020fe20003f1d000 */
[C---:B0-----:R-:W-:Y:S02]  /*16e0*/  IMAD R6, R12.reuse, UR10, RZ ;  /* 0x0000000a0c067c24 */ /* 0x041fe4000f8e02ff */
[----:B------:R-:W-:-:S04]  /*16f0*/  IMAD.WIDE.U32 R4, R12, UR8, R4 ;  /* 0x000000080c047c25 */ /* 0x000fc8000f8e0004 */
[----:B------:R-:W-:Y:S02]  /*1700*/  IMAD R3, R13, UR8, R6 ;  /* 0x000000080d037c24 */ /* 0x000fe4000f8e0206 */
[C---:B-1----:R-:W-:Y:S02]  /*1710*/  IMAD R6, R14.reuse, UR11, RZ ;  /* 0x0000000b0e067c24 */ /* 0x042fe4000f8e02ff */
[----:B------:R-:W-:Y:S02]  /*1720*/  IMAD.IADD R5, R5, 0x1, R3 ;  /* 0x0000000105057824 */ /* 0x000fe400078e0203 */
[----:B------:R-:W-:Y:S01]  /*1730*/  FMUL.FTZ R3, R17, 1.4426950216293334961 ;  /* 0x3fb8aa3b11037820 */ /* 0x000fe20000410000 */
[----:B------:R-:W-:Y:S02]  /*1740*/  IMAD R7, R15, UR9, R6 ;  /* 0x000000090f077c24 */ /* 0x000fe4000f8e0206 */
[----:B------:R-:W-:Y:S02]  /*1750*/  IMAD.WIDE.U32 R4, R14, UR9, R4 ;  /* 0x000000090e047c25 */ /* 0x000fe4000f8e0004 */
[----:B------:R-:W-:-:S03]  /*1760*/  FSEL R3, R3, RZ, P0 ;  /* 0x000000ff03037208 */ /* 0x000fc60000000000 */
[----:B------:R-:W-:Y:S02]  /*1770*/  IADD3 R5, R5, R7, RZ ;  /* 0x0000000705057210 */ /* 0x000fe40007ffe0ff */
[----:B------:R-:W-:-:S04]  /*1780*/  LEA R6, P1, R4, UR4, 0x2 ;  /* 0x0000000404067c11 */ /* 0x000fc8000f8210ff */
[----:B------:R-:W-:-:S05]  /*1790*/  LEA.HI.X R7, R4, UR5, R5, 0x2, P1 ;  /* 0x0000000504077c11 */ /* 0x000fca00088f1405 */
[----:B------:R0:W-:Y:S04]  /*17a0*/  STG.E desc[UR6][R6.64], R3 ;  /* 0x0000000306007986 */ /* 0x0001e8000c101906 */
.L_x_2925:
[----:B------:R-:W-:Y:S05]  /*17b0*/  BSYNC B0 ;  /* 0x0000000000007941 */ /* 0x000fea0003800000 */
.L_x_2924:
[----:B------:R-:W-:Y:S01]  /*17c0*/  ULDC.64 UR12, c[0x0][0x2e8] ;  /* 0x0000ba00000c7ab9 */ /* 0x000fe20000000a00 */
[----:B------:R-:W-:Y:S01]  /*17d0*/  ULDC.64 UR4, c[0x0][0x2b8] ;  /* 0x0000ae0000047ab9 */ /* 0x000fe20000000a00 */
[----:B------:R-:W-:Y:S02]  /*17e0*/  ISETP.NE.U32.AND P0, PT, RZ, UR12, PT ;  /* 0x0000000cff007c0c */ /* 0x000fe4000bf05070 */
[C---:B------:R-:W-:Y:S02]  /*17f0*/  LEA R4, P1, R10.reuse, UR4, 0x2 ;  /* 0x000000040a047c11 */ /* 0x040fe4000f8210ff */
[----:B------:R-:W-:Y:S02]  /*1800*/  ISETP.NE.AND.EX P0, PT, RZ, UR13, PT, P0 ;  /* 0x0000000dff007c0c */ /* 0x000fe4000bf05300 */
[----:B------:R-:W-:Y:S02]  /*1810*/  LEA.HI.X R5, R10, UR5, R9, 0x2, P1 ;  /* 0x000000050a057c11 */ /* 0x000fe400088f1409 */
[----:B------:R-:W-:-:S03]  /*1820*/  ISETP.NE.OR P0, PT, R0, RZ, !P0 ;  /* 0x000000ff0000720c */ /* 0x000fc60004705670 */
[----:B------:R1:W-:Y:S04]  /*1830*/  STG.E.128 desc[UR6][R4.64], RZ ;  /* 0x000000ff04007986 */ /* 0x0003e8000c101d06 */
[----:B------:R1:W-:Y:S04]  /*1840*/  STG.E.128 desc[UR6][R4.64+0x1000], RZ ;  /* 0x001000ff04007986 */ /* 0x0003e8000c101d06 */
[----:B------:R1:W-:Y:S04]  /*1850*/  STG.E.128 desc[UR6][R4.64+0x2000], RZ ;  /* 0x002000ff04007986 */ /* 0x0003e8000c101d06 */
[----:B------:R1:W-:Y:S04]  /*1860*/  STG.E.128 desc[UR6][R4.64+0x3000], RZ ;  /* 0x003000ff04007986 */ /* 0x0003e8000c101d06 */
[----:B------:R1:W-:Y:S04]  /*1870*/  STG.E.128 desc[UR6][R4.64+0x4000], RZ ;  /* 0x004000ff04007986 */ /* 0x0003e8000c101d06 */
[----:B------:R1:W-:Y:S04]  /*1880*/  STG.E.128 desc[UR6][R4.64+0x5000], RZ ;  /* 0x005000ff04007986 */ /* 0x0003e8000c101d06 */
[----:B------:R1:W-:Y:S04]  /*1890*/  STG.E.128 desc[UR6][R4.64+0x6000], RZ ;  /* 0x006000ff04007986 */ /* 0x0003e8000c101d06 */
[----:B------:R1:W-:Y:S01]  /*18a0*/  STG.E.128 desc[UR6][R4.64+0x7000], RZ ;  /* 0x007000ff04007986 */ /* 0x0003e2000c101d06 */
[----:B------:R-:W-:Y:S05]  /*18b0*/  @P0 EXIT ;  /* 0x000000000000094d */ /* 0x000fea0003800000 */
[----:B0-----:R-:W0:Y:S08]  /*18c0*/  LDC R3, c[0x0][0x2e0] ;  /* 0x0000b800ff037b82 */ /* 0x001e300000000800 */
[----:B------:R-:W2:Y:S08]  /*18d0*/  LDC R7, c[0x0][0x220] ;  /* 0x00008800ff077b82 */ /* 0x000eb00000000800 */
[----:B-1----:R-:W1:Y:S01]  /*18e0*/  LDC.64 R4, c[0x0][0x2e8] ;  /* 0x0000ba00ff047b82 */ /* 0x002e620000000a00 */
[----:B0-----:R-:W-:-:S04]  /*18f0*/  IMAD R2, R2, R3, UR9 ;  /* 0x0000000902027e24 */ /* 0x001fc8000f8e0203 */
[----:B--2---:R-:W-:-:S04]  /*1900*/  IMAD R3, R2, R7, UR8 ;  /* 0x0000000802037e24 */ /* 0x004fc8000f8e0207 */
[----:B-1----:R-:W-:-:S05]  /*1910*/  IMAD.WIDE R2, R3, 0x4, R4 ;  /* 0x0000000403027825 */ /* 0x002fca00078e0204 */
[----:B------:R-:W-:Y:S01]  /*1920*/  STG.E desc[UR6][R2.64], RZ ;  /* 0x000000ff02007986 */ /* 0x000fe2000c101906 */
[----:B------:R-:W-:Y:S05]  /*1930*/  EXIT ;  /* 0x000000000000794d */ /* 0x000fea0003800000 */
.L_x_2926:
        /* <DEDUP_REMOVED lines=12> */
.L_x_3673:


//--------------------- .text._ZN7cutlass13device_kernelIN5flash11enable_sm90INS1_16FlashAttnBwdSm90INS1_25CollectiveMainloopBwdSm90ILi2ELi2ELi2EN4cute5tupleIJNS5_1CILi1EEES8_S8_EEENS6_IJNS7_ILi64EEENS7_ILi128EEESB_EEENS_10bfloat16_tEfNS_4arch4Sm90ELb1ELb0ELb1ELb1ELb0ELb1ELb0ELb0ELi2ELi1ELi2ELi1ELb0EEENS1_21CollectiveEpilogueBwdISC_SD_SF_Li256ELb1ELb0ELi1EEENS1_25SingleTileBwdLPTSchedulerILb1ELi128ELb0EEEEEEEEEvNT_6ParamsE --------------------------
	.section	.text._ZN7cutlass13device_kernelIN5flash11enable_sm90INS1_16FlashAttnBwdSm90INS1_25CollectiveMainloopBwdSm90ILi2ELi2ELi2EN4cute5tupleIJNS5_1CILi1EEES8_S8_EEENS6_IJNS7_ILi64EEENS7_ILi128EEESB_EEENS_10bfloat16_tEfNS_4arch4Sm90ELb1ELb0ELb1ELb1ELb0ELb1ELb0ELb0ELi2ELi1ELi2ELi1ELb0EEENS1_21CollectiveEpilogueBwdISC_SD_SF_Li256ELb1ELb0ELi1EEENS1_25SingleTileBwdLPTSchedulerILb1ELi128ELb0EEEEEEEEEvNT_6ParamsE,"ax",@progbits
	.align	128
.text._ZN7cutlass13device_kernelIN5flash11enable_sm90INS1_16FlashAttnBwdSm90INS1_25CollectiveMainloopBwdSm90ILi2ELi2ELi2EN4cute5tupleIJNS5_1CILi1EEES8_S8_EEENS6_IJNS7_ILi64EEENS7_ILi128EEESB_EEENS_10bfloat16_tEfNS_4arch4Sm90ELb1ELb0ELb1ELb1ELb0ELb1ELb0ELb0ELi2ELi1ELi2ELi1ELb0EEENS1_21CollectiveEpilogueBwdISC_SD_SF_Li256ELb1ELb0ELi1EEENS1_25SingleTileBwdLPTSchedulerILb1ELi128ELb0EEEEEEEEEvNT_6ParamsE:
        .type           _ZN7cutlass13device_kernelIN5flash11enable_sm90INS1_16FlashAttnBwdSm90INS1_25CollectiveMainloopBwdSm90ILi2ELi2ELi2EN4cute5tupleIJNS5_1CILi1EEES8_S8_EEENS6_IJNS7_ILi64EEENS7_ILi128EEESB_EEENS_10bfloat16_tEfNS_4arch4Sm90ELb1ELb0ELb1ELb1ELb0ELb1ELb0ELb0ELi2ELi1ELi2ELi1ELb0EEENS1_21CollectiveEpilogueBwdISC_SD_SF_Li256ELb1ELb0ELi1EEENS1_25SingleTileBwdLPTSchedulerILb1ELi128ELb0EEEEEEEEEvNT_6ParamsE,@function
        .size           _ZN7cutlass13device_kernelIN5flash11enable_sm90INS1_16FlashAttnBwdSm90INS1_25CollectiveMainloopBwdSm90ILi2ELi2ELi2EN4cute5tupleIJNS5_1CILi1EEES8_S8_EEENS6_IJNS7_ILi64EEENS7_ILi128EEESB_EEENS_10bfloat16_tEfNS_4arch4Sm90ELb1ELb0ELb1ELb1ELb0ELb1ELb0ELb0ELi2ELi1ELi2ELi1ELb0EEENS1_21CollectiveEpilogueBwdISC_SD_SF_Li256ELb1ELb0ELi1EEENS1_25SingleTileBwdLPTSchedulerILb1ELi128ELb0EEEEEEEEEvNT_6ParamsE,(.L_x_3674 - _ZN7cutlass13device_kernelIN5flash11enable_sm90INS1_16FlashAttnBwdSm90INS1_25CollectiveMainloopBwdSm90ILi2ELi2ELi2EN4cute5tupleIJNS5_1CILi1EEES8_S8_EEENS6_IJNS7_ILi64EEENS7_ILi128EEESB_EEENS_10bfloat16_tEfNS_4arch4Sm90ELb1ELb0ELb1ELb1ELb0ELb1ELb0ELb0ELi2ELi1ELi2ELi1ELb0EEENS1_21CollectiveEpilogueBwdISC_SD_SF_Li256ELb1ELb0ELi1EEENS1_25SingleTileBwdLPTSchedulerILb1ELi128ELb0EEEEEEEEEvNT_6ParamsE)
        .other          _ZN7cutlass13device_kernelIN5flash11enable_sm90INS1_16FlashAttnBwdSm90INS1_25CollectiveMainloopBwdSm90ILi2ELi2ELi2EN4cute5tupleIJNS5_1CILi1EEES8_S8_EEENS6_IJNS7_ILi64EEENS7_ILi128EEESB_EEENS_10bfloat16_tEfNS_4arch4Sm90ELb1ELb0ELb1ELb1ELb0ELb1ELb0ELb0ELi2ELi1ELi2ELi1ELb0EEENS1_21CollectiveEpilogueBwdISC_SD_SF_Li256ELb1ELb0ELi1EEENS1_25SingleTileBwdLPTSchedulerILb1ELi128ELb0EEEEEEEEEvNT_6ParamsE,@"STO_CUDA_ENTRY STV_DEFAULT"
_ZN7cutlass13device_kernelIN5flash11enable_sm90INS1_16FlashAttnBwdSm90INS1_25CollectiveMainloopBwdSm90ILi2ELi2ELi2EN4cute5tupleIJNS5_1CILi1EEES8_S8_EEENS6_IJNS7_ILi64EEENS7_ILi128EEESB_EEENS_10bfloat16_tEfNS_4arch4Sm90ELb1ELb0ELb1ELb1ELb0ELb1ELb0ELb0ELi2ELi1ELi2ELi1ELb0EEENS1_21CollectiveEpilogueBwdISC_SD_SF_Li256ELb1ELb0ELi1EEENS1_25SingleTileBwdLPTSchedulerILb1ELi128ELb0EEEEEEEEEvNT_6ParamsE:
        /* <DEDUP_REMOVED lines=24> */
.L_x_2928:
[----:B------:R-:W-:Y:S05]  /*0180*/  BSYNC B0 ;  /* 0x0000000000007941 */ /* 0x000fea0003800000 */
.L_x_2927:
        /* <DEDUP_REMOVED lines=37> */
.L_x_2929:
        /* <DEDUP_REMOVED lines=22> */
.L_x_2930:
[----:B------:R-:W-:Y:S01]  /*0540*/  PLOP3.LUT P0, PT, PT, PT, UP0, 0x80, 0x0 ;  /* 0x000000000000781c */ /* 0x000fe20003f0f008 */
[----:B------:R-:W-:Y:S01]  /*0550*/  NOP ;  /* 0x0000000000007918 */ /* 0x000fe20000000000 */
[----:B------:R-:W-:Y:S01]  /*0560*/  ULDC.64 UR46, c[0x0][0x208] ;  /* 0x00008200002e7ab9 */ /* 0x000fe20000000a00 */
[----:B------:R-:W-:Y:S01]  /*0570*/  BSSY B6, `(.L_x_2931) ;  /* 0x0000c05000067945 */ /* 0x000fe20003800000 */
[----:B-12-4-:R-:W-:Y:S09]  /*0580*/  BAR.SYNC.DEFER_BLOCKING 0x0 ;  /* 0x0000000000007b1d */ /* 0x016ff20000010000 */
[----:B------:R-:W-:Y:S05]  /*0590*/  @!P0 BRA `(.L_x_2932) ;  /* 0x0000008000508947 */ /* 0x000fea0003800000 */
.L_x_2933:
        /* <DEDUP_REMOVED lines=32> */
.L_x_2934:
[----:B------:R-:W-:Y:S01]  /*07a0*/  ULDC UR7, c[0x0][0x8c4] ;  /* 0x0002310000077ab9 */ /* 0x000fe20000000800 */
[----:B------:R-:W-:Y:S01]  /*07b0*/  UMOV UR36, UR10 ;  /* 0x0000000a00247c82 */ /* 0x000fe20008000000 */
[----:B------:R-:W-:-:S11]  /*07c0*/  UISETP.NE.AND UP0, UPT, UR7, 0x1, UPT ;  /* 0x000000010700788c */ /* 0x000fd6000bf05270 */
[----:B------:R-:W-:Y:S02]  /*07d0*/  @UP0 ULDC.64 UR8, c[0x0][0x8c8] ;  /* 0x0002320000080ab9 */ /* 0x000fe40000000a00 */
[----:B------:R-:W-:-:S04]  /*07e0*/  UIMAD.WIDE.U32 UR4, UR10, UR8, URZ ;  /* 0x000000080a0472a5 */ /* 0x000fc8000f8e003f */
[----:B------:R-:W-:-:S04]  /*07f0*/  @UP0 USHF.R.U32.HI UR36, URZ, UR9, UR5 ;  /* 0x000000093f240299 */ /* 0x000fc80008011605 */
[----:B------:R-:W-:-:S12]  /*0800*/  UIMAD UR4, UR36, UR7, URZ ;  /* 0x00000007240472a4 */ /* 0x000fd8000f8e023f */
.L_x_2935:
        /* <DEDUP_REMOVED lines=9> */
[----:B------:R-:W-:-:S03]  /*08a0*/  @UP0 USHF.R.U32.HI UR39, URZ, UR7, UR5 ;  /* 0x000000073f270299 */ /* 0x000fc60008011605 */
[----:B------:R-:W-:Y:S02]  /*08b0*/  ULDC.64 UR4, c[0x0][0x8f8] ;  /* 0x00023e0000047ab9 */ /* 0x000fe40000000a00 */
[----:B------:R-:W-:Y:S01]  /*08c0*/  ISETP.NE.U32.AND P0, PT, RZ, UR4, PT ;  /* 0x00000004ff007c0c */ /* 0x000fe2000bf05070 */
[----:B------:R-:W-:-:S03]  /*08d0*/  UIADD3 UR4, -UR39, URZ, URZ ;  /* 0x0000003f27047290 */ /* 0x000fc6000fffe13f */
[----:B------:R-:W-:Y:S01]  /*08e0*/  ISETP.NE.AND.EX P0, PT, RZ, UR5, PT, P0 ;  /* 0x00000005ff007c0c */ /* 0x000fe2000bf05300 */
[----:B------:R-:W-:-:S12]  /*08f0*/  UIMAD UR37, UR37, UR4, UR6 ;  /* 0x00000004252572a4 */ /* 0x000fd8000f8e0206 */
        /* <DEDUP_REMOVED lines=8> */
.L_x_2936:
        /* <DEDUP_REMOVED lines=14> */
.L_x_2938:
[----:B------:R-:W-:-:S05]  /*0a60*/  ULDC UR4, c[0x0][0x8ec] ;  /* 0x00023b0000047ab9 */ /* 0x000fca0000000800 */
.L_x_2937:
[----:B------:R-:W-:-:S04]  /*0a70*/  UIADD3 UR4, UR4, 0x7f, URZ ;  /* 0x0000007f04047890 */ /* 0x000fc8000fffe03f */
[----:B------:R-:W-:-:S04]  /*0a80*/  USHF.R.S32.HI UR5, URZ, 0x1f, UR4 ;  /* 0x0000001f3f057899 */ /* 0x000fc80008011404 */
[----:B------:R-:W-:-:S04]  /*0a90*/  ULEA.HI UR5, UR5, UR4, URZ, 0x7 ;  /* 0x0000000405057291 */ /* 0x000fc8000f8f383f */
[----:B------:R-:W-:-:S04]  /*0aa0*/  USHF.R.S32.HI UR5, URZ, 0x7, UR5 ;  /* 0x000000073f057899 */ /* 0x000fc80008011405 */
        /* <DEDUP_REMOVED lines=16> */
.L_x_2940:
        /* <DEDUP_REMOVED lines=14> */
.L_x_2941:
        /* <DEDUP_REMOVED lines=11> */
.L_x_2942:
        /* <DEDUP_REMOVED lines=13> */
.L_x_2943:
[----:B------:R-:W-:Y:S01]  /*0e10*/  UIADD3 UR5, UR41, -UR40, URZ ;  /* 0x8000002829057290 */ /* 0x000fe2000fffe03f */
[----:B------:R-:W-:Y:S01]  /*0e20*/  PLOP3.LUT P0, PT, PT, PT, PT, 0x80, 0x0 ;  /* 0x000000000000781c */ /* 0x000fe20003f0f070 */
[----:B------:R-:W-:Y:S01]  /*0e30*/  ULDC UR6, c[0x0][0x74c] ;  /* 0x0001d30000067ab9 */ /* 0x000fe20000000800 */
[----:B------:R-:W-:Y:S01]  /*0e40*/  UIADD3 UR4, UR41, 0x3f, URZ ;  /* 0x0000003f29047890 */ /* 0x000fe2000fffe03f */
[----:B------:R-:W-:Y:S01]  /*0e50*/  CS2R R86, SRZ ;  /* 0x0000000000567805 */ /* 0x000fe2000001ff00 */
[----:B------:R-:W-:Y:S01]  /*0e60*/  ULEA UR5, UR36, UR5, 0x7 ;  /* 0x0000000524057291 */ /* 0x000fe2000f8e383f */
[----:B------:R-:W-:Y:S02]  /*0e70*/  CS2R R84, SRZ ;  /* 0x0000000000547805 */ /* 0x000fe4000001ff00 */
[----:B------:R-:W-:Y:S02]  /*0e80*/  CS2R R82, SRZ ;  /* 0x0000000000527805 */ /* 0x000fe4000001ff00 */
[----:B------:R-:W-:Y:S01]  /*0e90*/  CS2R R80, SRZ ;  /* 0x0000000000507805 */ /* 0x000fe2000001ff00 */
[----:B------:R-:W-:Y:S01]  /*0ea0*/  UIADD3 UR5, UR5, -UR6, URZ ;  /* 0x8000000605057290 */ /* 0x000fe2000fffe03f */
[----:B------:R-:W-:-:S02]  /*0eb0*/  CS2R R78, SRZ ;  /* 0x00000000004e7805 */ /* 0x000fc4000001ff00 */
[----:B------:R-:W-:Y:S02]  /*0ec0*/  CS2R R76, SRZ ;  /* 0x00000000004c7805 */ /* 0x000fe4000001ff00 */
[----:B------:R-:W-:Y:S01]  /*0ed0*/  CS2R R74, SRZ ;  /* 0x00000000004a7805 */ /* 0x000fe2000001ff00 */
[----:B------:R-:W-:Y:S01]  /*0ee0*/  USHF.R.S32.HI UR6, URZ, 0x1f, UR5 ;  /* 0x0000001f3f067899 */ /* 0x000fe20008011405 */
[----:B------:R-:W-:Y:S02]  /*0ef0*/  CS2R R72, SRZ ;  /* 0x0000000000487805 */ /* 0x000fe4000001ff00 */
        /* <DEDUP_REMOVED lines=24> */
[----:B------:R-:W-:Y:S01]  /*1080*/  PLOP3.LUT P1, PT, PT, PT, UP0, 0x80, 0x0 ;  /* 0x000000000000781c */ /* 0x000fe20003f2f008 */
[----:B------:R-:W-:Y:S01]  /*1090*/  IMAD.MOV.U32 R12, RZ, RZ, RZ ;  /* 0x000000ffff0c7224 */ /* 0x000fe200078e00ff */
[----:B------:R-:W-:Y:S02]  /*10a0*/  CS2R R10, SRZ ;  /* 0x00000000000a7805 */ /* 0x000fe4000001ff00 */
[----:B------:R-:W-:Y:S02]  /*10b0*/  CS2R R36, SRZ ;  /* 0x0000000000247805 */ /* 0x000fe4000001ff00 */
[----:B------:R-:W-:Y:S02]  /*10c0*/  CS2R R8, SRZ ;  /* 0x0000000000087805 */ /* 0x000fe4000001ff00 */
[----:B------:R-:W-:-:S02]  /*10d0*/  CS2R R32, SRZ ;  /* 0x0000000000207805 */ /* 0x000fc4000001ff00 */
[----:B------:R-:W-:Y:S01]  /*10e0*/  CS2R R6, SRZ ;  /* 0x0000000000067805 */ /* 0x000fe2000001ff00 */
[----:B------:R-:W-:Y:S01]  /*10f0*/  IMAD.MOV.U32 R29, RZ, RZ, RZ ;  /* 0x000000ffff1d7224 */ /* 0x000fe200078e00ff */
[----:B------:R-:W-:Y:S01]  /*1100*/  CS2R R4, SRZ ;  /* 0x0000000000047805 */ /* 0x000fe2000001ff00 */
[----:B------:R-:W-:Y:S01]  /*1110*/  IMAD.MOV.U32 R2, RZ, RZ, RZ ;  /* 0x000000ffff027224 */ /* 0x000fe200078e00ff */
[----:B------:R-:W-:Y:S01]  /*1120*/  CS2R R150, SRZ ;  /* 0x0000000000967805 */ /* 0x000fe2000001ff00 */
[----:B------:R-:W-:Y:S01]  /*1130*/  IMAD.MOV.U32 R25, RZ, RZ, RZ ;  /* 0x000000ffff197224 */ /* 0x000fe200078e00ff */
        /* <DEDUP_REMOVED lines=53> */
.L_x_2946:
        /* <DEDUP_REMOVED lines=15> */
.L_x_2945:
        /* <DEDUP_REMOVED lines=23> */
.L_x_2948:
        /* <DEDUP_REMOVED lines=15> */
.L_x_2947:
        /* <DEDUP_REMOVED lines=8> */
.L_x_3093:
        /* <DEDUP_REMOVED lines=15> */
.L_x_2950:
[----:B------:R-:W4:Y:S01]  /*1950*/  S2R R15, SR_CgaCtaId ;  /* 0x00000000000f7919 */ /* 0x000f220000008800 */
[----:B---3--:R-:W-:Y:S01]  /*1960*/  SHF.R.S32.HI R0, RZ, 0x1f, R5 ;  /* 0x0000001fff007819 */ /* 0x008fe20000011405 */
[----:B------:R-:W-:Y:S01]  /*1970*/  UIMAD UR4, UR36, -0x80, UR40 ;  /* 0xffffff80240478a4 */ /* 0x000fe2000f8e0228 */
[----:B------:R-:W-:Y:S02]  /*1980*/  SHF.R.S32.HI R8, RZ, 0x4, R3 ;  /* 0x00000004ff087819 */ /* 0x000fe40000011403 */
[----:B------:R-:W-:Y:S02]  /*1990*/  CS2R R86, SRZ ;  /* 0x0000000000567805 */ /* 0x000fe4000001ff00 */
[----:B------:R-:W-:Y:S02]  /*19a0*/  LOP3.LUT R9, R7, 0x8, R2, 0xf8, !PT ;  /* 0x0000000807097812 */ /* 0x000fe400078ef802 */
[----:B------:R-:W-:Y:S02]  /*19b0*/  CS2R R84, SRZ ;  /* 0x0000000000547805 */ /* 0x000fe4000001ff00 */
[----:B------:R-:W-:Y:S01]  /*19c0*/  LEA.HI R2, R0, R5, RZ, 0x2 ;  /* 0x0000000500027211 */ /* 0x000fe200078f10ff */
[----:B------:R-:W-:Y:S01]  /*19d0*/  IMAD.U32 R10, RZ, RZ, UR4 ;  /* 0x00000004ff0a7e24 */ /* 0x000fe2000f8e00ff */
[----:B------:R-:W-:-:S02]  /*19e0*/  LEA.HI R3, R3, R8, RZ, 0x1 ;  /* 0x0000000803037211 */ /* 0x000fc400078f08ff */
[----:B------:R-:W-:Y:S02]  /*19f0*/  CS2R R82, SRZ ;  /* 0x0000000000527805 */ /* 0x000fe4000001ff00 */
        /* <DEDUP_REMOVED lines=91> */
[----:B--2---:R-:W-:Y:S02]  /*1fb0*/  IMAD R2, R0, 0x4, R12 ;  /* 0x0000000400027824 */ /* 0x004fe400078e020c */
[----:B------:R-:W-:-:S07]  /*1fc0*/  IMAD.SHL.U32 R230, R230, 0x2, RZ ;  /* 0x00000002e6e67824 */ /* 0x000fce00078e00ff */
.L_x_2962:
[----:B------:R-:W-:-:S05]  /*1fd0*/  IMAD.U32 R0, RZ, RZ, UR38 ;  /* 0x00000026ff007e24 */ /* 0x000fca000f8e00ff */
[----:B------:R-:W-:-:S04]  /*1fe0*/  LOP3.LUT R0, R0, 0x1, RZ, 0xfc, !PT ;  /* 0x0000000100007812 */ /* 0x000fc800078efcff */
[----:B------:R-:W-:-:S13]  /*1ff0*/  ISETP.NE.AND P0, PT, R0, 0x3, PT ;  /* 0x000000030000780c */ /* 0x000fda0003f05270 */
[----:B------:R-:W-:Y:S05]  /*2000*/  @!P0 BRA `(.L_x_2952) ;  /* 0x0000000000048947 */ /* 0x000fea0003800000 */
[----:B------:R-:W-:Y:S01]  /*2010*/  BPT.TRAP 0x1 ;  /* 0x000000040000795c */ /* 0x000fe20000300000 */
.L_x_2952:
        /* <DEDUP_REMOVED lines=8> */
.L_x_2953:
[----:B---3--:R-:W-:Y:S05]  /*20a0*/  @P1 BRA `(.L_x_2954) ;  /* 0x0000000000081947 */ /* 0x008fea0003800000 */
[----:B------:R-:W3:Y:S02]  /*20b0*/  SYNCS.PHASECHK.TRANS64.TRYWAIT P1, [R0+URZ+0x30810], R209 ;  /* 0x030810d1000075a7 */ /* 0x000ee4000802017f */
[----:B---3--:R-:W-:Y:S05]  /*20c0*/  @!P1 BRA `(.L_x_2955) ;  /* 0x000000a400809947 */ /* 0x008fea0003800000 */
.L_x_2954:
        /* <DEDUP_REMOVED lines=84> */
.L_x_2956:
[----:B------:R1:W1:Y:S01]  /*2610*/  SYNCS.PHASECHK.TRANS64.TRYWAIT P1, [R0+URZ+0x30830], R209 ;  /* 0x030830d1000075a7 */ /* 0x000262000802017f */
[----:B------:R-:W-:Y:S05]  /*2620*/  @!P0 BRA `(.L_x_2957) ;  /* 0x0000000000048947 */ /* 0x000fea0003800000 */
[----:B------:R-:W-:Y:S01]  /*2630*/  BPT.TRAP 0x1 ;  /* 0x000000040000795c */ /* 0x000fe20000300000 */
.L_x_2957:
        /* <DEDUP_REMOVED lines=54> */
.L_x_2958:
        /* <DEDUP_REMOVED lines=492> */
.L_x_2960:
        /* <DEDUP_REMOVED lines=49> */
.L_x_2961:
        /* <DEDUP_REMOVED lines=78> */
.L_x_2944:
        /* <DEDUP_REMOVED lines=8> */
[----:B------:R-:W-:Y:S01]  /*50d0*/  F2FP.BF16.F32.PACK_AB R90, R93, R92 ;  /* 0x0000005c5d5a723e */ /* 0x000fe200000010ff */
[----:B------:R-:W-:Y:S01]  /*50e0*/  ULDC.64 UR6, c[0x0][0x878] ;  /* 0x00021e0000067ab9 */ /* 0x000fe20000000a00 */
[----:B------:R-:W-:Y:S01]  /*50f0*/  F2FP.BF16.F32.PACK_AB R91, R95, R94 ;  /* 0x0000005e5f5b723e */ /* 0x000fe200000010ff */
[----:B------:R-:W-:Y:S01]  /*5100*/  UISETP.NE.U32.AND UP1, UPT, UR6, URZ, UPT ;  /* 0x0000003f0600728c */ /* 0x000fe2000bf25070 */
[----:B------:R-:W-:Y:S02]  /*5110*/  F2FP.BF16.F32.PACK_AB R97, R99, R98 ;  /* 0x000000626361723e */ /* 0x000fe400000010ff */
[----:B------:R-:W-:Y:S01]  /*5120*/  F2FP.BF16.F32.PACK_AB R104, R105, R104 ;  /* 0x000000686968723e */ /* 0x000fe200000010ff */
[----:B------:R-:W-:Y:S01]  /*5130*/  UISETP.NE.AND.EX UP1, UPT, UR7, URZ, UPT, UP1 ;  /* 0x0000003f0700728c */ /* 0x000fe2000bf25310 */
[----:B------:R-:W-:-:S02]  /*5140*/  F2FP.BF16.F32.PACK_AB R98, R101, R100 ;  /* 0x000000646562723e */ /* 0x000fc400000010ff */
        /* <DEDUP_REMOVED lines=94> */
[----:B-1----:R-:W-:Y:S01]  /*5730*/  IMAD.U32 R4, RZ, RZ, UR4 ;  /* 0x00000004ff047e24 */ /* 0x002fe2000f8e00ff */
[----:B------:R-:W-:Y:S01]  /*5740*/  F2FP.BF16.F32.PACK_AB R65, R67, R66 ;  /* 0x000000424341723e */ /* 0x000fe200000010ff */
[----:B------:R-:W-:Y:S01]  /*5750*/  IMAD.U32 R5, RZ, RZ, UR5 ;  /* 0x00000005ff057e24 */ /* 0x000fe2000f8e00ff */
[----:B------:R-:W-:Y:S01]  /*5760*/  F2FP.BF16.F32.PACK_AB R72, R73, R72 ;  /* 0x000000484948723e */ /* 0x000fe200000010ff */
[----:B------:R3:W-:Y:S01]  /*5770*/  STSM.16.M88.4 [R15+0x4000], R56 ;  /* 0x004000380f007844 */ /* 0x0007e20000000200 */
[----:B------:R-:W-:Y:S01]  /*5780*/  F2FP.BF16.F32.PACK_AB R66, R69, R68 ;  /* 0x000000444542723e */ /* 0x000fe200000010ff */
[----:B------:R-:W-:Y:S01]  /*5790*/  @UP1 ULDC.64 UR4, c[0x0][0x878] ;  /* 0x00021e0000041ab9 */ /* 0x000fe20000000a00 */
        /* <DEDUP_REMOVED lines=10> */
[----:B------:R-:W-:-:S03]  /*5840*/  PLOP3.LUT P0, PT, PT, PT, UP0, 0x80, 0x0 ;  /* 0x000000000000781c */ /* 0x000fc60003f0f008 */
[----:B------:R3:W-:Y:S01]  /*5850*/  STSM.16.M88.4 [R17+-0x4000], R80 ;  /* 0xffc0005011007844 */ /* 0x0007e20000000200 */
[----:B------:R-:W-:Y:S01]  /*5860*/  BAR.SYNC.DEFER_BLOCKING 0x1, 0x100 ;  /* 0x0044000000007b1d */ /* 0x000fe20000010000 */
[----:B------:R-:W-:Y:S01]  /*5870*/  PLOP3.LUT P1, PT, PT, PT, UP1, 0x80, 0x0 ;  /* 0x000000000000781c */ /* 0x000fe20003f2f018 */
[----:B------:R-:W-:-:S06]  /*5880*/  @UP1 UIMAD.WIDE UR4, UR39, 0x4, UR4 ;  /* 0x00000004270418a5 */ /* 0x000fcc000f8e0204 */
[----:B------:R-:W-:Y:S01]  /*5890*/  IMAD.U32 R6, RZ, RZ, UR4 ;  /* 0x00000004ff067e24 */ /* 0x000fe2000f8e00ff */
[----:B--2---:R-:W2:Y:S01]  /*58a0*/  @P0 LDG.E R9, desc[UR46][R4.64] ;  /* 0x0000002e04090981 */ /* 0x004ea2000c1e1900 */
[----:B------:R-:W-:-:S05]  /*58b0*/  IMAD.U32 R7, RZ, RZ, UR5 ;  /* 0x00000005ff077e24 */ /* 0x000fca000f8e00ff */
[----:B------:R-:W4:Y:S01]  /*58c0*/  @P1 LDG.E R6, desc[UR46][R6.64] ;  /* 0x0000002e06061981 */ /* 0x000f22000c1e1900 */
[----:B------:R-:W-:Y:S01]  /*58d0*/  LEA.HI R8, R19, R20, RZ, 0x7 ;  /* 0x0000001413087211 */ /* 0x000fe200078f38ff */
[----:B------:R-:W-:Y:S01]  /*58e0*/  IMAD.SHL.U32 R2, R0, 0x40, RZ ;  /* 0x0000004000027824 */ /* 0x000fe200078e00ff */
[----:B------:R-:W-:Y:S01]  /*58f0*/  ULDC UR7, c[0x0][0x808] ;  /* 0x0002020000077ab9 */ /* 0x000fe20000000800 */
[----:B------:R-:W-:Y:S01]  /*5900*/  IMAD.SHL.U32 R14, R14, 0x8, RZ ;  /* 0x000000080e0e7824 */ /* 0x000fe200078e00ff */
[----:B------:R-:W-:Y:S01]  /*5910*/  UMOV UR4, URZ ;  /* 0x0000003f00047c82 */ /* 0x000fe20008000000 */
[----:B------:R-:W-:Y:S01]  /*5920*/  IMAD.SHL.U32 R8, R8, 0x4, RZ ;  /* 0x0000000408087824 */ /* 0x000fe200078e00ff */
[----:B------:R-:W-:Y:S01]  /*5930*/  UMOV UR5, URZ ;  /* 0x0000003f00057c82 */ /* 0x000fe20008000000 */
[----:B------:R-:W-:-:S03]  /*5940*/  USHF.R.S32.HI UR6, URZ, 0x1f, UR37 ;  /* 0x0000001f3f067899 */ /* 0x000fc60008011425 */
[----:B------:R-:W-:-:S05]  /*5950*/  LOP3.LUT R8, R8, 0x7ffffe00, RZ, 0xc0, !PT ;  /* 0x7ffffe0008087812 */ /* 0x000fca00078ec0ff */
[----:B------:R-:W-:Y:S01]  /*5960*/  IMAD R8, R13, 0x2000, R8 ;  /* 0x000020000d087824 */ /* 0x000fe200078e0208 */
[----:B--2---:R-:W-:Y:S02]  /*5970*/  @P0 R2UR UR9, R9 ;  /* 0x00000000090902ca */ /* 0x004fe400000e0000 */
[----:B------:R-:W-:-:S04]  /*5980*/  LOP3.LUT R9, R2, 0x1c0, RZ, 0xc0, !PT ;  /* 0x000001c002097812 */ /* 0x000fc800078ec0ff */
[----:B------:R-:W-:Y:S02]  /*5990*/  LOP3.LUT R14, R9, 0x38, R14, 0xf8, !PT ;  /* 0x00000038090e7812 */ /* 0x000fe400078ef80e */
[----:B------:R-:W-:Y:S02]  /*59a0*/  SHF.R.U32.HI R9, RZ, 0x3, R9 ;  /* 0x00000003ff097819 */ /* 0x000fe40000011609 */
[----:B----4-:R-:W-:Y:S02]  /*59b0*/  @P1 R2UR UR7, R6 ;  /* 0x00000000060712ca */ /* 0x010fe400000e0000 */
[----:B------:R-:W-:Y:S01]  /*59c0*/  LOP3.LUT R9, R14, R9, RZ, 0x3c, !PT ;  /* 0x000000090e097212 */ /* 0x000fe200078e3cff */
[----:B------:R-:W-:Y:S02]  /*59d0*/  @UP0 USHF.R.S32.HI UR10, URZ, 0x1f, UR9 ;  /* 0x0000001f3f0a0899 */ /* 0x000fe40008011409 */
[----:B------:R-:W-:Y:S02]  /*59e0*/  @UP0 UMOV UR4, UR9 ;  /* 0x0000000900040c82 */ /* 0x000fe40008000000 */
[----:B------:R-:W-:-:S03]  /*59f0*/  IMAD.IADD R8, R8, 0x1, R9 ;  /* 0x0000000108087824 */ /* 0x000fc600078e0209 */
[----:B------:R-:W-:Y:S01]  /*5a00*/  @UP0 UMOV UR5, UR10 ;  /* 0x0000000a00050c82 */ /* 0x000fe20008000000 */
[----:B---3--:R-:W-:Y:S05]  /*5a10*/  @P1 BRA `(.L_x_2964) ;  /* 0x0000000000181947 */ /* 0x008fea0003800000 */
[----:B------:R-:W-:Y:S05]  /*5a20*/  @!P0 BRA `(.L_x_2964) ;  /* 0x0000000000148947 */ /* 0x000fea0003800000 */
[----:B------:R-:W2:Y:S04]  /*5a30*/  LDG.E R6, desc[UR46][R4.64] ;  /* 0x0000002e04067981 */ /* 0x000ea8000c1e1900 */
[----:B------:R-:W3:Y:S01]  /*5a40*/  LDG.E R2, desc[UR46][R4.64+0x4] ;  /* 0x0000042e04027981 */ /* 0x000ee2000c1e1900 */
[----:B--2---:R-:W-:Y:S02]  /*5a50*/  R2UR UR9, R6 ;  /* 0x00000000060972ca */ /* 0x004fe400000e0000 */
[----:B---3--:R-:W-:-:S13]  /*5a60*/  R2UR UR7, R2 ;  /* 0x00000000020772ca */ /* 0x008fda00000e0000 */
[----:B------:R-:W-:-:S12]  /*5a70*/  UIADD3 UR7, -UR9, UR7, URZ ;  /* 0x0000000709077290 */ /* 0x000fd8000fffe13f */
.L_x_2964:
[----:B------:R-:W-:Y:S01]  /*5a80*/  LEA R46, R8, UR8, 0x1 ;  /* 0x00000008082e7c11 */ /* 0x000fe2000f8e08ff */
[----:B------:R-:W-:Y:S01]  /*5a90*/  UIMAD UR7, UR36, -0x80, UR7 ;  /* 0xffffff80240778a4 */ /* 0x000fe2000f8e0207 */
[----:B------:R-:W-:Y:S01]  /*5aa0*/  IMAD.SHL.U32 R36, R3, 0x8, RZ ;  /* 0x0000000803247824 */ /* 0x000fe200078e00ff */
[----:B------:R-:W-:Y:S01]  /*5ab0*/  ULDC.64 UR10, c[0x0][0x850] ;  /* 0x00021400000a7ab9 */ /* 0x000fe20000000a00 */
[C---:B------:R-:W-:Y:S01]  /*5ac0*/  VIADD R32, R0.reuse, 0x20 ;  /* 0x0000002000207836 */ /* 0x040fe20000000000 */
[----:B------:R-:W-:Y:S01]  /*5ad0*/  UISETP.LT.AND UP1, UPT, UR7, 0x80, UPT ;  /* 0x000000800700788c */ /* 0x000fe2000bf21270 */
[----:B------:R1:W2:Y:S01]  /*5ae0*/  LDS.128 R28, [R46+0x8800] ;  /* 0x008800002e1c7984 */ /* 0x0002a20000000c00 */
[C---:B------:R-:W-:Y:S01]  /*5af0*/  VIADD R2, R0.reuse, 0x10 ;  /* 0x0000001000027836 */ /* 0x040fe20000000000 */
[----:B------:R-:W-:Y:S01]  /*5b00*/  UIMAD UR8, UR6, UR10, URZ ;  /* 0x0000000a060872a4 */ /* 0x000fe2000f8e023f */
[--C-:B------:R-:W-:Y:S01]  /*5b10*/  SHF.R.S32.HI R37, RZ, 0x1f, R36.reuse ;  /* 0x0000001fff257819 */ /* 0x100fe20000011424 */
[----:B------:R1:W3:Y:S01]  /*5b20*/  LDS.128 R24, [R46+0x1000] ;  /* 0x001000002e187984 */ /* 0x0002e20000000c00 */
[----:B------:R-:W-:Y:S01]  /*5b30*/  USEL UR9, UR7, 0x80, UP1 ;  /* 0x0000008007097887 */ /* 0x000fe20008800000 */
[----:B------:R-:W-:Y:S01]  /*5b40*/  IMAD.U32 R3, RZ, RZ, UR10 ;  /* 0x0000000aff037e24 */ /* 0x000fe2000f8e00ff */
[----:B------:R-:W-:Y:S01]  /*5b50*/  UIMAD UR8, UR37, UR11, UR8 ;  /* 0x0000000b250872a4 */ /* 0x000fe2000f8e0208 */
[----:B------:R1:W4:Y:S01]  /*5b60*/  LDS.128 R20, [R46+0x1800] ;  /* 0x001800002e147984 */ /* 0x0003220000000c00 */
[----:B------:R-:W-:Y:S01]  /*5b70*/  VIADD R33, R0, 0x30 ;  /* 0x0000003000217836 */ /* 0x000fe20000000000 */
[----:B------:R-:W-:Y:S01]  /*5b80*/  USHF.R.S32.HI UR7, URZ, 0x1f, UR39 ;  /* 0x0000001f3f077899 */ /* 0x000fe20008011427 */
[----:B------:R-:W-:Y:S01]  /*5b90*/  ISETP.GE.AND P0, PT, R32, UR9, PT ;  /* 0x0000000920007c0c */ /* 0x000fe2000bf06270 */
[----:B------:R1:W1:Y:S01]  /*5ba0*/  LDS.128 R16, [R46+0x2000] ;  /* 0x002000002e107984 */ /* 0x0002620000000c00 */
[----:B------:R-:W-:Y:S01]  /*5bb0*/  VIADD R32, R0, 0x40 ;  /* 0x0000004000207836 */ /* 0x000fe20000000000 */
[----:B------:R-:W-:Y:S01]  /*5bc0*/  ISETP.GE.AND P6, PT, R2, UR9, PT ;  /* 0x0000000902007c0c */ /* 0x000fe2000bfc6270 */
[----:B------:R-:W-:Y:S01]  /*5bd0*/  IMAD.WIDE.U32 R2, R3, UR37, R36 ;  /* 0x0000002503027c25 */ /* 0x000fe2000f8e0024 */
[----:B------:R1:W1:Y:S01]  /*5be0*/  LDS.128 R12, [R46+0x2800] ;  /* 0x002800002e0c7984 */ /* 0x0002620000000c00 */
[----:B------:R-:W-:Y:S01]  /*5bf0*/  ISETP.GE.AND P5, PT, R33, UR9, PT ;  /* 0x0000000921007c0c */ /* 0x000fe2000bfa6270 */
[----:B------:R-:W-:Y:S01]  /*5c00*/  ULDC.64 UR10, c[0x0][0x858] ;  /* 0x00021600000a7ab9 */ /* 0x000fe20000000a00 */
[----:B------:R-:W-:Y:S01]  /*5c10*/  ISETP.GE.AND P1, PT, R32, UR9, PT ;  /* 0x0000000920007c0c */ /* 0x000fe2000bf26270 */
[----:B------:R1:W1:Y:S01]  /*5c20*/  LDS.128 R8, [R46+0x3000] ;  /* 0x003000002e087984 */ /* 0x0002620000000c00 */
[----:B------:R-:W-:Y:S01]  /*5c30*/  IMAD.MOV.U32 R32, RZ, RZ, R2 ;  /* 0x000000ffff207224 */ /* 0x000fe200078e0002 */
[C---:B------:R-:W-:Y:S01]  /*5c40*/  ISETP.GE.AND P2, PT, R0.reuse, UR9, PT ;  /* 0x0000000900007c0c */ /* 0x040fe2000bf46270 */
[----:B------:R-:W-:Y:S01]  /*5c50*/  VIADD R33, R3, UR8 ;  /* 0x0000000803217c36 */ /* 0x000fe20008000000 */
[----:B------:R1:W1:Y:S01]  /*5c60*/  LDS.128 R4, [R46+0x3800] ;  /* 0x003800002e047984 */ /* 0x0002620000000c00 */
[----:B------:R-:W-:Y:S01]  /*5c70*/  IADD3 R2, P3, R0, UR4, RZ ;  /* 0x0000000400027c10 */ /* 0x000fe2000ff7e0ff */
[----:B------:R-:W-:Y:S01]  /*5c80*/  USEL UR8, UR7, URZ, !UP0 ;  /* 0x0000003f07087287 */ /* 0x000fe2000c000000 */
[----:B------:R-:W-:Y:S01]  /*5c90*/  IMAD.U32 R45, RZ, RZ, UR10 ;  /* 0x0000000aff2d7e24 */ /* 0x000fe2000f8e00ff */
[----:B------:R-:W-:Y:S01]  /*5ca0*/  ULDC UR4, c[0x0][0x83c] ;  /* 0x00020f0000047ab9 */ /* 0x000fe20000000800 */
[----:B------:R-:W-:Y:S01]  /*5cb0*/  USEL UR39, UR39, URZ, !UP0 ;  /* 0x0000003f27277287 */ /* 0x000fe2000c000000 */
[----:B------:R-:W-:Y:S01]  /*5cc0*/  ISETP.GE.OR P4, PT, R36, UR4, P2 ;  /* 0x0000000424007c0c */ /* 0x000fe20009786670 */
[----:B------:R-:W-:Y:S01]  /*5cd0*/  UIMAD UR7, UR8, UR10, URZ ;  /* 0x0000000a080772a4 */ /* 0x000fe2000f8e023f */
[----:B------:R-:W-:Y:S01]  /*5ce0*/  LEA.HI.X.SX32 R3, R0, UR5, 0x1, P3 ;  /* 0x0000000500037c11 */ /* 0x000fe200098f0eff */
[----:B------:R-:W-:Y:S01]  /*5cf0*/  IMAD.U32 R35, RZ, RZ, UR36 ;  /* 0x00000024ff237e24 */ /* 0x000fe2000f8e00ff */
[----:B------:R-:W-:Y:S01]  /*5d00*/  BSSY B0, `(.L_x_2965) ;  /* 0x0000014000007945 */ /* 0x000fe20003800000 */
[----:B------:R-:W-:-:S02]  /*5d10*/  UIMAD UR7, UR39, UR11, UR7 ;  /* 0x0000000b270772a4 */ /* 0x000fc4000f8e0207 */
[----:B------:R-:W-:Y:S01]  /*5d20*/  IMAD.WIDE.U32 R44, R45, UR39, R32 ;  /* 0x000000272d2c7c25 */ /* 0x000fe2000f8e0020 */
[----:B------:R-:W-:Y:S02]  /*5d30*/  P2R R47, PR, RZ, 0x40 ;  /* 0x00000040ff2f7803 */ /* 0x000fe40000000000 */
[----:B------:R-:W-:Y:S01]  /*5d40*/  P2R R48, PR, RZ, 0x20 ;  /* 0x00000020ff307803 */ /* 0x000fe20000000000 */
[----:B------:R-:W-:Y:S01]  /*5d50*/  IMAD.WIDE R2, R35, 0x80, R2 ;  /* 0x0000008023027825 */ /* 0x000fe200078e0202 */
[----:B------:R-:W-:-:S03]  /*5d60*/  ISETP.GE.OR P3, PT, R36, UR4, P6 ;  /* 0x0000000424007c0c */ /* 0x000fc6000b766670 */
[----:B------:R-:W-:Y:S01]  /*5d70*/  VIADD R41, R45, UR7 ;  /* 0x000000072d297c36 */ /* 0x000fe20008000000 */
[----:B--23--:R-:W-:Y:S09]  /*5d80*/  @P4 BRA `(.L_x_2966) ;  /* 0x00000000002c4947 */ /* 0x00cff20003800000 */
        /* <DEDUP_REMOVED lines=11> */
.L_x_2966:
[----:B------:R-:W-:Y:S05]  /*5e40*/  BSYNC B0 ;  /* 0x0000000000007941 */ /* 0x000fea0003800000 */
.L_x_2965:
        /* <DEDUP_REMOVED lines=15> */
.L_x_2968:
[----:B------:R-:W-:Y:S05]  /*5f40*/  BSYNC B0 ;  /* 0x0000000000007941 */ /* 0x000fea0003800000 */
.L_x_2967:
        /* <DEDUP_REMOVED lines=18> */
.L_x_2970:
[----:B------:R-:W-:Y:S05]  /*6070*/  BSYNC B0 ;  /* 0x0000000000007941 */ /* 0x000fea0003800000 */
.L_x_2969:
[----:B-1-3--:R1:W3:Y:S01]  /*6080*/  LDS.128 R28, [R46+0x9800] ;  /* 0x009800002e1c7984 */ /* 0x00a2e20000000c00 */
[----:B------:R-:W-:Y:S01]  /*6090*/  BSSY B0, `(.L_x_2971) ;  /* 0x0000010000007945 */ /* 0x000fe20003800000 */
[----:B------:R-:W-:-:S03]  /*60a0*/  VIADD R38, R0, 0x50 ;  /* 0x0000005000267836 */ /* 0x000fc60000000000 */
        /* <DEDUP_REMOVED lines=14> */
.L_x_2972:
[----:B------:R-:W-:Y:S05]  /*6190*/  BSYNC B0 ;  /* 0x0000000000007941 */ /* 0x000fea0003800000 */
.L_x_2971:
[----:B--23--:R2:W3:Y:S01]  /*61a0*/  LDS.128 R28, [R46+0xa000] ;  /* 0x00a000002e1c7984 */ /* 0x00c4e20000000c00 */
[----:B------:R-:W-:Y:S01]  /*61b0*/  ISETP.GE.OR P4, PT, R36, UR4, P1 ;  /* 0x0000000424007c0c */ /* 0x000fe20008f86670 */
[----:B------:R-:W-:Y:S01]  /*61c0*/  BSSY B0, `(.L_x_2973) ;  /* 0x0000010000007945 */ /* 0x000fe20003800000 */
[----:B------:R-:W-:-:S11]  /*61d0*/  ISETP.GE.AND P3, PT, R38, UR9, PT ;  /* 0x0000000926007c0c */ /* 0x000fd6000bf66270 */
        /* <DEDUP_REMOVED lines=14> */
.L_x_2974:
[----:B------:R-:W-:Y:S05]  /*62c0*/  BSYNC B0 ;  /* 0x0000000000007941 */ /* 0x000fea0003800000 */
.L_x_2973:
        /* <DEDUP_REMOVED lines=18> */
.L_x_2976:
[----:B------:R-:W-:Y:S05]  /*63f0*/  BSYNC B0 ;  /* 0x0000000000007941 */ /* 0x000fea0003800000 */
.L_x_2975:
[----:B--23--:R2:W3:Y:S01]  /*6400*/  LDS.128 R28, [R46+0xb000] ;  /* 0x00b000002e1c7984 */ /* 0x00c4e20000000c00 */
[----:B------:R-:W-:Y:S01]  /*6410*/  ISETP.GE.AND P4, PT, R38, UR9, PT ;  /* 0x0000000926007c0c */ /* 0x000fe2000bf86270 */
[----:B------:R-:W-:Y:S01]  /*6420*/  BSSY B0, `(.L_x_2977) ;  /* 0x0000011000007945 */ /* 0x000fe20003800000 */
[----:B------:R-:W-:Y:S02]  /*6430*/  VIADD R0, R0, 0x70 ;  /* 0x0000007000007836 */ /* 0x000fe40000000000 */
        /* <DEDUP_REMOVED lines=15> */
.L_x_2978:
[----:B------:R-:W-:Y:S05]  /*6530*/  BSYNC B0 ;  /* 0x0000000000007941 */ /* 0x000fea0003800000 */
.L_x_2977:
[----:B--23--:R2:W3:Y:S01]  /*6540*/  LDS.128 R28, [R46+0xb800] ;  /* 0x00b800002e1c7984 */ /* 0x00c4e20000000c00 */
[----:B------:R-:W-:Y:S01]  /*6550*/  ISETP.GE.AND P5, PT, R0, UR9, PT ;  /* 0x0000000900007c0c */ /* 0x000fe2000bfa6270 */
[----:B------:R-:W-:Y:S03]  /*6560*/  BSSY B0, `(.L_x_2979) ;  /* 0x0000010000007945 */ /* 0x000fe60003800000 */
        /* <DEDUP_REMOVED lines=15> */
.L_x_2980:
[----:B------:R-:W-:Y:S05]  /*6660*/  BSYNC B0 ;  /* 0x0000000000007941 */ /* 0x000fea0003800000 */
.L_x_2979:
[----:B------:R-:W-:Y:S01]  /*6670*/  ULDC.64 UR4, c[0x0][0x820] ;  /* 0x0002080000047ab9 */ /* 0x000fe20000000a00 */
[----:B------:R-:W-:Y:S01]  /*6680*/  ULDC.64 UR10, c[0x0][0x828] ;  /* 0x00020a00000a7ab9 */ /* 0x000fe20000000a00 */
[----:B------:R-:W-:Y:S02]  /*6690*/  UIMAD UR6, UR6, UR4, URZ ;  /* 0x00000004060672a4 */ /* 0x000fe4000f8e023f */
[----:B--23--:R-:W-:Y:S01]  /*66a0*/  IMAD.U32 R29, RZ, RZ, UR4 ;  /* 0x00000004ff1d7e24 */ /* 0x00cfe2000f8e00ff */
[----:B------:R-:W-:Y:S01]  /*66b0*/  ULDC UR7, c[0x0][0x80c] ;  /* 0x0002030000077ab9 */ /* 0x000fe20000000800 */
[----:B------:R-:W-:Y:S01]  /*66c0*/  IMAD.U32 R39, RZ, RZ, UR10 ;  /* 0x0000000aff277e24 */ /* 0x000fe2000f8e00ff */
[----:B------:R-:W-:Y:S02]  /*66d0*/  UIMAD UR6, UR37, UR5, UR6 ;  /* 0x00000005250672a4 */ /* 0x000fe4000f8e0206 */
[----:B------:R-:W-:Y:S01]  /*66e0*/  IMAD.WIDE.U32 R28, R29, UR37, R36 ;  /* 0x000000251d1c7c25 */ /* 0x000fe2000f8e0024 */
[----:B------:R-:W-:Y:S01]  /*66f0*/  ISETP.GE.OR P2, PT, R36, UR7, P2 ;  /* 0x0000000724007c0c */ /* 0x000fe20009746670 */
[----:B------:R-:W-:Y:S01]  /*6700*/  UIMAD UR4, UR8, UR10, URZ ;  /* 0x0000000a080472a4 */ /* 0x000fe2000f8e023f */
[----:B------:R-:W-:Y:S01]  /*6710*/  P2R R0, PR, RZ, 0x20 ;  /* 0x00000020ff007803 */ /* 0x000fe20000000000 */
[----:B------:R-:W-:Y:S01]  /*6720*/  BSSY B0, `(.L_x_2981) ;  /* 0x000001c000007945 */ /* 0x000fe20003800000 */
[----:B------:R-:W-:Y:S01]  /*6730*/  VIADD R29, R29, UR6 ;  /* 0x000000061d1d7c36 */ /* 0x000fe20008000000 */
[----:B------:R-:W-:Y:S01]  /*6740*/  ISETP.NE.AND P5, PT, R47, RZ, PT ;  /* 0x000000ff2f00720c */ /* 0x000fe20003fa5270 */
[----:B------:R-:W-:Y:S01]  /*6750*/  UIMAD UR4, UR39, UR11, UR4 ;  /* 0x0000000b270472a4 */ /* 0x000fe2000f8e0204 */
[----:B------:R-:W-:Y:S01]  /*6760*/  ISETP.NE.AND P6, PT, R48, RZ, PT ;  /* 0x000000ff3000720c */ /* 0x000fe20003fc5270 */
[----:B------:R-:W-:Y:S01]  /*6770*/  IMAD.WIDE.U32 R38, R39, UR39, R28 ;  /* 0x0000002727267c25 */ /* 0x000fe2000f8e001c */
[C---:B------:R-:W-:Y:S01]  /*6780*/  ISETP.GE.OR P5, PT, R36.reuse, UR7, P5 ;  /* 0x0000000724007c0c */ /* 0x040fe2000afa6670 */
[----:B------:R2:W3:Y:S01]  /*6790*/  LDS.128 R28, [R46] ;  /* 0x000000002e1c7984 */ /* 0x0004e20000000c00 */
[----:B------:R-:W-:Y:S01]  /*67a0*/  ISETP.GE.OR P0, PT, R36, UR7, P0 ;  /* 0x0000000724007c0c */ /* 0x000fe20008706670 */
[----:B------:R-:W-:Y:S01]  /*67b0*/  VIADD R35, R39, UR4 ;  /* 0x0000000427237c36 */ /* 0x000fe20008000000 */
[----:B------:R-:W-:-:S02]  /*67c0*/  P2R R40, PR, RZ, 0x20 ;  /* 0x00000020ff287803 */ /* 0x000fc40000000000 */
[----:B------:R-:W-:Y:S02]  /*67d0*/  ISETP.NE.AND P5, PT, R0, RZ, PT ;  /* 0x000000ff0000720c */ /* 0x000fe40003fa5270 */
[C---:B------:R-:W-:Y:S02]  /*67e0*/  ISETP.GE.OR P6, PT, R36.reuse, UR7, P6 ;  /* 0x0000000724007c0c */ /* 0x040fe4000b7c6670 */
[C---:B------:R-:W-:Y:S02]  /*67f0*/  ISETP.GE.OR P1, PT, R36.reuse, UR7, P1 ;  /* 0x0000000724007c0c */ /* 0x040fe40008f26670 */
[C---:B------:R-:W-:Y:S02]  /*6800*/  ISETP.GE.OR P3, PT, R36.reuse, UR7, P3 ;  /* 0x0000000724007c0c */ /* 0x040fe40009f66670 */
[C---:B------:R-:W-:Y:S02]  /*6810*/  ISETP.GE.OR P4, PT, R36.reuse, UR7, P4 ;  /* 0x0000000724007c0c */ /* 0x040fe4000a786670 */
[----:B------:R-:W-:Y:S01]  /*6820*/  ISETP.GE.OR P5, PT, R36, UR7, P5 ;  /* 0x0000000724007c0c */ /* 0x000fe2000afa6670 */
[----:B--2---:R-:W-:-:S12]  /*6830*/  @P2 BRA `(.L_x_2982) ;  /* 0x0000000000282947 */ /* 0x004fd80003800000 */
        /* <DEDUP_REMOVED lines=10> */
.L_x_2982:
[----:B------:R-:W-:Y:S05]  /*68e0*/  BSYNC B0 ;  /* 0x0000000000007941 */ /* 0x000fea0003800000 */
.L_x_2981:
[----:B--23--:R2:W3:Y:S01]  /*68f0*/  LDS.128 R28, [R46+0x800] ;  /* 0x000800002e1c7984 */ /* 0x00c4e20000000c00 */
[----:B------:R-:W-:Y:S01]  /*6900*/  ISETP.NE.AND P2, PT, R40, RZ, PT ;  /* 0x000000ff2800720c */ /* 0x000fe20003f45270 */
[----:B------:R-:W-:-:S12]  /*6910*/  BSSY B0, `(.L_x_2983) ;  /* 0x000000f000007945 */ /* 0x000fd80003800000 */
        /* <DEDUP_REMOVED lines=14> */
.L_x_2984:
[----:B------:R-:W-:Y:S05]  /*6a00*/  BSYNC B0 ;  /* 0x0000000000007941 */ /* 0x000fea0003800000 */
.L_x_2983:
        /* <DEDUP_REMOVED lines=15> */
.L_x_2986:
[----:B------:R-:W-:Y:S05]  /*6b00*/  BSYNC B0 ;  /* 0x0000000000007941 */ /* 0x000fea0003800000 */
.L_x_2985:
[----:B------:R-:W-:Y:S04]  /*6b10*/  BSSY B0, `(.L_x_2987) ;  /* 0x000000f000007945 */ /* 0x000fe80003800000 */
        /* <DEDUP_REMOVED lines=14> */
.L_x_2988:
[----:B------:R-:W-:Y:S05]  /*6c00*/  BSYNC B0 ;  /* 0x0000000000007941 */ /* 0x000fea0003800000 */
.L_x_2987:
[----:B------:R-:W-:Y:S04]  /*6c10*/  BSSY B0, `(.L_x_2989) ;  /* 0x000000f000007945 */ /* 0x000fe80003800000 */
[----:B------:R-:W-:Y:S05]  /*6c20*/  @P1 BRA `(.L_x_2990) ;  /* 0x0000000000341947 */ /* 0x000fea0003800000 */
[----:B--2-4-:R-:W-:Y:S01]  /*6c30*/  IADD3 R23, P0, R2, 0x40, RZ ;  /* 0x0000004002177810 */ /* 0x014fe20007f1e0ff */
        /* <DEDUP_REMOVED lines=12> */
.L_x_2990:
[----:B------:R-:W-:Y:S05]  /*6d00*/  BSYNC B0 ;  /* 0x0000000000007941 */ /* 0x000fea0003800000 */
.L_x_2989:
        /* <DEDUP_REMOVED lines=15> */
.L_x_2992:
[----:B------:R-:W-:Y:S05]  /*6e00*/  BSYNC B0 ;  /* 0x0000000000007941 */ /* 0x000fea0003800000 */
.L_x_2991:
        /* <DEDUP_REMOVED lines=15> */
.L_x_2994:
[----:B------:R-:W-:Y:S05]  /*6f00*/  BSYNC B0 ;  /* 0x0000000000007941 */ /* 0x000fea0003800000 */
.L_x_2993:
[----:B------:R-:W-:Y:S05]  /*6f10*/  @P5 BRA `(.L_x_2939) ;  /* 0x0000005400a85947 */ /* 0x000fea0003800000 */
[----:B--2---:R-:W-:Y:S01]  /*6f20*/  IADD3 R9, P0, R2, 0x70, RZ ;  /* 0x0000007002097810 */ /* 0x004fe20007f1e0ff */
        /* <DEDUP_REMOVED lines=13> */
.L_x_2963:
[----:B------:R-:W-:Y:S01]  /*7000*/  ULDC.64 UR4, c[0x0][0x870] ;  /* 0x00021c0000047ab9 */ /* 0x000fe20000000a00 */
[----:B------:R-:W-:Y:S01]  /*7010*/  ULDC.64 UR6, c[0x0][0x878] ;  /* 0x00021e0000067ab9 */ /* 0x000fe20000000a00 */
[----:B------:R-:W-:Y:S02]  /*7020*/  UISETP.NE.U32.AND UP0, UPT, UR4, URZ, UPT ;  /* 0x0000003f0400728c */ /* 0x000fe4000bf05070 */
[----:B------:R-:W-:Y:S02]  /*7030*/  UISETP.NE.U32.AND UP1, UPT, UR6, URZ, UPT ;  /* 0x0000003f0600728c */ /* 0x000fe4000bf25070 */
[----:B------:R-:W-:Y:S02]  /*7040*/  UISETP.NE.AND.EX UP0, UPT, UR5, URZ, UPT, UP0 ;  /* 0x0000003f0500728c */ /* 0x000fe4000bf05300 */
[----:B------:R-:W-:Y:S01]  /*7050*/  UISETP.NE.AND.EX UP1, UPT, UR7, URZ, UPT, UP1 ;  /* 0x0000003f0700728c */ /* 0x000fe2000bf25310 */
[----:B------:R-:W-:-:S03]  /*7060*/  ULDC.64 UR4, c[0x0][0x870] ;  /* 0x00021c0000047ab9 */ /* 0x000fc60000000a00 */
[----:B------:R-:W-:Y:S01]  /*7070*/  PLOP3.LUT P0, PT, PT, PT, UP0, 0x80, 0x0 ;  /* 0x000000000000781c */ /* 0x000fe20003f0f008 */
[----:B------:R-:W-:-:S06]  /*7080*/  UIMAD.WIDE UR4, UR39, 0x4, UR4 ;  /* 0x00000004270478a5 */ /* 0x000fcc000f8e0204 */
[----:B------:R-:W-:Y:S02]  /*7090*/  IMAD.U32 R2, RZ, RZ, UR4 ;  /* 0x00000004ff027e24 */ /* 0x000fe4000f8e00ff */
[----:B------:R-:W-:Y:S01]  /*70a0*/  IMAD.U32 R3, RZ, RZ, UR5 ;  /* 0x00000005ff037e24 */ /* 0x000fe2000f8e00ff */
[----:B------:R-:W-:-:S04]  /*70b0*/  @UP1 ULDC.64 UR4, c[0x0][0x878] ;  /* 0x00021e0000041ab9 */ /* 0x000fc80000000a00 */
[----:B------:R-:W2:Y:S01]  /*70c0*/  @P0 LDG.E R6, desc[UR46][R2.64] ;  /* 0x0000002e02060981 */ /* 0x000ea2000c1e1900 */
[----:B------:R-:W-:Y:S01]  /*70d0*/  PLOP3.LUT P1, PT, PT, PT, UP1, 0x80, 0x0 ;  /* 0x000000000000781c */ /* 0x000fe20003f2f018 */
[----:B------:R-:W-:-:S06]  /*70e0*/  @UP1 UIMAD.WIDE UR4, UR39, 0x4, UR4 ;  /* 0x00000004270418a5 */ /* 0x000fcc000f8e0204 */
[----:B------:R-:W-:Y:S02]  /*70f0*/  IMAD.U32 R4, RZ, RZ, UR4 ;  /* 0x00000004ff047e24 */ /* 0x000fe4000f8e00ff */
[----:B------:R-:W-:-:S05]  /*7100*/  IMAD.U32 R5, RZ, RZ, UR5 ;  /* 0x00000005ff057e24 */ /* 0x000fca000f8e00ff */
[----:B------:R-:W3:Y:S01]  /*7110*/  @P1 LDG.E R4, desc[UR46][R4.64] ;  /* 0x0000002e04041981 */ /* 0x000ee2000c1e1900 */
[----:B------:R-:W-:Y:S01]  /*7120*/  ULDC UR6, c[0x0][0x808] ;  /* 0x0002020000067ab9 */ /* 0x000fe20000000800 */
[----:B------:R-:W-:Y:S01]  /*7130*/  UMOV UR4, URZ ;  /* 0x0000003f00047c82 */ /* 0x000fe20008000000 */
[----:B------:R-:W-:Y:S01]  /*7140*/  UMOV UR5, URZ ;  /* 0x0000003f00057c82 */ /* 0x000fe20008000000 */
[----:B------:R-:W1:Y:S02]  /*7150*/  S2R R0, SR_TID.X ;  /* 0x0000000000007919 */ /* 0x000e640000002100 */
[----:B-1----:R-:W-:-:S05]  /*7160*/  VIADD R7, R0, 0xffffff80 ;  /* 0xffffff8000077836 */ /* 0x002fca0000000000 */
[----:B------:R-:W-:Y:S02]  /*7170*/  SHF.R.S32.HI R0, RZ, 0x1f, R7 ;  /* 0x0000001fff007819 */ /* 0x000fe40000011407 */
[----:B--2---:R-:W-:Y:S02]  /*7180*/  @P0 R2UR UR7, R6 ;  /* 0x00000000060702ca */ /* 0x004fe400000e0000 */
[----:B------:R-:W-:-:S04]  /*7190*/  LEA.HI R6, R0, R7, RZ, 0x4 ;  /* 0x0000000700067211 */ /* 0x000fc800078f20ff */
[----:B------:R-:W-:Y:S02]  /*71a0*/  LOP3.LUT R0, R6, 0x1ffffff0, RZ, 0xc0, !PT ;  /* 0x1ffffff006007812 */ /* 0x000fe400078ec0ff */
[----:B------:R-:W-:-:S03]  /*71b0*/  SHF.R.S32.HI R12, RZ, 0x4, R6 ;  /* 0x00000004ff0c7819 */ /* 0x000fc60000011406 */
[----:B------:R-:W-:Y:S02]  /*71c0*/  IMAD.IADD R0, R7, 0x1, -R0 ;  /* 0x0000000107007824 */ /* 0x000fe400078e0a00 */
[----:B------:R-:W-:Y:S01]  /*71d0*/  @UP0 USHF.R.S32.HI UR8, URZ, 0x1f, UR7 ;  /* 0x0000001f3f080899 */ /* 0x000fe20008011407 */
[----:B---3--:R-:W-:Y:S01]  /*71e0*/  @P1 R2UR UR6, R4 ;  /* 0x00000000040612ca */ /* 0x008fe200000e0000 */
[----:B------:R-:W-:-:S05]  /*71f0*/  @UP0 UMOV UR4, UR7 ;  /* 0x0000000700040c82 */ /* 0x000fca0008000000 */
[----:B------:R-:W-:Y:S01]  /*7200*/  @UP0 UMOV UR5, UR8 ;  /* 0x0000000800050c82 */ /* 0x000fe20008000000 */
[----:B------:R-:W-:Y:S08]  /*7210*/  @P1 BRA `(.L_x_2995) ;  /* 0x0000000000181947 */ /* 0x000ff00003800000 */
[----:B------:R-:W-:Y:S05]  /*7220*/  @!P0 BRA `(.L_x_2995) ;  /* 0x0000000000148947 */ /* 0x000fea0003800000 */
[----:B------:R-:W2:Y:S04]  /*7230*/  LDG.E R5, desc[UR46][R2.64] ;  /* 0x0000002e02057981 */ /* 0x000ea8000c1e1900 */
[----:B------:R-:W3:Y:S01]  /*7240*/  LDG.E R4, desc[UR46][R2.64+0x4] ;  /* 0x0000042e02047981 */ /* 0x000ee2000c1e1900 */
[----:B--2---:R-:W-:Y:S02]  /*7250*/  R2UR UR7, R5 ;  /* 0x00000000050772ca */ /* 0x004fe400000e0000 */
[----:B---3--:R-:W-:-:S13]  /*7260*/  R2UR UR6, R4 ;  /* 0x00000000040672ca */ /* 0x008fda00000e0000 */
[----:B------:R-:W-:-:S12]  /*7270*/  UIADD3 UR6, -UR7, UR6, URZ ;  /* 0x0000000607067290 */ /* 0x000fd8000fffe13f */
.L_x_2995:
[----:B------:R-:W-:Y:S01]  /*7280*/  IMAD.SHL.U32 R4, R0, 0x8, RZ ;  /* 0x0000000800047824 */ /* 0x000fe200078e00ff */
[----:B------:R-:W-:Y:S01]  /*7290*/  USHF.R.S32.HI UR9, URZ, 0x1f, UR37 ;  /* 0x0000001f3f097899 */ /* 0x000fe20008011425 */
[C---:B------:R-:W-:Y:S01]  /*72a0*/  VIADD R2, R12.reuse, 0x10 ;  /* 0x000000100c027836 */ /* 0x040fe20000000000 */
[----:B------:R-:W-:Y:S01]  /*72b0*/  UIMAD UR7, UR36, -0x80, UR6 ;  /* 0xffffff80240778a4 */ /* 0x000fe2000f8e0206 */
[----:B------:R-:W-:Y:S01]  /*72c0*/  VIADD R6, R12, 0x30 ;  /* 0x000000300c067836 */ /* 0x000fe20000000000 */
[----:B------:R-:W-:Y:S01]  /*72d0*/  ULDC.64 UR10, c[0x0][0x820] ;  /* 0x00020800000a7ab9 */ /* 0x000fe20000000a00 */
[----:B------:R-:W-:Y:S01]  /*72e0*/  SHF.R.S32.HI R5, RZ, 0x1f, R4 ;  /* 0x0000001fff057819 */ /* 0x000fe20000011404 */
[----:B------:R-:W-:Y:S02]  /*72f0*/  UIMAD UR6, UR9, UR10, URZ ;  /* 0x0000000a090672a4 */ /* 0x000fe4000f8e023f */
[----:B------:R-:W-:Y:S01]  /*7300*/  IMAD.U32 R3, RZ, RZ, UR10 ;  /* 0x0000000aff037e24 */ /* 0x000fe2000f8e00ff */
[----:B------:R-:W-:Y:S01]  /*7310*/  ISETP.GE.AND P6, PT, R2, UR7, PT ;  /* 0x0000000702007c0c */ /* 0x000fe2000bfc6270 */
[----:B------:R-:W-:Y:S01]  /*7320*/  VIADD R0, R12, 0x20 ;  /* 0x000000200c007836 */ /* 0x000fe20000000000 */
[----:B------:R-:W-:-:S02]  /*7330*/  UIMAD UR8, UR37, UR11, UR6 ;  /* 0x0000000b250872a4 */ /* 0x000fc4000f8e0206 */
[----:B------:R-:W-:Y:S01]  /*7340*/  IMAD.WIDE.U32 R2, R3, UR37, R4 ;  /* 0x0000002503027c25 */ /* 0x000fe2000f8e0004 */
[----:B------:R-:W-:Y:S01]  /*7350*/  USHF.R.S32.HI UR6, URZ, 0x1f, UR39 ;  /* 0x0000001f3f067899 */ /* 0x000fe20008011427 */
[----:B------:R-:W-:Y:S01]  /*7360*/  ISETP.GE.AND P0, PT, R6, UR7, PT ;  /* 0x0000000706007c0c */ /* 0x000fe2000bf06270 */
[----:B------:R-:W-:Y:S01]  /*7370*/  ULDC.64 UR10, c[0x0][0x828] ;  /* 0x00020a00000a7ab9 */ /* 0x000fe20000000a00 */
[----:B------:R-:W-:Y:S01]  /*7380*/  IMAD.MOV.U32 R6, RZ, RZ, R2 ;  /* 0x000000ffff067224 */ /* 0x000fe200078e0002 */
[C---:B------:R-:W-:Y:S01]  /*7390*/  ISETP.GE.AND P2, PT, R12.reuse, UR7, PT ;  /* 0x000000070c007c0c */ /* 0x040fe2000bf46270 */
[----:B------:R-:W-:Y:S01]  /*73a0*/  VIADD R7, R3, UR8 ;  /* 0x0000000803077c36 */ /* 0x000fe20008000000 */
        /* <DEDUP_REMOVED lines=9> */
[----:B------:R-:W-:Y:S01]  /*7440*/  ISETP.GE.AND P5, PT, R0, UR7, PT ;  /* 0x0000000700007c0c */ /* 0x000fe2000bfa6270 */
[----:B------:R-:W-:-:S02]  /*7450*/  UIMAD UR6, UR39, UR11, UR6 ;  /* 0x0000000b270672a4 */ /* 0x000fc4000f8e0206 */
[----:B------:R-:W-:Y:S01]  /*7460*/  IMAD.WIDE.U32 R10, R11, UR39, R6 ;  /* 0x000000270b0a7c25 */ /* 0x000fe2000f8e0006 */
[----:B------:R-:W-:Y:S01]  /*7470*/  BSSY B0, `(.L_x_2996) ;  /* 0x0000013000007945 */ /* 0x000fe20003800000 */
[----:B------:R-:W-:Y:S02]  /*7480*/  P2R R14, PR, RZ, 0x40 ;  /* 0x00000040ff0e7803 */ /* 0x000fe40000000000 */
[----:B------:R-:W-:Y:S01]  /*7490*/  VIADD R0, R12, 0x40 ;  /* 0x000000400c007836 */ /* 0x000fe20000000000 */
[----:B------:R-:W-:Y:S01]  /*74a0*/  P2R R15, PR, RZ, 0x20 ;  /* 0x00000020ff0f7803 */ /* 0x000fe20000000000 */
[----:B------:R-:W-:Y:S01]  /*74b0*/  IMAD.WIDE R2, R9, 0x80, R2 ;  /* 0x0000008009027825 */ /* 0x000fe200078e0202 */
[----:B------:R-:W-:Y:S02]  /*74c0*/  ISETP.GE.OR P3, PT, R4, UR4, P6 ;  /* 0x0000000404007c0c */ /* 0x000fe4000b766670 */
[----:B------:R-:W-:Y:S01]  /*74d0*/  ISETP.GE.AND P1, PT, R0, UR7, PT ;  /* 0x0000000700007c0c */ /* 0x000fe2000bf26270 */
[----:B------:R-:W-:Y:S01]  /*74e0*/  VIADD R9, R11, UR6 ;  /* 0x000000060b097c36 */ /* 0x000fe20008000000 */
[----:B------:R-:W-:Y:S11]  /*74f0*/  @P4 BRA `(.L_x_2997) ;  /* 0x0000000000284947 */ /* 0x000ff60003800000 */
        /* <DEDUP_REMOVED lines=10> */
.L_x_2997:
[----:B------:R-:W-:Y:S05]  /*75a0*/  BSYNC B0 ;  /* 0x0000000000007941 */ /* 0x000fea0003800000 */
.L_x_2996:
        /* <DEDUP_REMOVED lines=16> */
.L_x_2999:
[----:B------:R-:W-:Y:S05]  /*76b0*/  BSYNC B0 ;  /* 0x0000000000007941 */ /* 0x000fea0003800000 */
.L_x_2998:
        /* <DEDUP_REMOVED lines=12> */
[----:B-12---:R-:W-:Y:S01]  /*7780*/  LEA R16, P4, R6, UR10, 0x1 ;  /* 0x0000000a06107c11 */ /* 0x006fe2000f8808ff */
[----:B------:R-:W-:-:S05]  /*7790*/  IMAD.IADD R7, R7, 0x1, R13 ;  /* 0x0000000107077824 */ /* 0x000fca00078e020d */
[----:B------:R-:W-:-:S05]  /*77a0*/  LEA.HI.X R17, R6, UR11, R7, 0x1, P4 ;  /* 0x0000000b06117c11 */ /* 0x000fca000a0f0c07 */
[----:B------:R3:W-:Y:S02]  /*77b0*/  STG.E.128 desc[UR46][R16.64], RZ ;  /* 0x000000ff10007986 */ /* 0x0007e4000c101d2e */
.L_x_3001:
[----:B------:R-:W-:Y:S05]  /*77c0*/  BSYNC B0 ;  /* 0x0000000000007941 */ /* 0x000fea0003800000 */
.L_x_3000:
        /* <DEDUP_REMOVED lines=13> */
[----:B-123--:R-:W-:Y:S01]  /*78a0*/  LEA R16, P3, R6, UR10, 0x1 ;  /* 0x0000000a06107c11 */ /* 0x00efe2000f8608ff */
[----:B------:R-:W-:-:S05]  /*78b0*/  IMAD.IADD R7, R7, 0x1, R13 ;  /* 0x0000000107077824 */ /* 0x000fca00078e020d */
[----:B------:R-:W-:-:S05]  /*78c0*/  LEA.HI.X R17, R6, UR11, R7, 0x1, P3 ;  /* 0x0000000b06117c11 */ /* 0x000fca00098f0c07 */
[----:B------:R4:W-:Y:S02]  /*78d0*/  STG.E.128 desc[UR46][R16.64], RZ ;  /* 0x000000ff10007986 */ /* 0x0009e4000c101d2e */
.L_x_3003:
[----:B------:R-:W-:Y:S05]  /*78e0*/  BSYNC B0 ;  /* 0x0000000000007941 */ /* 0x000fea0003800000 */
.L_x_3002:
        /* <DEDUP_REMOVED lines=16> */
.L_x_3005:
[----:B------:R-:W-:Y:S05]  /*79f0*/  BSYNC B0 ;  /* 0x0000000000007941 */ /* 0x000fea0003800000 */
.L_x_3004:
[----:B------:R-:W-:Y:S01]  /*7a00*/  ISETP.GE.OR P4, PT, R4, UR4, P3 ;  /* 0x0000000404007c0c */ /* 0x000fe20009f86670 */
[----:B------:R-:W-:Y:S01]  /*7a10*/  BSSY B0, `(.L_x_3006) ;  /* 0x0000010000007945 */ /* 0x000fe20003800000 */
[----:B------:R-:W-:-:S11]  /*7a20*/  VIADD R18, R12, 0x60 ;  /* 0x000000600c127836 */ /* 0x000fd60000000000 */
        /* <DEDUP_REMOVED lines=14> */
.L_x_3007:
[----:B------:R-:W-:Y:S05]  /*7b10*/  BSYNC B0 ;  /* 0x0000000000007941 */ /* 0x000fea0003800000 */
.L_x_3006:
[----:B------:R-:W-:Y:S01]  /*7b20*/  ISETP.GE.AND P4, PT, R18, UR7, PT ;  /* 0x0000000712007c0c */ /* 0x000fe2000bf86270 */
[----:B------:R-:W-:Y:S01]  /*7b30*/  BSSY B0, `(.L_x_3008) ;  /* 0x0000011000007945 */ /* 0x000fe20003800000 */
[----:B------:R-:W-:Y:S02]  /*7b40*/  VIADD R12, R12, 0x70 ;  /* 0x000000700c0c7836 */ /* 0x000fe40000000000 */
        /* <DEDUP_REMOVED lines=15> */
.L_x_3009:
[----:B------:R-:W-:Y:S05]  /*7c40*/  BSYNC B0 ;  /* 0x0000000000007941 */ /* 0x000fea0003800000 */
.L_x_3008:
[----:B------:R-:W-:Y:S01]  /*7c50*/  ISETP.GE.AND P5, PT, R12, UR7, PT ;  /* 0x000000070c007c0c */ /* 0x000fe2000bfa6270 */
        /* <DEDUP_REMOVED lines=16> */
.L_x_3011:
[----:B------:R-:W-:Y:S05]  /*7d60*/  BSYNC B0 ;  /* 0x0000000000007941 */ /* 0x000fea0003800000 */
.L_x_3010:
[----:B------:R-:W-:Y:S01]  /*7d70*/  ULDC.64 UR4, c[0x0][0x850] ;  /* 0x0002140000047ab9 */ /* 0x000fe20000000a00 */
[----:B------:R-:W-:Y:S01]  /*7d80*/  ULDC UR10, c[0x0][0x83c] ;  /* 0x00020f00000a7ab9 */ /* 0x000fe20000000800 */
[----:B------:R-:W-:Y:S01]  /*7d90*/  IMAD.U32 R7, RZ, RZ, UR4 ;  /* 0x00000004ff077e24 */ /* 0x000fe2000f8e00ff */
[----:B------:R-:W-:Y:S01]  /*7da0*/  UIMAD UR4, UR9, UR4, URZ ;  /* 0x00000004090472a4 */ /* 0x000fe2000f8e023f */
[----:B------:R-:W-:Y:S01]  /*7db0*/  ISETP.GE.OR P2, PT, R4, UR10, P2 ;  /* 0x0000000a04007c0c */ /* 0x000fe20009746670 */
[----:B------:R-:W-:Y:S01]  /*7dc0*/  ULDC.64 UR6, c[0x0][0x858] ;  /* 0x0002160000067ab9 */ /* 0x000fe20000000a00 */
[----:B------:R-:W-:Y:S01]  /*7dd0*/  IMAD.WIDE.U32 R6, R7, UR37, R4 ;  /* 0x0000002507067c25 */ /* 0x000fe2000f8e0004 */
[----:B------:R-:W-:Y:S01]  /*7de0*/  UIMAD UR4, UR37, UR5, UR4 ;  /* 0x00000005250472a4 */ /* 0x000fe2000f8e0204 */
[----:B------:R-:W-:Y:S01]  /*7df0*/  P2R R0, PR, RZ, 0x20 ;  /* 0x00000020ff007803 */ /* 0x000fe20000000000 */
[----:B------:R-:W-:Y:S01]  /*7e00*/  BSSY B0, `(.L_x_3012) ;  /* 0x000001d000007945 */ /* 0x000fe20003800000 */
[----:B------:R-:W-:Y:S01]  /*7e10*/  ISETP.NE.AND P5, PT, R14, RZ, PT ;  /* 0x000000ff0e00720c */ /* 0x000fe20003fa5270 */
[----:B-1----:R-:W-:Y:S01]  /*7e20*/  IMAD.U32 R9, RZ, RZ, UR6 ;  /* 0x00000006ff097e24 */ /* 0x002fe2000f8e00ff */
[----:B------:R-:W-:Y:S01]  /*7e30*/  ISETP.NE.AND P6, PT, R15, RZ, PT ;  /* 0x000000ff0f00720c */ /* 0x000fe20003fc5270 */
[----:B------:R-:W-:Y:S01]  /*7e40*/  VIADD R7, R7, UR4 ;  /* 0x0000000407077c36 */ /* 0x000fe20008000000 */
[----:B------:R-:W-:Y:S01]  /*7e50*/  UIMAD UR4, UR8, UR6, URZ ;  /* 0x00000006080472a4 */ /* 0x000fe2000f8e023f */
[----:B------:R-:W-:Y:S01]  /*7e60*/  ISETP.GE.OR P5, PT, R4, UR10, P5 ;  /* 0x0000000a04007c0c */ /* 0x000fe2000afa6670 */
[----:B------:R-:W-:-:S02]  /*7e70*/  IMAD.WIDE.U32 R8, R9, UR39, R6 ;  /* 0x0000002709087c25 */ /* 0x000fc4000f8e0006 */
[----:B------:R-:W-:Y:S01]  /*7e80*/  UIMAD UR4, UR39, UR7, UR4 ;  /* 0x00000007270472a4 */ /* 0x000fe2000f8e0204 */
[----:B------:R-:W-:Y:S02]  /*7e90*/  P2R R10, PR, RZ, 0x20 ;  /* 0x00000020ff0a7803 */ /* 0x000fe40000000000 */
[----:B------:R-:W-:Y:S02]  /*7ea0*/  ISETP.NE.AND P5, PT, R0, RZ, PT ;  /* 0x000000ff0000720c */ /* 0x000fe40003fa5270 */
[C---:B------:R-:W-:Y:S01]  /*7eb0*/  ISETP.GE.OR P6, PT, R4.reuse, UR10, P6 ;  /* 0x0000000a04007c0c */ /* 0x040fe2000b7c6670 */
[----:B------:R-:W-:Y:S01]  /*7ec0*/  VIADD R7, R9, UR4 ;  /* 0x0000000409077c36 */ /* 0x000fe20008000000 */
[C---:B------:R-:W-:Y:S02]  /*7ed0*/  ISETP.GE.OR P0, PT, R4.reuse, UR10, P0 ;  /* 0x0000000a04007c0c */ /* 0x040fe40008706670 */
[C---:B------:R-:W-:Y:S02]  /*7ee0*/  ISETP.GE.OR P1, PT, R4.reuse, UR10, P1 ;  /* 0x0000000a04007c0c */ /* 0x040fe40008f26670 */
[----:B------:R-:W-:-:S02]  /*7ef0*/  ISETP.GE.OR P3, PT, R4, UR10, P3 ;  /* 0x0000000a04007c0c */ /* 0x000fc40009f66670 */
        /* <DEDUP_REMOVED lines=13> */
.L_x_3013:
[----:B------:R-:W-:Y:S05]  /*7fd0*/  BSYNC B0 ;  /* 0x0000000000007941 */ /* 0x000fea0003800000 */
.L_x_3012:
        /* <DEDUP_REMOVED lines=16> */
.L_x_3015:
[----:B------:R-:W-:Y:S05]  /*80e0*/  BSYNC B0 ;  /* 0x0000000000007941 */ /* 0x000fea0003800000 */
.L_x_3014:
        /* <DEDUP_REMOVED lines=15> */
.L_x_3017:
[----:B------:R-:W-:Y:S05]  /*81e0*/  BSYNC B0 ;  /* 0x0000000000007941 */ /* 0x000fea0003800000 */
.L_x_3016:
        /* <DEDUP_REMOVED lines=15> */
.L_x_3019:
[----:B------:R-:W-:Y:S05]  /*82e0*/  BSYNC B0 ;  /* 0x0000000000007941 */ /* 0x000fea0003800000 */
.L_x_3018:
        /* <DEDUP_REMOVED lines=15> */
.L_x_3021:
[----:B------:R-:W-:Y:S05]  /*83e0*/  BSYNC B0 ;  /* 0x0000000000007941 */ /* 0x000fea0003800000 */
.L_x_3020:
        /* <DEDUP_REMOVED lines=15> */
.L_x_3023:
[----:B------:R-:W-:Y:S05]  /*84e0*/  BSYNC B0 ;  /* 0x0000000000007941 */ /* 0x000fea0003800000 */
.L_x_3022:
        /* <DEDUP_REMOVED lines=15> */
.L_x_3025:
[----:B------:R-:W-:Y:S05]  /*85e0*/  BSYNC B0 ;  /* 0x0000000000007941 */ /* 0x000fea0003800000 */
.L_x_3024:
        /* <DEDUP_REMOVED lines=15> */
.L_x_2932:
        /* <DEDUP_REMOVED lines=29> */
.L_x_3027:
[----:B------:R-:W-:Y:S01]  /*88b0*/  ULDC UR9, c[0x0][0x8c4] ;  /* 0x0002310000097ab9 */ /* 0x000fe20000000800 */
[----:B------:R-:W-:Y:S01]  /*88c0*/  UMOV UR7, UR8 ;  /* 0x0000000800077c82 */ /* 0x000fe20008000000 */
[----:B------:R-:W-:-:S11]  /*88d0*/  UISETP.NE.AND UP0, UPT, UR9, 0x1, UPT ;  /* 0x000000010900788c */ /* 0x000fd6000bf05270 */
[----:B------:R-:W-:Y:S02]  /*88e0*/  @UP0 ULDC.64 UR10, c[0x0][0x8c8] ;  /* 0x00023200000a0ab9 */ /* 0x000fe40000000a00 */
[----:B------:R-:W-:-:S04]  /*88f0*/  UIMAD.WIDE.U32 UR4, UR8, UR10, URZ ;  /* 0x0000000a080472a5 */ /* 0x000fc8000f8e003f */
[----:B------:R-:W-:-:S04]  /*8900*/  @UP0 USHF.R.U32.HI UR7, URZ, UR11, UR5 ;  /* 0x0000000b3f070299 */ /* 0x000fc80008011605 */
[----:B------:R-:W-:-:S12]  /*8910*/  UIMAD UR4, UR7, UR9, URZ ;  /* 0x00000009070472a4 */ /* 0x000fd8000f8e023f */
.L_x_3028:
        /* <DEDUP_REMOVED lines=10> */
[----:B------:R-:W-:Y:S01]  /*89c0*/  ULDC.64 UR4, c[0x0][0x8f8] ;  /* 0x00023e0000047ab9 */ /* 0x000fe20000000a00 */
[----:B------:R-:W-:Y:S01]  /*89d0*/  UIADD3 UR6, -UR13, URZ, URZ ;  /* 0x0000003f0d067290 */ /* 0x000fe2000fffe13f */
[----:B------:R-:W-:-:S03]  /*89e0*/  ISETP.NE.U32.AND P0, PT, RZ, UR4, PT ;  /* 0x00000004ff007c0c */ /* 0x000fc6000bf05070 */
[----:B------:R-:W-:Y:S01]  /*89f0*/  UIMAD UR6, UR9, UR6, UR8 ;  /* 0x00000006090672a4 */ /* 0x000fe2000f8e0208 */
        /* <DEDUP_REMOVED lines=9> */
.L_x_3029:
        /* <DEDUP_REMOVED lines=11> */
[----:B------:R-:W-:Y:S01]  /*8b40*/  R2UR UR4, R0 ;  /* 0x00000000000472ca */ /* 0x000fe200000e0000 */
[----:B------:R-:W-:-:S14]  /*8b50*/  BRA `(.L_x_3030) ;  /* 0x0000000000047947 */ /* 0x000fdc0003800000 */
.L_x_3031:
[----:B------:R-:W-:-:S05]  /*8b60*/  ULDC UR4, c[0x0][0x8ec] ;  /* 0x00023b0000047ab9 */ /* 0x000fca0000000800 */
.L_x_3030:
        /* <DEDUP_REMOVED lines=9> */
[----:B------:R-:W-:Y:S01]  /*8c00*/  ULDC.64 UR14, c[0x0][0x788] ;  /* 0x0001e200000e7ab9 */ /* 0x000fe20000000a00 */
        /* <DEDUP_REMOVED lines=19> */
[----:B------:R-:W-:-:S11]  /*8d40*/  USHF.R.S32.HI UR11, URZ, 0x1f, UR6 ;  /* 0x0000001f3f0b7899 */ /* 0x000fd60008011406 */
        /* <DEDUP_REMOVED lines=16> */
.L_x_3032:
        /* <DEDUP_REMOVED lines=13> */
.L_x_3033:
        /* <DEDUP_REMOVED lines=12> */
.L_x_3034:
[----:B------:R-:W-:Y:S01]  /*8fe0*/  ULEA UR7, UR7, UR10, 0x7 ;  /* 0x0000000a07077291 */ /* 0x000fe2000f8e383f */
[----:B------:R-:W-:Y:S01]  /*8ff0*/  ULDC UR9, c[0x0][0x74c] ;  /* 0x0001d30000097ab9 */ /* 0x000fe20000000800 */
[----:B------:R-:W-:Y:S02]  /*9000*/  UIADD3 UR10, UR10, 0x3f, URZ ;  /* 0x0000003f0a0a7890 */ /* 0x000fe4000fffe03f */
[----:B------:R-:W-:-:S04]  /*9010*/  UIADD3 UR7, UR7, -UR9, -UR8 ;  /* 0x8000000907077290 */ /* 0x000fc8000fffe808 */
        /* <DEDUP_REMOVED lines=11> */
[----:B------:R-:W-:Y:S01]  /*90d0*/  ULDC.64 UR14, c[0x0][0x2d8] ;  /* 0x0000b600000e7ab9 */ /* 0x000fe20000000a00 */
[----:B------:R-:W-:Y:S01]  /*90e0*/  ULDC.64 UR28, c[0x0][0x2e0] ;  /* 0x0000b800001c7ab9 */ /* 0x000fe20000000a00 */
[----:B------:R-:W-:Y:S02]  /*90f0*/  UIMAD UR10, UR11, UR14, URZ ;  /* 0x0000000e0b0a72a4 */ /* 0x000fe4000f8e023f */
[----:B------:R-:W-:Y:S02]  /*9100*/  UIMAD.WIDE.U32 UR8, UR6, UR14, URZ ;  /* 0x0000000e060872a5 */ /* 0x000fe4000f8e003f */
[----:B------:R-:W-:Y:S02]  /*9110*/  UIMAD UR15, UR6, UR15, UR10 ;  /* 0x0000000f060f72a4 */ /* 0x000fe4000f8e020a */
[----:B------:R-:W-:Y:S02]  /*9120*/  UIADD3 UR6, UR7, -UR12, URZ ;  /* 0x8000000c07067290 */ /* 0x000fe4000fffe03f */
[----:B------:R-:W-:-:S02]  /*9130*/  USHF.R.S32.HI UR11, URZ, 0x1f, UR13 ;  /* 0x0000001f3f0b7899 */ /* 0x000fc4000801140d */
[----:B------:R-:W-:Y:S02]  /*9140*/  ULOP3.LUT UR6, UR6, 0x1, URZ, 0xc0, !UPT ;  /* 0x0000000106067892 */ /* 0x000fe4000f8ec03f */
[----:B------:R-:W-:Y:S02]  /*9150*/  USEL UR13, UR13, URZ, !UP0 ;  /* 0x0000003f0d0d7287 */ /* 0x000fe4000c000000 */
[----:B------:R-:W-:Y:S02]  /*9160*/  USEL UR14, UR11, URZ, !UP0 ;  /* 0x0000003f0b0e7287 */ /* 0x000fe4000c000000 */
[----:B------:R-:W-:Y:S02]  /*9170*/  UISETP.NE.U32.AND UP0, UPT, UR6, 0x1, UPT ;  /* 0x000000010600788c */ /* 0x000fe4000bf05070 */
[----:B------:R-:W-:Y:S02]  /*9180*/  UIADD3 UR10, UP1, UR4, UR8, URZ ;  /* 0x00000008040a7290 */ /* 0x000fe4000ff3e03f */
[----:B------:R-:W-:-:S02]  /*9190*/  UIADD3 UR15, UR9, UR15, URZ ;  /* 0x0000000f090f7290 */ /* 0x000fc4000fffe03f */
[----:B------:R-:W-:Y:S01]  /*91a0*/  PLOP3.LUT P1, PT, PT, PT, UP0, 0x80, 0x0 ;  /* 0x000000000000781c */ /* 0x000fe20003f2f008 */
[----:B------:R-:W-:Y:S02]  /*91b0*/  UIMAD UR14, UR14, UR28, URZ ;  /* 0x0000001c0e0e72a4 */ /* 0x000fe4000f8e023f */
[----:B------:R-:W-:Y:S02]  /*91c0*/  UIADD3.X UR11, UR5, UR15, URZ, UP1, !UPT ;  /* 0x0000000f050b7290 */ /* 0x000fe40008ffe43f */
[----:B------:R-:W-:Y:S02]  /*91d0*/  UIMAD UR14, UR13, UR29, UR14 ;  /* 0x0000001d0d0e72a4 */ /* 0x000fe4000f8e020e */
[----:B------:R-:W-:Y:S01]  /*91e0*/  UIMAD.WIDE.U32 UR10, UR13, UR28, UR10 ;  /* 0x0000001c0d0a72a5 */ /* 0x000fe2000f8e000a */
[----:B------:R-:W-:-:S03]  /*91f0*/  ELECT P0, URZ, PT ;  /* 0x00000000003f782f */ /* 0x000fc60003800000 */
[----:B------:R-:W-:Y:S02]  /*9200*/  UIADD3 UR27, UR11, UR14, URZ ;  /* 0x0000000e0b1b7290 */ /* 0x000fe4000fffe03f */
[----:B------:R-:W-:Y:S10]  /*9210*/  @P1 BRA `(.L_x_3035) ;  /* 0x0000000000bc1947 */ /* 0x000ff40003800000 */
        /* <DEDUP_REMOVED lines=18> */
.L_x_3037:
[----:B------:R-:W-:Y:S05]  /*9340*/  BSYNC B0 ;  /* 0x0000000000007941 */ /* 0x000fea0003800000 */
.L_x_3036:
        /* <DEDUP_REMOVED lines=19> */
.L_x_3039:
[----:B------:R-:W-:Y:S05]  /*9480*/  BSYNC B0 ;  /* 0x0000000000007941 */ /* 0x000fea0003800000 */
.L_x_3038:
[----:B------:R-:W-:Y:S06]  /*9490*/  BAR.ARV 0xa, 0xa0 ;  /* 0x0282800000007b1d */ /* 0x000fec0000002000 */
[----:B------:R-:W-:Y:S04]  /*94a0*/  BSSY B0, `(.L_x_3040) ;  /* 0x0000003000007945 */ /* 0x000fe80003800000 */
[----:B------:R-:W-:Y:S05]  /*94b0*/  @!P0 BRA `(.L_x_3041) ;  /* 0x0000000000048947 */ /* 0x000fea0003800000 */
[----:B------:R-:W-:-:S04]  /*94c0*/  DEPBAR.LE SB0, 0x0 ;  /* 0x000080000000791a */ /* 0x000fc80000000000 */
.L_x_3041:
[----:B------:R-:W-:Y:S05]  /*94d0*/  BSYNC B0 ;  /* 0x0000000000007941 */ /* 0x000fea0003800000 */
.L_x_3040:
[----:B------:R-:W-:Y:S06]  /*94e0*/  BAR.ARV 0xb, 0xa0 ;  /* 0x02c2800000007b1d */ /* 0x000fec0000002000 */
[----:B------:R-:W-:Y:S01]  /*94f0*/  UIADD3 UR18, UR12, 0x1, URZ ;  /* 0x000000010c127890 */ /* 0x000fe2000fffe03f */
[----:B------:R-:W-:Y:S11]  /*9500*/  BRA `(.L_x_3042) ;  /* 0x0000000000047947 */ /* 0x000ff60003800000 */
.L_x_3035:
[----:B------:R-:W-:-:S05]  /*9510*/  UMOV UR18, UR12 ;  /* 0x0000000c00127c82 */ /* 0x000fca0008000000 */
.L_x_3042:
[----:B------:R-:W-:-:S04]  /*9520*/  UIADD3 UR6, UR12, 0x1, URZ ;  /* 0x000000010c067890 */ /* 0x000fc8000fffe03f */
[----:B------:R-:W-:-:S06]  /*9530*/  UISETP.NE.AND UP0, UPT, UR7, UR6, UPT ;  /* 0x000000060700728c */ /* 0x000fcc000bf05270 */
[----:B------:R-:W-:-:S13]  /*9540*/  PLOP3.LUT P1, PT, PT, PT, UP0, 0x80, 0x0 ;  /* 0x000000000000781c */ /* 0x000fda0003f2f008 */
[----:B------:R-:W-:Y:S05]  /*9550*/  @!P1 BRA `(.L_x_2939) ;  /* 0x0000003000189947 */ /* 0x000fea0003800000 */
[----:B------:R-:W-:Y:S01]  /*9560*/  UMOV UR16, UR8 ;  /* 0x0000000800107c82 */ /* 0x000fe20008000000 */
[----:B------:R-:W-:Y:S01]  /*9570*/  UMOV UR17, UR15 ;  /* 0x0000000f00117c82 */ /* 0x000fe20008000000 */
[----:B------:R-:W-:Y:S01]  /*9580*/  ULDC.64 UR20, c[0x0][0x2c0] ;  /* 0x0000b00000147ab9 */ /* 0x000fe20000000a00 */
[----:B------:R-:W-:Y:S02]  /*9590*/  UIMAD.WIDE.U32 UR16, UR13, UR28, UR16 ;  /* 0x0000001c0d1072a5 */ /* 0x000fe4000f8e0010 */
[----:B------:R-:W-:Y:S02]  /*95a0*/  USHF.L.U32 UR19, UR18, 0xd, URZ ;  /* 0x0000000d12137899 */ /* 0x000fe4000800063f */
[----:B------:R-:W-:Y:S01]  /*95b0*/  UIADD3 UR25, UP0, UR4, UR16, URZ ;  /* 0x0000001004197290 */ /* 0x000fe2000ff1e03f */
[----:B------:R-:W-:Y:S01]  /*95c0*/  UMOV UR6, URZ ;  /* 0x0000003f00067c82 */ /* 0x000fe20008000000 */
[----:B------:R-:W-:Y:S02]  /*95d0*/  ULDC.64 UR30, c[0x0][0x2c0] ;  /* 0x0000b000001e7ab9 */ /* 0x000fe40000000a00 */
[----:B------:R-:W-:-:S02]  /*95e0*/  UIADD3.X UR16, UR5, UR14, UR17, UP0, !UPT ;  /* 0x0000000e05107290 */ /* 0x000fc400087fe411 */
[----:B------:R-:W-:Y:S01]  /*95f0*/  ULEA UR24, UP0, UR25, UR20, 0x2 ;  /* 0x0000001419187291 */ /* 0x000fe2000f80103f */
[----:B------:R-:W-:-:S03]  /*9600*/  UMOV UR26, UR19 ;  /* 0x00000013001a7c82 */ /* 0x000fc60008000000 */
[----:B------:R-:W-:Y:S02]  /*9610*/  ULEA.HI.X UR25, UR25, UR21, UR16, 0x2, UP0 ;  /* 0x0000001519197291 */ /* 0x000fe400080f1410 */
[----:B------:R-:W-:Y:S02]  /*9620*/  UIADD3 UR20, UP0, UR24, 0x4000, URZ ;  /* 0x0000400018147890 */ /* 0x000fe4000ff1e03f */
[----:B------:R-:W-:Y:S02]  /*9630*/  UIADD3 UR22, UP1, UR24, 0x8000, URZ ;  /* 0x0000800018167890 */ /* 0x000fe4000ff3e03f */
[----:B------:R-:W-:Y:S02]  /*9640*/  UIADD3 UR24, UP2, UR24, 0xc000, URZ ;  /* 0x0000c00018187890 */ /* 0x000fe4000ff5e03f */
[----:B------:R-:W-:Y:S02]  /*9650*/  UIADD3.X UR21, URZ, UR25, URZ, UP0, !UPT ;  /* 0x000000193f157290 */ /* 0x000fe400087fe43f */
[----:B------:R-:W-:-:S02]  /*9660*/  UIADD3.X UR23, URZ, UR25, URZ, UP1, !UPT ;  /* 0x000000193f177290 */ /* 0x000fc40008ffe43f */
[----:B------:R-:W-:-:S12]  /*9670*/  UIADD3.X UR25, URZ, UR25, URZ, UP2, !UPT ;  /* 0x000000193f197290 */ /* 0x000fd800097fe43f */
.L_x_3055:
        /* <DEDUP_REMOVED lines=20> */
.L_x_3044:
[----:B------:R-:W-:Y:S05]  /*97c0*/  BSYNC B0 ;  /* 0x0000000000007941 */ /* 0x000fea0003800000 */
.L_x_3043:
        /* <DEDUP_REMOVED lines=13> */
.L_x_3046:
[----:B------:R-:W-:Y:S05]  /*98a0*/  BSYNC B0 ;  /* 0x0000000000007941 */ /* 0x000fea0003800000 */
.L_x_3045:
[----:B------:R-:W-:Y:S06]  /*98b0*/  BAR.ARV 0xa, 0xa0 ;  /* 0x0282800000007b1d */ /* 0x000fec0000002000 */
[----:B------:R-:W-:Y:S04]  /*98c0*/  BSSY B0, `(.L_x_3047) ;  /* 0x0000003000007945 */ /* 0x000fe80003800000 */
[----:B------:R-:W-:Y:S05]  /*98d0*/  @!P0 BRA `(.L_x_3048) ;  /* 0x0000000000048947 */ /* 0x000fea0003800000 */
[----:B------:R-:W-:-:S04]  /*98e0*/  DEPBAR.LE SB0, 0x0 ;  /* 0x000080000000791a */ /* 0x000fc80000000000 */
.L_x_3048:
[----:B------:R-:W-:Y:S05]  /*98f0*/  BSYNC B0 ;  /* 0x0000000000007941 */ /* 0x000fea0003800000 */
.L_x_3047:
        /* <DEDUP_REMOVED lines=13> */
.L_x_3050:
[----:B------:R-:W-:Y:S05]  /*99d0*/  BSYNC B0 ;  /* 0x0000000000007941 */ /* 0x000fea0003800000 */
.L_x_3049:
        /* <DEDUP_REMOVED lines=13> */
.L_x_3052:
[----:B------:R-:W-:Y:S05]  /*9ab0*/  BSYNC B0 ;  /* 0x0000000000007941 */ /* 0x000fea0003800000 */
.L_x_3051:
[----:B------:R-:W-:Y:S01]  /*9ac0*/  UIADD3 UR18, UR18, 0x2, URZ ;  /* 0x0000000212127890 */ /* 0x000fe2000fffe03f */
[----:B------:R-:W-:Y:S06]  /*9ad0*/  BAR.ARV 0xa, 0xa0 ;  /* 0x0282800000007b1d */ /* 0x000fec0000002000 */
[----:B------:R-:W-:Y:S01]  /*9ae0*/  UISETP.GE.AND UP0, UPT, UR18, UR7, UPT ;  /* 0x000000071200728c */ /* 0x000fe2000bf06270 */
[----:B------:R-:W-:Y:S04]  /*9af0*/  BSSY B0, `(.L_x_3053) ;  /* 0x0000003000007945 */ /* 0x000fe80003800000 */
[----:B------:R-:W-:Y:S06]  /*9b00*/  @!P0 BRA `(.L_x_3054) ;  /* 0x0000000000048947 */ /* 0x000fec0003800000 */
[----:B------:R-:W-:-:S04]  /*9b10*/  DEPBAR.LE SB0, 0x0 ;  /* 0x000080000000791a */ /* 0x000fc80000000000 */
.L_x_3054:
[----:B------:R-:W-:Y:S05]  /*9b20*/  BSYNC B0 ;  /* 0x0000000000007941 */ /* 0x000fea0003800000 */
.L_x_3053:
[----:B------:R-:W-:Y:S06]  /*9b30*/  BAR.ARV 0xb, 0xa0 ;  /* 0x02c2800000007b1d */ /* 0x000fec0000002000 */
[----:B------:R-:W-:Y:S01]  /*9b40*/  PLOP3.LUT P1, PT, PT, PT, UP0, 0x80, 0x0 ;  /* 0x000000000000781c */ /* 0x000fe20003f2f008 */
[----:B------:R-:W-:Y:S02]  /*9b50*/  UIADD3 UR26, UR26, 0x4000, URZ ;  /* 0x000040001a1a7890 */ /* 0x000fe4000fffe03f */
[----:B------:R-:W-:-:S10]  /*9b60*/  UIADD3 UR6, UR6, 0x4000, URZ ;  /* 0x0000400006067890 */ /* 0x000fd4000fffe03f */
[----:B------:R-:W-:Y:S05]  /*9b70*/  @!P1 BRA `(.L_x_3055) ;  /* 0xfffffff800c09947 */ /* 0x000fea000383ffff */
[----:B------:R-:W-:Y:S05]  /*9b80*/  BRA `(.L_x_2939) ;  /* 0x00000028008c7947 */ /* 0x000fea0003800000 */
.L_x_3026:
[----:B------:R-:W1:Y:S01]  /*9b90*/  S2UR UR7, SR_CTAID.X ;  /* 0x00000000000779c3 */ /* 0x000e620000002500 */
[----:B------:R-:W-:Y:S02]  /*9ba0*/  ULDC UR8, c[0x0][0x8d0] ;  /* 0x0002340000087ab9 */ /* 0x000fe40000000800 */
[----:B------:R-:W-:-:S11]  /*9bb0*/  UISETP.NE.AND UP0, UPT, UR8, 0x1, UPT ;  /* 0x000000010800788c */ /* 0x000fd6000bf05270 */
[----:B------:R-:W-:Y:S01]  /*9bc0*/  @UP0 ULDC UR4, c[0x0][0x8d4] ;  /* 0x0002350000040ab9 */ /* 0x000fe20000000800 */
[----:B------:R-:W-:Y:S01]  /*9bd0*/  @UP0 ULDC UR9, c[0x0][0x8d8] ;  /* 0x0002360000090ab9 */ /* 0x000fe20000000800 */
[----:B-1----:R-:W-:Y:S02]  /*9be0*/  UIMAD.WIDE.U32 UR4, UR7, UR4, URZ ;  /* 0x00000004070472a5 */ /* 0x002fe4000f8e003f */
[----:B------:R-:W-:Y:S02]  /*9bf0*/  UMOV UR6, UR7 ;  /* 0x0000000700067c82 */ /* 0x000fe40008000000 */
[----:B------:R-:W-:-:S03]  /*9c00*/  @UP0 USHF.R.U32.HI UR6, URZ, UR9, UR5 ;  /* 0x000000093f060299 */ /* 0x000fc60008011605 */
[----:B------:R-:W-:Y:S02]  /*9c10*/  ULDC UR4, c[0x0][0x8e8] ;  /* 0x00023a0000047ab9 */ /* 0x000fe40000000800 */
[----:B------:R-:W-:Y:S02]  /*9c20*/  UISETP.GE.AND UP0, UPT, UR6, UR4, UPT ;  /* 0x000000040600728c */ /* 0x000fe4000bf06270 */
[----:B------:R-:W-:-:S04]  /*9c30*/  UIADD3 UR4, -UR6, URZ, URZ ;  /* 0x0000003f06047290 */ /* 0x000fc8000fffe13f */
[----:B------:R-:W-:Y:S01]  /*9c40*/  PLOP3.LUT P0, PT, PT, PT, UP0, 0x80, 0x0 ;  /* 0x000000000000781c */ /* 0x000fe20003f0f008 */
[----:B------:R-:W-:-:S12]  /*9c50*/  UIMAD UR8, UR8, UR4, UR7 ;  /* 0x00000004080872a4 */ /* 0x000fd8000f8e0207 */
        /* <DEDUP_REMOVED lines=9> */
.L_x_3056:
[----:B------:R-:W-:Y:S01]  /*9cf0*/  ULDC UR9, c[0x0][0x8c4] ;  /* 0x0002310000097ab9 */ /* 0x000fe20000000800 */
[----:B------:R-:W-:Y:S01]  /*9d00*/  UMOV UR7, UR8 ;  /* 0x0000000800077c82 */ /* 0x000fe20008000000 */
[----:B------:R-:W-:-:S11]  /*9d10*/  UISETP.NE.AND UP0, UPT, UR9, 0x1, UPT ;  /* 0x000000010900788c */ /* 0x000fd6000bf05270 */
[----:B------:R-:W-:Y:S02]  /*9d20*/  @UP0 ULDC.64 UR10, c[0x0][0x8c8] ;  /* 0x00023200000a0ab9 */ /* 0x000fe40000000a00 */
[----:B------:R-:W-:-:S04]  /*9d30*/  UIMAD.WIDE.U32 UR4, UR8, UR10, URZ ;  /* 0x0000000a080472a5 */ /* 0x000fc8000f8e003f */
[----:B------:R-:W-:-:S04]  /*9d40*/  @UP0 USHF.R.U32.HI UR7, URZ, UR11, UR5 ;  /* 0x0000000b3f070299 */ /* 0x000fc80008011605 */
[----:B------:R-:W-:-:S12]  /*9d50*/  UIMAD UR4, UR7, UR9, URZ ;  /* 0x00000009070472a4 */ /* 0x000fd8000f8e023f */
.L_x_3057:
        /* <DEDUP_REMOVED lines=23> */
.L_x_3058:
        /* <DEDUP_REMOVED lines=14> */
.L_x_3060:
[----:B------:R-:W-:-:S05]  /*9fb0*/  ULDC UR4, c[0x0][0x8ec] ;  /* 0x00023b0000047ab9 */ /* 0x000fca0000000800 */
.L_x_3059:
[----:B------:R-:W-:Y:S01]  /*9fc0*/  UIADD3 UR4, UR4, 0x7f, URZ ;  /* 0x0000007f04047890 */ /* 0x000fe2000fffe03f */
[----:B------:R-:W-:Y:S02]  /*9fd0*/  IMAD.MOV.U32 R10, RZ, RZ, 0x1 ;  /* 0x00000001ff0a7424 */ /* 0x000fe400078e00ff */
[----:B------:R-:W-:Y:S01]  /*9fe0*/  IMAD.MOV.U32 R2, RZ, RZ, RZ ;  /* 0x000000ffff027224 */ /* 0x000fe200078e00ff */
        /* <DEDUP_REMOVED lines=13> */
[----:B------:R-:W1:Y:S02]  /*a0c0*/  LDC R0, c[0x0][0x280] ;  /* 0x0000a000ff007b82 */ /* 0x000e640000000800 */
[----:B------:R-:W-:Y:S01]  /*a0d0*/  IMAD.U32 R2, RZ, RZ, UR8 ;  /* 0x00000008ff027e24 */ /* 0x000fe2000f8e00ff */
[----:B------:R-:W-:Y:S01]  /*a0e0*/  UISETP.NE.U32.AND UP0, UPT, UR4, URZ, UPT ;  /* 0x0000003f0400728c */ /* 0x000fe2000bf05070 */
[----:B------:R-:W-:Y:S01]  /*a0f0*/  PLOP3.LUT P1, PT, PT, PT, UP1, 0x80, 0x0 ;  /* 0x000000000000781c */ /* 0x000fe20003f2f018 */
[----:B------:R-:W-:Y:S01]  /*a100*/  IMAD.U32 R3, RZ, RZ, UR9 ;  /* 0x00000009ff037e24 */ /* 0x000fe2000f8e00ff */
[----:B------:R-:W-:Y:S01]  /*a110*/  ULDC.64 UR14, c[0x0][0x778] ;  /* 0x0001de00000e7ab9 */ /* 0x000fe20000000a00 */
[----:B------:R-:W-:Y:S01]  /*a120*/  UISETP.NE.AND.EX UP0, UPT, UR5, URZ, UPT, UP0 ;  /* 0x0000003f0500728c */ /* 0x000fe2000bf05300 */
[----:B------:R-:W-:-:S02]  /*a130*/  ULDC.64 UR18, c[0x0][0x788] ;  /* 0x0001e20000127ab9 */ /* 0x000fc40000000a00 */
[----:B------:R-:W-:-:S07]  /*a140*/  ULDC.64 UR4, c[0x0][0x780] ;  /* 0x0001e00000047ab9 */ /* 0x000fce0000000a00 */
[----:B------:R-:W2:Y:S01]  /*a150*/  @P1 LDG.E R6, desc[UR46][R2.64] ;  /* 0x0000002e02061981 */ /* 0x000ea2000c1e1900 */
[----:B------:R-:W-:Y:S01]  /*a160*/  UISETP.NE.U32.AND UP2, UPT, UR4, URZ, UPT ;  /* 0x0000003f0400728c */ /* 0x000fe2000bf45070 */
[----:B------:R-:W-:Y:S01]  /*a170*/  PLOP3.LUT P2, PT, PT, PT, UP0, 0x80, 0x0 ;  /* 0x000000000000781c */ /* 0x000fe20003f4f008 */
[----:B------:R-:W-:Y:S01]  /*a180*/  UIMAD.WIDE UR14, UR13, 0x4, UR14 ;  /* 0x000000040d0e78a5 */ /* 0x000fe2000f8e020e */
[----:B------:R3:W4:Y:S01]  /*a190*/  @P1 LDG.E R4, desc[UR46][R2.64] ;  /* 0x0000002e02041981 */ /* 0x000722000c1e1900 */
[----:B------:R-:W-:-:S06]  /*a1a0*/  UISETP.NE.AND.EX UP2, UPT, UR5, URZ, UPT, UP2 ;  /* 0x0000003f0500728c */ /* 0x000fcc000bf45320 */
[----:B------:R-:W-:Y:S01]  /*a1b0*/  PLOP3.LUT P3, PT, PT, PT, UP2, 0x80, 0x0 ;  /* 0x000000000000781c */ /* 0x000fe20003f6f028 */
[----:B---3--:R-:W-:-:S04]  /*a1c0*/  IMAD.U32 R2, RZ, RZ, UR14 ;  /* 0x0000000eff027e24 */ /* 0x008fc8000f8e00ff */
[----:B------:R-:W-:Y:S01]  /*a1d0*/  @UP2 ULDC.64 UR4, c[0x0][0x780] ;  /* 0x0001e00000042ab9 */ /* 0x000fe20000000a00 */
[----:B------:R-:W-:Y:S01]  /*a1e0*/  IMAD.U32 R3, RZ, RZ, UR15 ;  /* 0x0000000fff037e24 */ /* 0x000fe2000f8e00ff */
[----:B------:R-:W-:-:S04]  /*a1f0*/  @UP2 UIMAD.WIDE UR4, UR13, 0x4, UR4 ;  /* 0x000000040d0428a5 */ /* 0x000fc8000f8e0204 */
[----:B------:R3:W4:Y:S02]  /*a200*/  @P2 LDG.E R5, desc[UR46][R2.64] ;  /* 0x0000002e02052981 */ /* 0x000724000c1e1900 */
[----:B---3--:R-:W-:Y:S02]  /*a210*/  IMAD.U32 R2, RZ, RZ, UR4 ;  /* 0x00000004ff027e24 */ /* 0x008fe4000f8e00ff */
[----:B------:R-:W-:-:S05]  /*a220*/  IMAD.U32 R3, RZ, RZ, UR5 ;  /* 0x00000005ff037e24 */ /* 0x000fca000f8e00ff */
[----:B-1----:R1:W5:Y:S01]  /*a230*/  @P3 LDG.E R0, desc[UR46][R2.64] ;  /* 0x0000002e02003981 */ /* 0x002362000c1e1900 */
        /* <DEDUP_REMOVED lines=10> */
[----:B------:R-:W-:-:S03]  /*a2e0*/  @P2 R2UR UR11, R5 ;  /* 0x00000000050b22ca */ /* 0x000fc600000e0000 */
[----:B------:R-:W-:-:S04]  /*a2f0*/  @UP1 ULOP3.LUT UR10, UR5, 0xffffffc0, URZ, 0xc0, !UPT ;  /* 0xffffffc0050a1892 */ /* 0x000fc8000f8ec03f */
[----:B------:R-:W-:Y:S01]  /*a300*/  @UP1 USHF.R.S32.HI UR12, URZ, 0x1f, UR10 ;  /* 0x0000001f3f0c1899 */ /* 0x000fe2000801140a */
[----:B-1----:R-:W-:Y:S11]  /*a310*/  @P3 BRA `(.L_x_3062) ;  /* 0x0000000000183947 */ /* 0x002ff60003800000 */
[----:B------:R-:W-:Y:S05]  /*a320*/  @!P1 BRA `(.L_x_3062) ;  /* 0x0000000000149947 */ /* 0x000fea0003800000 */
[----:B------:R-:W-:Y:S02]  /*a330*/  IMAD.U32 R2, RZ, RZ, UR8 ;  /* 0x00000008ff027e24 */ /* 0x000fe4000f8e00ff */
[----:B------:R-:W-:-:S05]  /*a340*/  IMAD.U32 R3, RZ, RZ, UR9 ;  /* 0x00000009ff037e24 */ /* 0x000fca000f8e00ff */
[----:B------:R-:W2:Y:S04]  /*a350*/  LDG.E R5, desc[UR46][R2.64] ;  /* 0x0000002e02057981 */ /* 0x000ea8000c1e1900 */
[----:B-----5:R-:W2:Y:S02]  /*a360*/  LDG.E R0, desc[UR46][R2.64+0x4] ;  /* 0x0000042e02007981 */ /* 0x020ea4000c1e1900 */
[----:B--2---:R-:W-:-:S07]  /*a370*/  IMAD.IADD R0, R0, 0x1, -R5 ;  /* 0x0000000100007824 */ /* 0x004fce00078e0a05 */
.L_x_3062:
[----:B------:R-:W-:Y:S01]  /*a380*/  UMOV UR4, URZ ;  /* 0x0000003f00047c82 */ /* 0x000fe20008000000 */
[----:B------:R-:W-:Y:S01]  /*a390*/  UMOV UR5, URZ ;  /* 0x0000003f00057c82 */ /* 0x000fe20008000000 */
[----:B------:R-:W-:Y:S01]  /*a3a0*/  IMAD.U32 R4, RZ, RZ, UR18 ;  /* 0x00000012ff047e24 */ /* 0x000fe2000f8e00ff */
[----:B------:R-:W-:Y:S01]  /*a3b0*/  @UP1 UMOV UR4, UR10 ;  /* 0x0000000a00041c82 */ /* 0x000fe20008000000 */
[----:B------:R-:W-:Y:S01]  /*a3c0*/  @UP1 UMOV UR5, UR12 ;  /* 0x0000000c00051c82 */ /* 0x000fe20008000000 */
[----:B------:R-:W-:Y:S05]  /*a3d0*/  @!P0 BRA `(.L_x_3063) ;  /* 0x0000000000188947 */ /* 0x000fea0003800000 */
[----:B------:R-:W-:Y:S02]  /*a3e0*/  ULDC.64 UR8, c[0x0][0x788] ;  /* 0x0001e20000087ab9 */ /* 0x000fe40000000a00 */
[----:B------:R-:W-:-:S06]  /*a3f0*/  UIMAD.WIDE UR8, UR13, 0x4, UR8 ;  /* 0x000000040d0878a5 */ /* 0x000fcc000f8e0208 */
[----:B------:R-:W-:Y:S02]  /*a400*/  IMAD.U32 R2, RZ, RZ, UR8 ;  /* 0x00000008ff027e24 */ /* 0x000fe4000f8e00ff */
[----:B------:R-:W-:-:S05]  /*a410*/  IMAD.U32 R3, RZ, RZ, UR9 ;  /* 0x00000009ff037e24 */ /* 0x000fca000f8e00ff */
[----:B------:R1:W5:Y:S01]  /*a420*/  LDG.E R4, desc[UR46][R2.64] ;  /* 0x0000002e02047981 */ /* 0x000362000c1e1900 */
[----:B------:R-:W-:Y:S05]  /*a430*/  BRA `(.L_x_3064) ;  /* 0x0000000000187947 */ /* 0x000fea0003800000 */
.L_x_3063:
[----:B------:R-:W-:Y:S05]  /*a440*/  @!P2 BRA `(.L_x_3064) ;  /* 0x000000000014a947 */ /* 0x000fea0003800000 */
[----:B------:R-:W-:Y:S02]  /*a450*/  IMAD.U32 R2, RZ, RZ, UR14 ;  /* 0x0000000eff027e24 */ /* 0x000fe4000f8e00ff */
[----:B------:R-:W-:-:S05]  /*a460*/  IMAD.U32 R3, RZ, RZ, UR15 ;  /* 0x0000000fff037e24 */ /* 0x000fca000f8e00ff */
[----:B------:R-:W2:Y:S04]  /*a470*/  LDG.E R5, desc[UR46][R2.64] ;  /* 0x0000002e02057981 */ /* 0x000ea8000c1e1900 */
[----:B------:R-:W2:Y:S02]  /*a480*/  LDG.E R4, desc[UR46][R2.64+0x4] ;  /* 0x0000042e02047981 */ /* 0x000ea4000c1e1900 */
[----:B--2---:R-:W-:-:S07]  /*a490*/  IMAD.IADD R4, R4, 0x1, -R5 ;  /* 0x0000000104047824 */ /* 0x004fce00078e0a05 */
.L_x_3064:
[----:B-1----:R-:W-:Y:S01]  /*a4a0*/  IMAD.U32 R3, RZ, RZ, UR7 ;  /* 0x00000007ff037e24 */ /* 0x002fe2000f8e00ff */
[----:B------:R-:W-:-:S03]  /*a4b0*/  ULDC UR8, c[0x0][0x74c] ;  /* 0x0001d30000087ab9 */ /* 0x000fc60000000800 */
[----:B-----5:R-:W-:Y:S02]  /*a4c0*/  IMAD R3, R3, 0x80, R0 ;  /* 0x0000008003037824 */ /* 0x020fe400078e0200 */
[----:B------:R-:W-:-:S03]  /*a4d0*/  VIADD R0, R0, 0x3f ;  /* 0x0000003f00007836 */ /* 0x000fc60000000000 */
[----:B------:R-:W-:-:S04]  /*a4e0*/  IADD3 R3, R3, -UR8, -R4 ;  /* 0x8000000803037c10 */ /* 0x000fc8000fffe804 */
[----:B------:R-:W-:-:S04]  /*a4f0*/  SHF.R.S32.HI R2, RZ, 0x1f, R3 ;  /* 0x0000001fff027819 */ /* 0x000fc80000011403 */
[----:B------:R-:W-:Y:S02]  /*a500*/  LEA.HI R2, R2, R3, RZ, 0x6 ;  /* 0x0000000302027211 */ /* 0x000fe400078f30ff */
[----:B------:R-:W-:Y:S02]  /*a510*/  SHF.R.S32.HI R3, RZ, 0x1f, R0 ;  /* 0x0000001fff037819 */ /* 0x000fe40000011400 */
[----:B------:R-:W-:Y:S02]  /*a520*/  SHF.R.S32.HI R2, RZ, 0x6, R2 ;  /* 0x00000006ff027819 */ /* 0x000fe40000011402 */
[----:B------:R-:W-:Y:S02]  /*a530*/  LEA.HI R0, R3, R0, RZ, 0x6 ;  /* 0x0000000003007211 */ /* 0x000fe400078f30ff */
[----:B------:R-:W-:Y:S01]  /*a540*/  VIMNMX R4, RZ, R2, !PT ;  /* 0x00000002ff047248 */ /* 0x000fe20007fe0100 */
[----:B------:R-:W-:Y:S01]  /*a550*/  IMAD.MOV.U32 R2, RZ, RZ, RZ ;  /* 0x000000ffff027224 */ /* 0x000fe200078e00ff */
[----:B------:R-:W-:-:S04]  /*a560*/  SHF.R.S32.HI R0, RZ, 0x6, R0 ;  /* 0x00000006ff007819 */ /* 0x000fc80000011400 */
[----:B------:R-:W-:-:S13]  /*a570*/  ISETP.GT.AND P0, PT, R0, R4, PT ;  /* 0x000000040000720c */ /* 0x000fda0003f04270 */
[----:B------:R-:W-:Y:S05]  /*a580*/  @!P0 BRA `(.L_x_3061) ;  /* 0x0000001c00788947 */ /* 0x000fea0003800000 */
[----:B------:R-:W-:Y:S01]  /*a590*/  USHF.R.S32.HI UR10, URZ, 0x1f, UR20 ;  /* 0x0000001f3f0a7899 */ /* 0x000fe20008011414 */
[----:B------:R-:W-:Y:S01]  /*a5a0*/  BSSY B0, `(.L_x_3061) ;  /* 0x00001dc000007945 */ /* 0x000fe20003800000 */
[----:B------:R-:W-:Y:S01]  /*a5b0*/  UISETP.NE.U32.AND UP1, UPT, UR16, URZ, UPT ;  /* 0x0000003f1000728c */ /* 0x000fe2000bf25070 */
[----:B------:R-:W-:Y:S01]  /*a5c0*/  IMAD.MOV.U32 R2, RZ, RZ, RZ ;  /* 0x000000ffff027224 */ /* 0x000fe200078e00ff */
[----:B------:R-:W-:Y:S01]  /*a5d0*/  ULDC.64 UR14, c[0x0][0x718] ;  /* 0x0001c600000e7ab9 */ /* 0x000fe20000000a00 */
[----:B------:R-:W-:Y:S01]  /*a5e0*/  UMOV UR8, UR4 ;  /* 0x0000000400087c82 */ /* 0x000fe20008000000 */
[----:B------:R-:W-:Y:S02]  /*a5f0*/  UIMAD UR12, UR10, UR14, URZ ;  /* 0x0000000e0a0c72a4 */ /* 0x000fe4000f8e023f */
[----:B------:R-:W-:Y:S02]  /*a600*/  UISETP.NE.AND.EX UP1, UPT, UR17, URZ, UPT, UP1 ;  /* 0x0000003f1100728c */ /* 0x000fe4000bf25310 */
[----:B------:R-:W-:Y:S01]  /*a610*/  UIMAD UR12, UR20, UR15, UR12 ;  /* 0x0000000f140c72a4 */ /* 0x000fe2000f8e020c */
[----:B------:R-:W-:-:S02]  /*a620*/  ULDC.64 UR16, c[0x0][0x730] ;  /* 0x0001cc0000107ab9 */ /* 0x000fc40000000a00 */
[----:B------:R-:W-:Y:S01]  /*a630*/  ULDC UR15, c[0x0][0x2e8] ;  /* 0x0000ba00000f7ab9 */ /* 0x000fe20000000800 */
[----:B------:R-:W-:Y:S01]  /*a640*/  UIMAD UR10, UR10, UR16, URZ ;  /* 0x000000100a0a72a4 */ /* 0x000fe2000f8e023f */
[----:B------:R-:W-:Y:S01]  /*a650*/  UMOV UR9, UR5 ;  /* 0x0000000500097c82 */ /* 0x000fe20008000000 */
[----:B------:R-:W-:Y:S02]  /*a660*/  UISETP.NE.AND UP2, UPT, UR15, 0x1, UPT ;  /* 0x000000010f00788c */ /* 0x000fe4000bf45270 */
[----:B------:R-:W-:Y:S02]  /*a670*/  UIMAD.WIDE.U32 UR4, UR20, UR14, UR8 ;  /* 0x0000000e140472a5 */ /* 0x000fe4000f8e0008 */
[----:B------:R-:W-:Y:S02]  /*a680*/  UIMAD.WIDE.U32 UR8, UR20, UR16, UR8 ;  /* 0x00000010140872a5 */ /* 0x000fe4000f8e0008 */
[----:B------:R-:W-:Y:S02]  /*a690*/  UIMAD UR14, UR20, UR17, UR10 ;  /* 0x00000011140e72a4 */ /* 0x000fe4000f8e020a */
[----:B------:R-:W-:Y:S01]  /*a6a0*/  USHF.R.S32.HI UR10, URZ, 0x1f, UR13 ;  /* 0x0000001f3f0a7899 */ /* 0x000fe2000801140d */
[----:B------:R-:W-:Y:S01]  /*a6b0*/  ELECT P0, URZ, PT ;  /* 0x00000000003f782f */ /* 0x000fe20003800000 */
[----:B------:R-:W-:-:S02]  /*a6c0*/  USEL UR21, UR13, URZ, !UP1 ;  /* 0x0000003f0d157287 */ /* 0x000fc4000c800000 */
[----:B------:R-:W-:Y:S01]  /*a6d0*/  UIADD3 UR9, UR9, UR14, URZ ;  /* 0x0000000e09097290 */ /* 0x000fe2000fffe03f */
[----:B------:R-:W-:Y:S01]  /*a6e0*/  ULDC.64 UR18, c[0x0][0x738] ;  /* 0x0001ce0000127ab9 */ /* 0x000fe20000000a00 */
[----:B------:R-:W-:Y:S01]  /*a6f0*/  USEL UR10, UR10, URZ, !UP1 ;  /* 0x0000003f0a0a7287 */ /* 0x000fe2000c800000 */
[----:B------:R-:W-:Y:S01]  /*a700*/  ULDC.64 UR16, c[0x0][0x720] ;  /* 0x0001c80000107ab9 */ /* 0x000fe20000000a00 */
[----:B------:R-:W-:Y:S02]  /*a710*/  UIMAD.WIDE.U32 UR14, UR18, UR21, UR8 ;  /* 0x00000015120e72a5 */ /* 0x000fe4000f8e0008 */
[----:B------:R-:W-:Y:S01]  /*a720*/  UIADD3 UR23, UR5, UR12, URZ ;  /* 0x0000000c05177290 */ /* 0x000fe2000fffe03f */
[----:B------:R-:W-:Y:S01]  /*a730*/  @UP2 ULDC UR8, c[0x0][0x2ec] ;  /* 0x0000bb0000082ab9 */ /* 0x000fe20000000800 */
[----:B------:R-:W-:Y:S02]  /*a740*/  UIMAD UR5, UR10, UR16, URZ ;  /* 0x000000100a0572a4 */ /* 0x000fe4000f8e023f */
[----:B------:R-:W-:-:S02]  /*a750*/  UIMAD UR10, UR10, UR18, URZ ;  /* 0x000000120a0a72a4 */ /* 0x000fc4000f8e023f */
[----:B------:R-:W-:Y:S02]  /*a760*/  UIMAD.WIDE.U32 UR8, UR20, UR8, URZ ;  /* 0x00000008140872a5 */ /* 0x000fe4000f8e003f */
[----:B------:R-:W-:Y:S01]  /*a770*/  ULEA UR11, UR7, UR11, 0x7 ;  /* 0x0000000b070b7291 */ /* 0x000fe2000f8e383f */
[----:B------:R-:W-:Y:S02]  /*a780*/  UMOV UR22, UR4 ;  /* 0x0000000400167c82 */ /* 0x000fe40008000000 */
[----:B------:R-:W-:Y:S01]  /*a790*/  @UP2 ULDC UR7, c[0x0][0x2f0] ;  /* 0x0000bc0000072ab9 */ /* 0x000fe20000000800 */
[----:B------:R-:W-:Y:S01]  /*a7a0*/  UMOV UR12, UR20 ;  /* 0x00000014000c7c82 */ /* 0x000fe20008000000 */
[----:B------:R-:W-:Y:S02]  /*a7b0*/  UIMAD UR5, UR17, UR21, UR5 ;  /* 0x00000015110572a4 */ /* 0x000fe4000f8e0205 */
[----:B------:R-:W-:Y:S02]  /*a7c0*/  UIMAD.WIDE.U32 UR22, UR16, UR21, UR22 ;  /* 0x00000015101672a5 */ /* 0x000fe4000f8e0016 */
[----:B------:R-:W-:-:S02]  /*a7d0*/  UIMAD UR4, UR19, UR21, UR10 ;  /* 0x00000015130472a4 */ /* 0x000fc4000f8e020a */
        /* <DEDUP_REMOVED lines=10> */
.L_x_3094:
        /* <DEDUP_REMOVED lines=15> */
.L_x_3067:
[----:B------:R-:W-:Y:S01]  /*a970*/  R2UR UR19, R4 ;  /* 0x00000000041372ca */ /* 0x000fe200000e0000 */
[----:B------:R-:W2:Y:S01]  /*a980*/  LDC.64 R12, c[0x0][0x198] ;  /* 0x00006600ff0c7b82 */ /* 0x000ea20000000a00 */
[----:B------:R-:W-:Y:S01]  /*a990*/  ULDC.64 UR8, c[0x0][0x700] ;  /* 0x0001c00000087ab9 */ /* 0x000fe20000000a00 */
[----:B------:R-:W-:Y:S01]  /*a9a0*/  UMOV UR36, 0x0 ;  /* 0x0000000000247882 */ /* 0x000fe20000000000 */
[----:B------:R-:W-:Y:S01]  /*a9b0*/  IMAD.U32 R9, RZ, RZ, UR8 ;  /* 0x00000008ff097e24 */ /* 0x000fe2000f8e00ff */
[----:B------:R-:W-:Y:S01]  /*a9c0*/  R2UR UR8, R15 ;  /* 0x000000000f0872ca */ /* 0x000fe200000e0000 */
[----:B------:R-:W-:Y:S01]  /*a9d0*/  IMAD.U32 R8, RZ, RZ, UR9 ;  /* 0x00000009ff087e24 */ /* 0x000fe2000f8e00ff */
[----:B------:R-:W-:Y:S01]  /*a9e0*/  UMOV UR37, 0x14f00000 ;  /* 0x14f0000000257882 */ /* 0x000fe20000000000 */
[----:B------:R-:W-:Y:S01]  /*a9f0*/  UMOV UR18, URZ ;  /* 0x0000003f00127c82 */ /* 0x000fe20008000000 */
[----:B------:R-:W-:Y:S01]  /*aa00*/  UMOV UR26, 0x40 ;  /* 0x00000040001a7882 */ /* 0x000fe20000000000 */
[----:B------:R-:W-:Y:S01]  /*aa10*/  UMOV UR28, UR20 ;  /* 0x00000014001c7c82 */ /* 0x000fe20008000000 */
[----:B------:R-:W-:Y:S01]  /*aa20*/  UMOV UR29, UR21 ;  /* 0x00000015001d7c82 */ /* 0x000fe20008000000 */
[----:B------:R-:W-:Y:S01]  /*aa30*/  UMOV UR50, 0x0 ;  /* 0x0000000000327882 */ /* 0x000fe20000000000 */
[----:B------:R-:W-:Y:S01]  /*aa40*/  USHF.L.U32 UR19, UR19, 0x6, URZ ;  /* 0x0000000613137899 */ /* 0x000fe2000800063f */
[----:B------:R-:W-:Y:S01]  /*aa50*/  IMAD.MOV.U32 R16, RZ, RZ, RZ ;  /* 0x000000ffff107224 */ /* 0x000fe200078e00ff */
[----:B------:R-:W-:Y:S01]  /*aa60*/  UMOV UR51, 0x10000000 ;  /* 0x1000000000337882 */ /* 0x000fe20000000000 */
[----:B------:R-:W-:Y:S01]  /*aa70*/  UMOV UR10, UR18 ;  /* 0x00000012000a7c82 */ /* 0x000fe20008000000 */
[----:B------:R-:W-:-:S02]  /*aa80*/  UIADD3 UR7, UP0, UR19, UR22, URZ ;  /* 0x0000001613077290 */ /* 0x000fc4000ff1e03f */
[----:B------:R-:W-:Y:S01]  /*aa90*/  IMAD.U32 R3, RZ, RZ, UR19 ;  /* 0x00000013ff037e24 */ /* 0x000fe2000f8e00ff */
[----:B------:R-:W-:Y:S02]  /*aaa0*/  UIADD3 UR16, UR8, 0x18000, URZ ;  /* 0x0001800008107890 */ /* 0x000fe4000fffe03f */
[----:B------:R-:W-:Y:S01]  /*aab0*/  UIADD3 UR17, UR8, 0x30810, URZ ;  /* 0x0003081008117890 */ /* 0x000fe2000fffe03f */
[----:B------:R-:W-:Y:S01]  /*aac0*/  PLOP3.LUT P1, PT, PT, PT, UP0, 0x80, 0x0 ;  /* 0x000000000000781c */ /* 0x000fe20003f2f008 */
[----:B-1----:R-:W-:Y:S01]  /*aad0*/  IMAD.U32 R2, RZ, RZ, UR7 ;  /* 0x00000007ff027e24 */ /* 0x002fe2000f8e00ff */
[----:B------:R-:W-:Y:S01]  /*aae0*/  UIADD3 UR19, UR19, UR6, URZ ;  /* 0x0000000613137290 */ /* 0x000fe2000fffe03f */
[----:B--2---:R-:W-:Y:S01]  /*aaf0*/  IMAD.MOV.U32 R7, RZ, RZ, R12 ;  /* 0x000000ffff077224 */ /* 0x004fe200078e000c */
[----:B------:R-:W-:Y:S01]  /*ab00*/  LEA.HI.X.SX32 R3, R3, R14, 0x1, P1 ;  /* 0x0000000e03037211 */ /* 0x000fe200008f0eff */
[----:B------:R-:W-:Y:S01]  /*ab10*/  IMAD.MOV.U32 R6, RZ, RZ, R13 ;  /* 0x000000ffff067224 */ /* 0x000fe200078e000d */
[C---:B------:R-:W-:Y:S01]  /*ab20*/  LEA R5, P1, R2.reuse, R9, 0x2 ;  /* 0x0000000902057211 */ /* 0x040fe200078210ff */
[----:B------:R-:W-:Y:S01]  /*ab30*/  UIADD3 UR24, UR8, 0x1a000, URZ ;  /* 0x0001a00008187890 */ /* 0x000fe2000fffe03f */
[----:B------:R-:W-:Y:S01]  /*ab40*/  IMAD.MOV.U32 R12, RZ, RZ, 0x10000 ;  /* 0x00010000ff0c7424 */ /* 0x000fe200078e00ff */
[----:B------:R-:W-:Y:S01]  /*ab50*/  UIADD3 UR52, UR8, 0x28000, URZ ;  /* 0x0002800008347890 */ /* 0x000fe2000fffe03f */
[----:B------:R-:W-:Y:S01]  /*ab60*/  LEA.HI.X R2, R2, R8, R3, 0x2, P1 ;  /* 0x0000000802027211 */ /* 0x000fe200008f1403 */
[----:B------:R-:W-:Y:S01]  /*ab70*/  UMOV UR25, UR17 ;  /* 0x0000001100197c82 */ /* 0x000fe20008000000 */
[----:B------:R-:W-:Y:S01]  /*ab80*/  R2UR UR32, R5 ;  /* 0x00000000052072ca */ /* 0x000fe200000e0000 */
[----:B------:R-:W-:Y:S01]  /*ab90*/  VIADD R5, R0, 0xffffffff ;  /* 0xffffffff00057836 */ /* 0x000fe20000000000 */
[----:B------:R-:W-:Y:S01]  /*aba0*/  R2UR UR33, R2 ;  /* 0x00000000022172ca */ /* 0x000fe200000e0000 */
[----:B------:R-:W-:Y:S01]  /*abb0*/  UMOV UR27, UR19 ;  /* 0x00000013001b7c82 */ /* 0x000fe20008000000 */
[C---:B------:R-:W-:Y:S01]  /*abc0*/  IADD3 R2, P1, R7.reuse, 0x2f0, RZ ;  /* 0x000002f007027810 */ /* 0x040fe20007f3e0ff */
[----:B------:R-:W-:Y:S01]  /*abd0*/  UMOV UR7, 0x10 ;  /* 0x0000001000077882 */ /* 0x000fe20000000000 */
[----:B------:R1:W-:Y:S01]  /*abe0*/  STL [R1+0x4], R5 ;  /* 0x0000040501007387 */ /* 0x0003e20000100800 */
[----:B------:R-:W-:Y:S01]  /*abf0*/  UMOV UR53, UR17 ;  /* 0x0000001100357c82 */ /* 0x000fe20008000000 */
[----:B------:R-:W-:Y:S01]  /*ac00*/  R2UR UR30, R2 ;  /* 0x00000000021e72ca */ /* 0x000fe200000e0000 */
[----:B------:R-:W-:Y:S01]  /*ac10*/  UIADD3 UR9, UR8, 0x30800, URZ ;  /* 0x0003080008097890 */ /* 0x000fe2000fffe03f */
[----:B------:R-:W-:Y:S01]  /*ac20*/  IADD3 R2, P2, R7, 0x3f0, RZ ;  /* 0x000003f007027810 */ /* 0x000fe20007f5e0ff */
[----:B------:R-:W-:Y:S01]  /*ac30*/  UIADD3 UR40, UR8, 0x4000, URZ ;  /* 0x0000400008287890 */ /* 0x000fe2000fffe03f */
[----:B------:R-:W-:-:S02]  /*ac40*/  UMOV UR42, 0x40 ;  /* 0x00000040002a7882 */ /* 0x000fc40000000000 */
[----:B------:R-:W-:Y:S01]  /*ac50*/  R2UR UR48, R2 ;  /* 0x00000000023072ca */ /* 0x000fe200000e0000 */
[--C-:B------:R-:W-:Y:S01]  /*ac60*/  IMAD.X R2, RZ, RZ, R6.reuse, P1 ;  /* 0x000000ffff027224 */ /* 0x100fe200008e0606 */
[----:B------:R-:W-:Y:S01]  /*ac70*/  UMOV UR43, UR11 ;  /* 0x0000000b002b7c82 */ /* 0x000fe20008000000 */
[----:B------:R-:W-:Y:S01]  /*ac80*/  UMOV UR44, UR12 ;  /* 0x0000000c002c7c82 */ /* 0x000fe20008000000 */
[----:B------:R-:W-:Y:S01]  /*ac90*/  UMOV UR45, UR13 ;  /* 0x0000000d002d7c82 */ /* 0x000fe20008000000 */
[----:B------:R-:W-:Y:S01]  /*aca0*/  UMOV UR41, UR9 ;  /* 0x0000000900297c82 */ /* 0x000fe20008000000 */
[----:B------:R-:W-:Y:S01]  /*acb0*/  R2UR UR31, R2 ;  /* 0x00000000021f72ca */ /* 0x000fe200000e0000 */
[----:B------:R-:W-:-:S05]  /*acc0*/  IMAD.X R2, RZ, RZ, R6, P2 ;  /* 0x000000ffff027224 */ /* 0x000fca00010e0606 */
[----:B------:R-:W-:Y:S02]  /*acd0*/  R2UR UR49, R2 ;  /* 0x00000000023172ca */ /* 0x000fe400000e0000 */
[----:B------:R-:W-:-:S04]  /*ace0*/  IADD3 R2, P1, R7, 0xf0, RZ ;  /* 0x000000f007027810 */ /* 0x000fc80007f3e0ff */
[----:B------:R-:W-:Y:S01]  /*acf0*/  R2UR UR34, R2 ;  /* 0x00000000022272ca */ /* 0x000fe200000e0000 */
[----:B------:R-:W-:Y:S01]  /*ad00*/  IMAD.X R3, RZ, RZ, R6, P1 ;  /* 0x000000ffff037224 */ /* 0x000fe200008e0606 */
[----:B------:R-:W-:-:S04]  /*ad10*/  ISETP.GE.AND P1, PT, R4, R5, PT ;  /* 0x000000050400720c */ /* 0x000fc80003f26270 */
[----:B------:R-:W-:-:S13]  /*ad20*/  R2UR UR35, R3 ;  /* 0x00000000032372ca */ /* 0x000fda00000e0000 */
        /* <DEDUP_REMOVED lines=20> */
[-C--:B------:R-:W-:Y:S01]  /*ae70*/  LOP3.LUT R17, RZ, R4.reuse, RZ, 0x33, !PT ;  /* 0x00000004ff117212 */ /* 0x080fe200078e33ff */
[C---:B------:R-:W-:Y:S02]  /*ae80*/  VIADD R5, R0.reuse, 0xfffffffe ;  /* 0xfffffffe00057836 */ /* 0x040fe40000000000 */
[----:B------:R-:W-:Y:S02]  /*ae90*/  IMAD.MOV.U32 R10, RZ, RZ, 0x1 ;  /* 0x00000001ff0a7424 */ /* 0x000fe400078e00ff */
[----:B------:R-:W-:Y:S01]  /*aea0*/  IMAD.IADD R17, R0, 0x1, R17 ;  /* 0x0000000100117824 */ /* 0x000fe200078e0211 */
[----:B------:R-:W-:Y:S01]  /*aeb0*/  ISETP.NE.AND P1, PT, R5, R4, PT ;  /* 0x000000040500720c */ /* 0x000fe20003f25270 */
[----:B------:R-:W-:-:S03]  /*aec0*/  IMAD.MOV.U32 R0, RZ, RZ, R4 ;  /* 0x000000ffff007224 */ /* 0x000fc600078e0004 */
[----:B------:R-:W-:-:S05]  /*aed0*/  LOP3.LUT R5, R17, 0x1, RZ, 0xc0, !PT ;  /* 0x0000000111057812 */ /* 0x000fca00078ec0ff */
[----:B------:R1:W-:Y:S04]  /*aee0*/  STL [R1+0x8], R5 ;  /* 0x0000080501007387 */ /* 0x0003e80000100800 */
[----:B------:R-:W-:Y:S05]  /*aef0*/  @!P1 BRA `(.L_x_3069) ;  /* 0x0000000800d09947 */ /* 0x000fea0003800000 */
[----:B------:R-:W-:Y:S02]  /*af00*/  IMAD.IADD R17, R17, 0x1, -R5 ;  /* 0x0000000111117824 */ /* 0x000fe400078e0a05 */
[----:B------:R-:W-:Y:S02]  /*af10*/  IMAD.MOV.U32 R0, RZ, RZ, R4 ;  /* 0x000000ffff007224 */ /* 0x000fe400078e0004 */
[----:B------:R-:W-:-:S07]  /*af20*/  IMAD.MOV.U32 R10, RZ, RZ, 0x1 ;  /* 0x00000001ff0a7424 */ /* 0x000fce00078e00ff */
.L_x_3078:
[----:B-123--:R-:W-:-:S04]  /*af30*/  SHF.L.U32 R18, R10, 0x1f, RZ ;  /* 0x0000001f0a127819 */ /* 0x00efc800000006ff */
[----:B------:R-:W2:Y:S02]  /*af40*/  SYNCS.PHASECHK.TRANS64.TRYWAIT P1, [R15+URZ+0x30840], R18 ;  /* 0x030840120f0075a7 */ /* 0x000ea4000802017f */
[----:B--2---:R-:W-:Y:S05]  /*af50*/  @!P1 BRA `(.L_x_3070) ;  /* 0x0000001800189947 */ /* 0x004fea0003800000 */
.L_x_3095:
        /* <DEDUP_REMOVED lines=8> */
.L_x_3071:
        /* <DEDUP_REMOVED lines=37> */
.L_x_3096:
        /* <DEDUP_REMOVED lines=8> */
.L_x_3073:
        /* <DEDUP_REMOVED lines=37> */
.L_x_3097:
        /* <DEDUP_REMOVED lines=8> */
.L_x_3075:
        /* <DEDUP_REMOVED lines=31> */
.L_x_3099:
        /* <DEDUP_REMOVED lines=8> */
.L_x_3077:
        /* <DEDUP_REMOVED lines=37> */
.L_x_3069:
[----:B------:R-:W4:Y:S02]  /*ba40*/  LDL.LU R4, [R1+0x8] ;  /* 0x0000080001047983 */ /* 0x000f240000300800 */
[----:B----4-:R-:W-:Y:S02]  /*ba50*/  ISETP.NE.AND P1, PT, R4, RZ, PT ;  /* 0x000000ff0400720c */ /* 0x010fe40003f25270 */
[----:B------:R4:W5:Y:S11]  /*ba60*/  LDL R4, [R1+0x4] ;  /* 0x0000040001047983 */ /* 0x0009760000100800 */
[----:B----4-:R-:W-:Y:S05]  /*ba70*/  @!P1 BRA `(.L_x_3068) ;  /* 0x00000004005c9947 */ /* 0x010fea0003800000 */
[----:B------:R-:W-:-:S04]  /*ba80*/  SHF.L.U32 R12, R10, 0x1f, RZ ;  /* 0x0000001f0a0c7819 */ /* 0x000fc800000006ff */
[----:B------:R-:W4:Y:S02]  /*ba90*/  SYNCS.PHASECHK.TRANS64.TRYWAIT P1, [R15+URZ+0x30840], R12 ;  /* 0x0308400c0f0075a7 */ /* 0x000f24000802017f */
[----:B----4-:R-:W-:Y:S05]  /*baa0*/  @!P1 BRA `(.L_x_3079) ;  /* 0x0000000c00989947 */ /* 0x010fea0003800000 */
.L_x_3100:
        /* <DEDUP_REMOVED lines=8> */
.L_x_3080:
        /* <DEDUP_REMOVED lines=34> */
.L_x_3101:
        /* <DEDUP_REMOVED lines=8> */
.L_x_3082:
[----:B------:R2:W5:Y:S01]  /*bdd0*/  LDL.LU R4, [R1+0x4] ;  /* 0x0000040001047983 */ /* 0x0005620000300800 */
        /* <DEDUP_REMOVED lines=18> */
[----:B------:R-:W-:-:S02]  /*bf00*/  UIADD3 UR16, UR32, 0x1e000, URZ ;  /* 0x0001e00020107890 */ /* 0x000fc4000fffe03f */
[----:B------:R-:W-:Y:S01]  /*bf10*/  LEA.HI.X.SX32 R5, R5, R14, 0x1, P0 ;  /* 0x0000000e05057211 */ /* 0x000fe200000f0eff */
[----:B------:R-:W-:Y:S01]  /*bf20*/  UIADD3 UR32, UR32, 0x28100, URZ ;  /* 0x0002810020207890 */ /* 0x000fe2000fffe03f */
[C---:B------:R-:W-:Y:S01]  /*bf30*/  LEA R9, P0, R0.reuse, R9, 0x2 ;  /* 0x0000000900097211 */ /* 0x040fe200078010ff */
[----:B------:R-:W-:Y:S01]  /*bf40*/  UMOV UR17, UR25 ;  /* 0x0000001900117c82 */ /* 0x000fe20008000000 */
[----:B------:R-:W-:Y:S01]  /*bf50*/  UMOV UR19, UR27 ;  /* 0x0000001b00137c82 */ /* 0x000fe20008000000 */
[----:B------:R-:W-:Y:S01]  /*bf60*/  UMOV UR33, UR25 ;  /* 0x0000001900217c82 */ /* 0x000fe20008000000 */
[----:B------:R-:W-:Y:S01]  /*bf70*/  LEA.HI.X R8, R0, R8, R5, 0x2, P0 ;  /* 0x0000000800087211 */ /* 0x000fe200000f1405 */
[----:B------:R2:W-:Y:S01]  /*bf80*/  UTMALDG.4D [UR24], [UR8], desc[UR30] ;  /* 0x00001e18080075b4 */ /* 0x0005e20008019000 */
[----:B------:R-:W-:Y:S01]  /*bf90*/  R2UR UR34, R9 ;  /* 0x00000000092272ca */ /* 0x000fe200000e0000 */
[----:B------:R-:W-:Y:S01]  /*bfa0*/  UMOV UR7, 0x10 ;  /* 0x0000001000077882 */ /* 0x000fe20000000000 */
[----:B------:R-:W-:Y:S01]  /*bfb0*/  R2UR UR35, R8 ;  /* 0x00000000082372ca */ /* 0x000fe200000e0000 */
[----:B------:R2:W-:-:S12]  /*bfc0*/  UTMALDG.4D [UR16], [UR8], desc[UR30] ;  /* 0x00001e10080075b4 */ /* 0x0005d80008019000 */
[----:B------:R2:W-:Y:S02]  /*bfd0*/  UBLKCP.S.G [UR32], [UR34], UR7 ;  /* 0x00000020220073ba */ /* 0x0005e40008000207 */
[----:B--2---:R-:W-:-:S07]  /*bfe0*/  IMAD.MOV.U32 R16, RZ, RZ, 0x1 ;  /* 0x00000001ff107424 */ /* 0x004fce00078e00ff */
.L_x_3068:
[----:B------:R-:W1:Y:S01]  /*bff0*/  S2R R0, SR_TID.X ;  /* 0x0000000000007919 */ /* 0x000e620000002100 */
[----:B------:R-:W-:Y:S01]  /*c000*/  IMAD R3, R16, 0x8, R15 ;  /* 0x0000000810037824 */ /* 0x000fe200078e020f */
[----:B-1----:R-:W-:Y:S02]  /*c010*/  LOP3.LUT R2, R0, 0x7f, RZ, 0xc0, !PT ;  /* 0x0000007f00027812 */ /* 0x002fe400078ec0ff */
[----:B------:R-:W-:Y:S02]  /*c020*/  SHF.L.U32 R0, R10, 0x1f, RZ ;  /* 0x0000001f0a007819 */ /* 0x000fe400000006ff */
[----:B------:R-:W-:Y:S02]  /*c030*/  ISETP.NE.AND P1, PT, R2, RZ, PT ;  /* 0x000000ff0200720c */ /* 0x000fe40003f25270 */
[----:B------:R-:W1:Y:S02]  /*c040*/  SYNCS.PHASECHK.TRANS64.TRYWAIT P0, [R3+URZ+0x30840], R0 ;  /* 0x03084000030075a7 */ /* 0x000e64000800017f */
[----:B-1----:R-:W-:Y:S09]  /*c050*/  @!P0 BRA `(.L_x_3083) ;  /* 0x0000000800548947 */ /* 0x002ff20003800000 */
.L_x_3102:
[----:B------:R-:W-:Y:S05]  /*c060*/  @P1 BRA `(.L_x_3084) ;  /* 0x0000000000181947 */ /* 0x000fea0003800000 */
[----:B------:R-:W1:Y:S01]  /*c070*/  S2R R2, SR_TID.X ;  /* 0x0000000000027919 */ /* 0x000e620000002100 */
[----:B------:R-:W-:-:S04]  /*c080*/  IMAD.MOV.U32 R0, RZ, RZ, 0x4100 ;  /* 0x00004100ff007424 */ /* 0x000fc800078e00ff */
[----:B------:R1:W-:Y:S02]  /*c090*/  SYNCS.ARRIVE.TRANS64 RZ, [R3+URZ+0x30830], R0 ;  /* 0x0308300003ff79a7 */ /* 0x0003e4000800003f */
[----:B-1----:R-:W-:-:S13]  /*c0a0*/  LOP3.LUT P0, RZ, R2, 0x1f, RZ, 0xc0, !PT ;  /* 0x0000001f02ff7812 */ /* 0x002fda000780c0ff */
[----:B------:R-:W-:Y:S05]  /*c0b0*/  @!P0 BRA `(.L_x_3084) ;  /* 0x0000000000048947 */ /* 0x000fea0003800000 */
[----:B------:R-:W-:Y:S01]  /*c0c0*/  BPT.TRAP 0x1 ;  /* 0x000000040000795c */ /* 0x000fe20000300000 */
.L_x_3084:
        /* <DEDUP_REMOVED lines=41> */
.L_x_3065:
[----:B------:R-:W-:Y:S05]  /*c360*/  BSYNC B0 ;  /* 0x0000000000007941 */ /* 0x000fea0003800000 */
.L_x_3061:
[----:B------:R-:W-:-:S03]  /*c370*/  UMOV UR7, 0xffffffff ;  /* 0xffffffff00077882 */ /* 0x000fc60000000000 */
[----:B------:R-:W-:Y:S05]  /*c380*/  BRA.DIV UR7, `(.L_x_3085) ;  /* 0x00000006079c7947 */ /* 0x000fea000b800000 */
[----:B------:R-:W-:-:S13]  /*c390*/  ELECT P6, URZ, PT ;  /* 0x00000000003f782f */ /* 0x000fda00038c0000 */
.L_x_3105:
[----:B------:R-:W-:Y:S05]  /*c3a0*/  @!P6 BRA `(.L_x_2939) ;  /* 0x000000000084e947 */ /* 0x000fea0003800000 */
[----:B------:R-:W-:-:S06]  /*c3b0*/  ULOP3.LUT UR7, UR38, 0x2, URZ, 0xfc, !UPT ;  /* 0x0000000226077892 */ /* 0x000fcc000f8efc3f */
[----:B------:R-:W-:-:S05]  /*c3c0*/  IMAD.U32 R0, RZ, RZ, UR7 ;  /* 0x00000007ff007e24 */ /* 0x000fca000f8e00ff */
[----:B------:R-:W-:-:S13]  /*c3d0*/  ISETP.NE.AND P2, PT, R0, 0x3, PT ;  /* 0x000000030000780c */ /* 0x000fda0003f45270 */
[----:B------:R-:W-:Y:S05]  /*c3e0*/  @!P2 BRA `(.L_x_3086) ;  /* 0x000000000004a947 */ /* 0x000fea0003800000 */
[----:B------:R-:W-:Y:S01]  /*c3f0*/  BPT.TRAP 0x1 ;  /* 0x000000040000795c */ /* 0x000fe20000300000 */
.L_x_3086:
        /* <DEDUP_REMOVED lines=15> */
.L_x_3106:
[----:B------:R-:W2:Y:S02]  /*c4f0*/  SYNCS.PHASECHK.TRANS64.TRYWAIT P0, [R3+URZ], R0 ;  /* 0x00000000030075a7 */ /* 0x000ea4000800017f */
[----:B--2---:R-:W-:Y:S05]  /*c500*/  @!P0 BRA `(.L_x_3088) ;  /* 0x0000000400708947 */ /* 0x004fea0003800000 */
.L_x_3107:
[----:B------:R-:W-:Y:S05]  /*c510*/  @!P2 BRA `(.L_x_3089) ;  /* 0x000000000004a947 */ /* 0x000fea0003800000 */
[----:B------:R-:W-:Y:S01]  /*c520*/  BPT.TRAP 0x1 ;  /* 0x000000040000795c */ /* 0x000fe20000300000 */
.L_x_3089:
[----:B--2---:R-:W-:-:S04]  /*c530*/  VIADD R3, R8, 0x30840 ;  /* 0x0003084008037836 */ /* 0x004fc80000000000 */
[----:B------:R-:W-:-:S04]  /*c540*/  IMAD R5, R2, 0x8, R3 ;  /* 0x0000000802057824 */ /* 0x000fc800078e0203 */
[----:B------:R-:W2:Y:S02]  /*c550*/  SYNCS.PHASECHK.TRANS64.TRYWAIT P0, [R5+URZ], R4 ;  /* 0x00000004050075a7 */ /* 0x000ea4000800017f */
[----:B--2---:R-:W-:Y:S05]  /*c560*/  @!P0 BRA `(.L_x_3090) ;  /* 0x00000004006c8947 */ /* 0x004fea0003800000 */
.L_x_3108:
[----:B------:R-:W-:-:S07]  /*c570*/  IMAD R3, R6, 0x8, R3 ;  /* 0x0000000806037824 */ /* 0x000fce00078e0203 */
.L_x_3091:
[----:B---3--:R3:W4:Y:S02]  /*c580*/  SYNCS.PHASECHK.TRANS64.TRYWAIT P0, [R3+URZ], R0 ;  /* 0x00000000030075a7 */ /* 0x008724000800017f */
[----:B----4-:R-:W-:Y:S05]  /*c590*/  @!P0 NANOSLEEP.SYNCS 0x989680 ;  /* 0x009896800000895d */ /* 0x010fea0003900000 */
[----:B------:R-:W4:Y:S02]  /*c5a0*/  @!P0 SYNCS.PHASECHK.TRANS64 P0, [R3+URZ], R0 ;  /* 0x00000000030085a7 */ /* 0x000f24000800007f */
[----:B----4-:R-:W-:Y:S05]  /*c5b0*/  @!P0 BRA `(.L_x_3091) ;  /* 0xfffffffc00f08947 */ /* 0x010fea000383ffff */
.L_x_2939:
[----:B------:R-:W-:Y:S05]  /*c5c0*/  BSYNC B6 ;  /* 0x0000000000067941 */ /* 0x000fea0003800000 */
.L_x_2931:
[----:B------:R-:W-:Y:S05]  /*c5d0*/  EXIT ;  /* 0x000000000000794d */ /* 0x000fea0003800000 */
.L_x_2949:
[----:B------:R-:W-:Y:S02]  /*c5e0*/  IMAD.MOV.U32 R12, RZ, RZ, RZ ;  /* 0x000000ffff0c7224 */ /* 0x000fe400078e00ff */
[----:B------:R-:W-:Y:S02]  /*c5f0*/  IMAD.MOV.U32 R11, RZ, RZ, 0x1f ;  /* 0x0000001fff0b7424 */ /* 0x000fe400078e00ff */
[----:B------:R-:W-:-:S07]  /*c600*/  IMAD.MOV.U32 R15, RZ, RZ, -0x1 ;  /* 0xffffffffff0f7424 */ /* 0x000fce00078e00ff */
[----:B------:R-:W-:Y:S05]  /*c610*/  WARPSYNC.COLLECTIVE R15, `(.L_x_3092) ;  /* 0x000000000f087348 */ /* 0x000fea0003c00000 */
[----:B------:R1:W2:Y:S02]  /*c620*/  SHFL.IDX P6, R14, R13, R12, R11 ;  /* 0x0000000c0d0e7389 */ /* 0x0002a400000c000b */
[----:B-12---:R-:W-:Y:S01]  /*c630*/  ENDCOLLECTIVE ;  /* 0x000000000000791b */ /* 0x006fe20003800000 */
.L_x_3092:
[----:B------:R-:W-:Y:S05]  /*c640*/  BRA `(.L_x_3093) ;  /* 0xffffff5000847947 */ /* 0x000fea000383ffff */
.L_x_2951:
        /* <DEDUP_REMOVED lines=8> */
.L_x_2955:
[----:B---3--:R3:W4:Y:S02]  /*c6d0*/  SYNCS.PHASECHK.TRANS64.TRYWAIT P1, [R0+URZ+0x30810], R209 ;  /* 0x030810d1000075a7 */ /* 0x008724000802017f */
[----:B----4-:R-:W-:Y:S05]  /*c6e0*/  @!P1 NANOSLEEP.SYNCS 0x989680 ;  /* 0x009896800000995d */ /* 0x010fea0003900000 */
[----:B------:R-:W4:Y:S02]  /*c6f0*/  @!P1 SYNCS.PHASECHK.TRANS64 P1, [R0+URZ+0x30810], R209 ;  /* 0x030810d1000095a7 */ /* 0x000f24000802007f */
[----:B----4-:R-:W-:Y:S05]  /*c700*/  @!P1 BRA `(.L_x_2955) ;  /* 0xfffffffc00f09947 */ /* 0x010fea000383ffff */
[----:B------:R-:W-:Y:S05]  /*c710*/  BRA `(.L_x_2954) ;  /* 0xffffff58006c7947 */ /* 0x000fea000383ffff */
.L_x_2959:
[----:B------:R1:W1:Y:S02]  /*c720*/  SYNCS.PHASECHK.TRANS64.TRYWAIT P1, [R0+URZ+0x30830], R209 ;  /* 0x030830d1000075a7 */ /* 0x000264000802017f */
[----:B-1----:R-:W-:Y:S05]  /*c730*/  @!P1 NANOSLEEP.SYNCS 0x989680 ;  /* 0x009896800000995d */ /* 0x002fea0003900000 */
[----:B------:R-:W1:Y:S02]  /*c740*/  @!P1 SYNCS.PHASECHK.TRANS64 P1, [R0+URZ+0x30830], R209 ;  /* 0x030830d1000095a7 */ /* 0x000e64000802007f */
[----:B-1----:R-:W-:Y:S05]  /*c750*/  @!P1 BRA `(.L_x_2959) ;  /* 0xfffffffc00f09947 */ /* 0x002fea000383ffff */
[----:B------:R-:W-:Y:S05]  /*c760*/  BRA `(.L_x_2958) ;  /* 0xffffff60008c7947 */ /* 0x000fea000383ffff */
.L_x_3066:
[----:B-1----:R1:W2:Y:S02]  /*c770*/  SYNCS.PHASECHK.TRANS64.TRYWAIT P0, [R15+URZ+0x30820], R2 ;  /* 0x030820020f0075a7 */ /* 0x0022a4000800017f */
[----:B--2---:R-:W-:Y:S05]  /*c780*/  @!P0 NANOSLEEP.SYNCS 0x989680 ;  /* 0x009896800000895d */ /* 0x004fea0003900000 */
[----:B------:R-:W2:Y:S02]  /*c790*/  @!P0 SYNCS.PHASECHK.TRANS64 P0, [R15+URZ+0x30820], R2 ;  /* 0x030820020f0085a7 */ /* 0x000ea4000800007f */
[----:B--2---:R-:W-:Y:S05]  /*c7a0*/  @!P0 BRA `(.L_x_3066) ;  /* 0xfffffffc00f08947 */ /* 0x004fea000383ffff */
[----:B------:R-:W-:Y:S05]  /*c7b0*/  BRA `(.L_x_3094) ;  /* 0xffffffe000307947 */ /* 0x000fea000383ffff */
.L_x_3070:
[----:B--2---:R2:W3:Y:S02]  /*c7c0*/  SYNCS.PHASECHK.TRANS64.TRYWAIT P1, [R15+URZ+0x30840], R18 ;  /* 0x030840120f0075a7 */ /* 0x0044e4000802017f */
[----:B---3--:R-:W-:Y:S05]  /*c7d0*/  @!P1 NANOSLEEP.SYNCS 0x989680 ;  /* 0x009896800000995d */ /* 0x008fea0003900000 */
[----:B------:R-:W3:Y:S02]  /*c7e0*/  @!P1 SYNCS.PHASECHK.TRANS64 P1, [R15+URZ+0x30840], R18 ;  /* 0x030840120f0095a7 */ /* 0x000ee4000802007f */
[----:B---3--:R-:W-:Y:S05]  /*c7f0*/  @!P1 BRA `(.L_x_3070) ;  /* 0xfffffffc00f09947 */ /* 0x008fea000383ffff */
[----:B------:R-:W-:Y:S05]  /*c800*/  BRA `(.L_x_3095) ;  /* 0xffffffe400d47947 */ /* 0x000fea000383ffff */
.L_x_3072:
[----:B-1----:R1:W3:Y:S02]  /*c810*/  SYNCS.PHASECHK.TRANS64.TRYWAIT P1, [R15+URZ+0x30828], R18 ;  /* 0x030828120f0075a7 */ /* 0x0022e4000802017f */
[----:B---3--:R-:W-:Y:S05]  /*c820*/  @!P1 NANOSLEEP.SYNCS 0x989680 ;  /* 0x009896800000995d */ /* 0x008fea0003900000 */
[----:B------:R-:W3:Y:S02]  /*c830*/  @!P1 SYNCS.PHASECHK.TRANS64 P1, [R15+URZ+0x30828], R18 ;  /* 0x030828120f0095a7 */ /* 0x000ee4000802007f */
[----:B---3--:R-:W-:Y:S05]  /*c840*/  @!P1 BRA `(.L_x_3072) ;  /* 0xfffffffc00f09947 */ /* 0x008fea000383ffff */
[----:B------:R-:W-:Y:S05]  /*c850*/  BRA `(.L_x_3096) ;  /* 0xffffffe800747947 */ /* 0x000fea000383ffff */
.L_x_3074:
[----:B---3--:R3:W4:Y:S02]  /*c860*/  SYNCS.PHASECHK.TRANS64.TRYWAIT P1, [R15+URZ+0x30848], R18 ;  /* 0x030848120f0075a7 */ /* 0x008724000802017f */
[----:B----4-:R-:W-:Y:S05]  /*c870*/  @!P1 NANOSLEEP.SYNCS 0x989680 ;  /* 0x009896800000995d */ /* 0x010fea0003900000 */
[----:B------:R-:W4:Y:S02]  /*c880*/  @!P1 SYNCS.PHASECHK.TRANS64 P1, [R15+URZ+0x30848], R18 ;  /* 0x030848120f0095a7 */ /* 0x000f24000802007f */
[----:B----4-:R-:W-:Y:S05]  /*c890*/  @!P1 BRA `(.L_x_3074) ;  /* 0xfffffffc00f09947 */ /* 0x010fea000383ffff */
[----:B------:R-:W-:Y:S05]  /*c8a0*/  BRA `(.L_x_3097) ;  /* 0xffffffec00147947 */ /* 0x000fea000383ffff */
.L_x_3076:
[----:B------:R-:W-:-:S07]  /*c8b0*/  SHF.L.U32 R4, R10, 0x1f, RZ ;  /* 0x0000001f0a047819 */ /* 0x000fce00000006ff */
.L_x_3098:
[----:B----4-:R4:W1:Y:S02]  /*c8c0*/  SYNCS.PHASECHK.TRANS64.TRYWAIT P1, [R15+URZ+0x30820], R4 ;  /* 0x030820040f0075a7 */ /* 0x010864000802017f */
[----:B-1----:R-:W-:Y:S05]  /*c8d0*/  @!P1 NANOSLEEP.SYNCS 0x989680 ;  /* 0x009896800000995d */ /* 0x002fea0003900000 */
[----:B------:R-:W1:Y:S02]  /*c8e0*/  @!P1 SYNCS.PHASECHK.TRANS64 P1, [R15+URZ+0x30820], R4 ;  /* 0x030820040f0095a7 */ /* 0x000e64000802007f */
[----:B-1----:R-:W-:Y:S05]  /*c8f0*/  @!P1 BRA `(.L_x_3098) ;  /* 0xfffffffc00f09947 */ /* 0x002fea000383ffff */
[----:B------:R-:W-:Y:S05]  /*c900*/  BRA `(.L_x_3099) ;  /* 0xffffffec00987947 */ /* 0x000fea000383ffff */
.L_x_3079:
[----:B----4-:R4:W1:Y:S02]  /*c910*/  SYNCS.PHASECHK.TRANS64.TRYWAIT P1, [R15+URZ+0x30840], R12 ;  /* 0x0308400c0f0075a7 */ /* 0x010864000802017f */
[----:B-1----:R-:W-:Y:S05]  /*c920*/  @!P1 NANOSLEEP.SYNCS 0x989680 ;  /* 0x009896800000995d */ /* 0x002fea0003900000 */
[----:B------:R-:W1:Y:S02]  /*c930*/  @!P1 SYNCS.PHASECHK.TRANS64 P1, [R15+URZ+0x30840], R12 ;  /* 0x0308400c0f0095a7 */ /* 0x000e64000802007f */
[----:B-1----:R-:W-:Y:S05]  /*c940*/  @!P1 BRA `(.L_x_3079) ;  /* 0xfffffffc00f09947 */ /* 0x002fea000383ffff */
[----:B------:R-:W-:Y:S05]  /*c950*/  BRA `(.L_x_3100) ;  /* 0xfffffff000547947 */ /* 0x000fea000383ffff */
.L_x_3081:
[----:B-1----:R1:W2:Y:S02]  /*c960*/  SYNCS.PHASECHK.TRANS64.TRYWAIT P1, [R15+URZ+0x30828], R12 ;  /* 0x0308280c0f0075a7 */ /* 0x0022a4000802017f */
[----:B--2---:R-:W-:Y:S05]  /*c970*/  @!P1 NANOSLEEP.SYNCS 0x989680 ;  /* 0x009896800000995d */ /* 0x004fea0003900000 */
[----:B------:R-:W2:Y:S02]  /*c980*/  @!P1 SYNCS.PHASECHK.TRANS64 P1, [R15+URZ+0x30828], R12 ;  /* 0x0308280c0f0095a7 */ /* 0x000ea4000802007f */
[----:B--2---:R-:W-:Y:S05]  /*c990*/  @!P1 BRA `(.L_x_3081) ;  /* 0xfffffffc00f09947 */ /* 0x004fea000383ffff */
[----:B------:R-:W-:Y:S05]  /*c9a0*/  BRA `(.L_x_3101) ;  /* 0xfffffff000e87947 */ /* 0x000fea000383ffff */
.L_x_3083:
[----:B------:R1:W1:Y:S02]  /*c9b0*/  SYNCS.PHASECHK.TRANS64.TRYWAIT P0, [R3+URZ+0x30840], R0 ;  /* 0x03084000030075a7 */ /* 0x000264000800017f */
[----:B-1----:R-:W-:Y:S05]  /*c9c0*/  @!P0 NANOSLEEP.SYNCS 0x989680 ;  /* 0x009896800000895d */ /* 0x002fea0003900000 */
[----:B------:R-:W1:Y:S02]  /*c9d0*/  @!P0 SYNCS.PHASECHK.TRANS64 P0, [R3+URZ+0x30840], R0 ;  /* 0x03084000030085a7 */ /* 0x000e64000800007f */
[----:B-1----:R-:W-:Y:S05]  /*c9e0*/  @!P0 BRA `(.L_x_3083) ;  /* 0xfffffffc00f08947 */ /* 0x002fea000383ffff */
[----:B------:R-:W-:Y:S05]  /*c9f0*/  BRA `(.L_x_3102) ;  /* 0xfffffff400987947 */ /* 0x000fea000383ffff */
.L_x_3085:
[----:B------:R-:W-:Y:S01]  /*ca00*/  BSSY B0, `(.L_x_3103) ;  /* 0x0000006000007945 */ /* 0x000fe20003800000 */
[----:B------:R-:W-:-:S07]  /*ca10*/  IMAD.MOV.U32 R15, RZ, RZ, -0x1 ;  /* 0xffffffffff0f7424 */ /* 0x000fce00078e00ff */
[----:B------:R-:W-:Y:S05]  /*ca20*/  WARPSYNC.COLLECTIVE R15, `(.L_x_3104) ;  /* 0x000000000f0c7348 */ /* 0x000fea0003c00000 */
[----:B------:R-:W-:Y:S02]  /*ca30*/  ELECT P6, UR62, PT ;  /* 0x00000000003e782f */ /* 0x000fe400038c0000 */
[----:B------:R-:W-:Y:S01]  /*ca40*/  MOV R14, UR62 ;  /* 0x0000003e000e7c02 */ /* 0x000fe20008000f00 */
[----:B------:R-:W-:Y:S10]  /*ca50*/  ENDCOLLECTIVE ;  /* 0x000000000000791b */ /* 0x000ff40003800000 */
.L_x_3104:
[----:B------:R-:W-:Y:S05]  /*ca60*/  BSYNC B0 ;  /* 0x0000000000007941 */ /* 0x000fea0003800000 */
.L_x_3103:
[----:B------:R-:W-:Y:S05]  /*ca70*/  BRA `(.L_x_3105) ;  /* 0xfffffff800487947 */ /* 0x000fea000383ffff */
.L_x_3087:
[----:B-1----:R1:W2:Y:S02]  /*ca80*/  SYNCS.PHASECHK.TRANS64.TRYWAIT P0, [R7+URZ], R4 ;  /* 0x00000004070075a7 */ /* 0x0022a4000800017f */
[----:B--2---:R-:W-:Y:S05]  /*ca90*/  @!P0 NANOSLEEP.SYNCS 0x989680 ;  /* 0x009896800000895d */ /* 0x004fea0003900000 */
[----:B------:R-:W2:Y:S02]  /*caa0*/  @!P0 SYNCS.PHASECHK.TRANS64 P0, [R7+URZ], R4 ;  /* 0x00000004070085a7 */ /* 0x000ea4000800007f */
[----:B--2---:R-:W-:Y:S05]  /*cab0*/  @!P0 BRA `(.L_x_3087) ;  /* 0xfffffffc00f08947 */ /* 0x004fea000383ffff */
[----:B------:R-:W-:Y:S05]  /*cac0*/  BRA `(.L_x_3106) ;  /* 0xfffffff800887947 */ /* 0x000fea000383ffff */
.L_x_3088:
[----:B--2---:R2:W3:Y:S02]  /*cad0*/  SYNCS.PHASECHK.TRANS64.TRYWAIT P0, [R3+URZ], R0 ;  /* 0x00000000030075a7 */ /* 0x0044e4000800017f */
[----:B---3--:R-:W-:Y:S05]  /*cae0*/  @!P0 NANOSLEEP.SYNCS 0x989680 ;  /* 0x009896800000895d */ /* 0x008fea0003900000 */
[----:B------:R-:W3:Y:S02]  /*caf0*/  @!P0 SYNCS.PHASECHK.TRANS64 P0, [R3+URZ], R0 ;  /* 0x00000000030085a7 */ /* 0x000ee4000800007f */
[----:B---3--:R-:W-:Y:S05]  /*cb00*/  @!P0 BRA `(.L_x_3088) ;  /* 0xfffffffc00f08947 */ /* 0x008fea000383ffff */
[----:B------:R-:W-:Y:S05]  /*cb10*/  BRA `(.L_x_3107) ;  /* 0xfffffff8007c7947 */ /* 0x000fea000383ffff */
.L_x_3090:
[----:B--2---:R2:W3:Y:S02]  /*cb20*/  SYNCS.PHASECHK.TRANS64.TRYWAIT P0, [R5+URZ], R4 ;  /* 0x00000004050075a7 */ /* 0x0044e4000800017f */
[----:B---3--:R-:W-:Y:S05]  /*cb30*/  @!P0 NANOSLEEP.SYNCS 0x989680 ;  /* 0x009896800000895d */ /* 0x008fea0003900000 */
[----:B------:R-:W3:Y:S02]  /*cb40*/  @!P0 SYNCS.PHASECHK.TRANS64 P0, [R5+URZ], R4 ;  /* 0x00000004050085a7 */ /* 0x000ee4000800007f */
[----:B---3--:R-:W-:Y:S05]  /*cb50*/  @!P0 BRA `(.L_x_3090) ;  /* 0xfffffffc00f08947 */ /* 0x008fea000383ffff */
[----:B------:R-:W-:Y:S05]  /*cb60*/  BRA `(.L_x_3108) ;  /* 0xfffffff800807947 */ /* 0x000fea000383ffff */
.L_x_3109:
        /* <DEDUP_REMOVED lines=9> */
.L_x_3674:


//--------------------- .text._ZN7cutlass13device_kernelIN5flash11enable_sm90INS1_16FlashAttnBwdSm90INS1_25CollectiveMainloopBwdSm90ILi2ELi2ELi2EN4cute5tupleIJNS5_1CILi1EEES8_S8_EEENS6_IJNS7_ILi64EEENS7_ILi128EEESB_EEENS_10bfloat16_tEfNS_4arch4Sm90ELb1ELb0ELb1ELb1ELb1ELb1ELb0ELb0ELi2ELi1ELi2ELi1ELb0EEENS1_21CollectiveEpilogueBwdISC_SD_SF_Li256ELb1ELb0ELi1EEENS1_25SingleTileBwdLPTSchedulerILb1ELi128ELb1EEEEEEEEEvNT_6ParamsE --------------------------
	.section	.text._ZN7cutlass13device_kernelIN5flash11enable_sm90INS1_16FlashAttnBwdSm90INS1_25CollectiveMainloopBwdSm90ILi2ELi2ELi2EN4cute5tupleIJNS5_1CILi1EEES8_S8_EEENS6_IJNS7_ILi64EEENS7_ILi128EEESB_EEENS_10bfloat16_tEfNS_4arch4Sm90ELb1ELb0ELb1ELb1ELb1ELb1ELb0ELb0ELi2ELi1ELi2ELi1ELb0EEENS1_21CollectiveEpilogueBwdISC_SD_SF_Li256ELb1ELb0ELi1EEENS1_25SingleTileBwdLPTSchedulerILb1ELi128ELb1EEEEEEEEEvNT_6ParamsE,"ax",@progbits
	.align	128
.text._ZN7cutlass13device_kernelIN5flash11enable_sm90INS1_16FlashAttnBwdSm90INS1_25CollectiveMainloopBwdSm90ILi2ELi2ELi2EN4cute5tupleIJNS5_1CILi1EEES8_S8_EEENS6_IJNS7_ILi64EEENS7_ILi128EEESB_EEENS_10bfloat16_tEfNS_4arch4Sm90ELb1ELb0ELb1ELb1ELb1ELb1ELb0ELb0ELi2ELi1ELi2ELi1ELb0EEENS1_21CollectiveEpilogueBwdISC_SD_SF_Li256ELb1ELb0ELi1EEENS1_25SingleTileBwdLPTSchedulerILb1ELi128ELb1EEEEEEEEEvNT_6ParamsE:
        .type           _ZN7cutlass13device_kernelIN5flash11enable_sm90INS1_16FlashAttnBwdSm90INS1_25CollectiveMainloopBwdSm90ILi2ELi2ELi2EN4cute5tupleIJNS5_1CILi1EEES8_S8_EEENS6_IJNS7_ILi64EEENS7_ILi128EEESB_EEENS_10bfloat16_tEfNS_4arch4Sm90ELb1ELb0ELb1ELb1ELb1ELb1ELb0ELb0ELi2ELi1ELi2ELi1ELb0EEENS1_21CollectiveEpilogueBwdISC_SD_SF_Li256ELb1ELb0ELi1EEENS1_25SingleTileBwdLPTSchedulerILb1ELi128ELb1EEEEEEEEEvNT_6ParamsE,@function
        .size           _ZN7cutlass13device_kernelIN5flash11enable_sm90INS1_16FlashAttnBwdSm90INS1_25CollectiveMainloopBwdSm90ILi2ELi2ELi2EN4cute5tupleIJNS5_1CILi1EEES8_S8_EEENS6_IJNS7_ILi64EEENS7_ILi128EEESB_EEENS_10bfloat16_tEfNS_4arch4Sm90ELb1ELb0ELb1ELb1ELb1ELb1ELb0ELb0ELi2ELi1ELi2ELi1ELb0EEENS1_21CollectiveEpilogueBwdISC_SD_SF_Li256ELb1ELb0ELi1EEENS1_25SingleTileBwdLPTSchedulerILb1ELi128ELb1EEEEEEEEEvNT_6ParamsE,(.L_x_3675 - _ZN7cutlass13device_kernelIN5flash11enable_sm90INS1_16FlashAttnBwdSm90INS1_25CollectiveMainloopBwdSm90ILi2ELi2ELi2EN4cute5tupleIJNS5_1CILi1EEES8_S8_EEENS6_IJNS7_ILi64EEENS7_ILi128EEESB_EEENS_10bfloat16_tEfNS_4arch4Sm90ELb1ELb0ELb1ELb1ELb1ELb1ELb0ELb0ELi2ELi1ELi2ELi1ELb0EEENS1_21CollectiveEpilogueBwdISC_SD_SF_Li256ELb1ELb0ELi1EEENS1_25SingleTileBwdLPTSchedulerILb1ELi128ELb1EEEEEEEEEvNT_6ParamsE)
        .other          _ZN7cutlass13device_kernelIN5flash11enable_sm90INS1_16FlashAttnBwdSm90INS1_25CollectiveMainloopBwdSm90ILi2ELi2ELi2EN4cute5tupleIJNS5_1CILi1EEES8_S8_EEENS6_IJNS7_ILi64EEENS7_ILi128EEESB_EEENS_10bfloat16_tEfNS_4arch4Sm90ELb1ELb0ELb1ELb1ELb1ELb1ELb0ELb0ELi2ELi1ELi2ELi1ELb0EEENS1_21CollectiveEpilogueBwdISC_SD_SF_Li256ELb1ELb0ELi1EEENS1_25SingleTileBwdLPTSchedulerILb1ELi128ELb1EEEEEEEEEvNT_6ParamsE,@"STO_CUDA_ENTRY STV_DEFAULT"
_ZN7cutlass13device_kernelIN5flash11enable_sm90INS1_16FlashAttnBwdSm90INS1_25CollectiveMainloopBwdSm90ILi2ELi2ELi2EN4cute5tupleIJNS5_1CILi1EEES8_S8_EEENS6_IJNS7_ILi64EEENS7_ILi128EEESB_EEENS_10bfloat16_tEfNS_4arch4Sm90ELb1ELb0ELb1ELb1ELb1ELb1ELb0ELb0ELi2ELi1ELi2ELi1ELb0EEENS1_21CollectiveEpilogueBwdISC_SD_SF_Li256ELb1ELb0ELi1EEENS1_25SingleTileBwdLPTSchedulerILb1ELi128ELb1EEEEEEEEEvNT_6ParamsE:
        /* <DEDUP_REMOVED lines=24> */
.L_x_3111:
[----:B------:R-:W-:Y:S05]  /*0180*/  BSYNC B0 ;  /* 0x0000000000007941 */ /* 0x000fea0003800000 */
.L_x_3110:
        /* <DEDUP_REMOVED lines=37> */
.L_x_3112:
        /* <DEDUP_REMOVED lines=22> */
.L_x_3113:
[----:B------:R-:W-:Y:S01]  /*0540*/  PLOP3.LUT P0, PT, PT, PT, UP0, 0x80, 0x0 ;  /* 0x000000000000781c */ /* 0x000fe20003f0f008 */
[----:B------:R-:W-:Y:S01]  /*0550*/  NOP ;  /* 0x0000000000007918 */ /* 0x000fe20000000000 */
[----:B------:R-:W-:Y:S01]  /*0560*/  ULDC.64 UR46, c[0x0][0x208] ;  /* 0x00008200002e7ab9 */ /* 0x000fe20000000a00 */
[----:B------:R-:W-:Y:S01]  /*0570*/  BSSY B6, `(.L_x_3114) ;  /* 0x0000c97000067945 */ /* 0x000fe20003800000 */
[----:B-12-4-:R-:W-:Y:S09]  /*0580*/  BAR.SYNC.DEFER_BLOCKING 0x0 ;  /* 0x0000000000007b1d */ /* 0x016ff20000010000 */
[----:B------:R-:W-:Y:S05]  /*0590*/  @!P0 BRA `(.L_x_3115) ;  /* 0x0000008000588947 */ /* 0x000fea0003800000 */
.L_x_3116:
        /* <DEDUP_REMOVED lines=32> */
.L_x_3117:
[----:B------:R-:W-:Y:S01]  /*07a0*/  ULDC UR8, c[0x0][0x8c4] ;  /* 0x0002310000087ab9 */ /* 0x000fe20000000800 */
[----:B------:R-:W-:Y:S01]  /*07b0*/  UMOV UR7, UR9 ;  /* 0x0000000900077c82 */ /* 0x000fe20008000000 */
[----:B------:R-:W-:-:S11]  /*07c0*/  UISETP.NE.AND UP0, UPT, UR8, 0x1, UPT ;  /* 0x000000010800788c */ /* 0x000fd6000bf05270 */
[----:B------:R-:W-:Y:S02]  /*07d0*/  @UP0 ULDC.64 UR10, c[0x0][0x8c8] ;  /* 0x00023200000a0ab9 */ /* 0x000fe40000000a00 */
[----:B------:R-:W-:-:S04]  /*07e0*/  UIMAD.WIDE.U32 UR4, UR9, UR10, URZ ;  /* 0x0000000a090472a5 */ /* 0x000fc8000f8e003f */
[----:B------:R-:W-:-:S04]  /*07f0*/  @UP0 USHF.R.U32.HI UR7, URZ, UR11, UR5 ;  /* 0x0000000b3f070299 */ /* 0x000fc80008011605 */
[----:B------:R-:W-:-:S12]  /*0800*/  UIMAD UR4, UR7, UR8, URZ ;  /* 0x00000008070472a4 */ /* 0x000fd8000f8e023f */
.L_x_3118:
        /* <DEDUP_REMOVED lines=23> */
.L_x_3119:
        /* <DEDUP_REMOVED lines=14> */
.L_x_3121:
[----:B------:R-:W-:-:S05]  /*0a60*/  ULDC UR4, c[0x0][0x8ec] ;  /* 0x00023b0000047ab9 */ /* 0x000fca0000000800 */
.L_x_3120:
[----:B------:R-:W-:Y:S02]  /*0a70*/  UIADD3 UR4, UR4, 0x7f, URZ ;  /* 0x0000007f04047890 */ /* 0x000fe4000fffe03f */
[----:B------:R-:W-:Y:S02]  /*0a80*/  ULOP3.LUT UR39, URZ, UR7, URZ, 0x33, !UPT ;  /* 0x000000073f277292 */ /* 0x000fe4000f8e333f */
[----:B------:R-:W-:-:S04]  /*0a90*/  USHF.R.S32.HI UR5, URZ, 0x1f, UR4 ;  /* 0x0000001f3f057899 */ /* 0x000fc80008011404 */
[----:B------:R-:W-:-:S04]  /*0aa0*/  ULEA.HI UR5, UR5, UR4, URZ, 0x7 ;  /* 0x0000000405057291 */ /* 0x000fc8000f8f383f */
[----:B------:R-:W-:-:S04]  /*0ab0*/  USHF.R.S32.HI UR5, URZ, 0x7, UR5 ;  /* 0x000000073f057899 */ /* 0x000fc80008011405 */
[----:B------:R-:W-:Y:S02]  /*0ac0*/  UISETP.GT.AND UP0, UPT, UR5, UR7, UPT ;  /* 0x000000070500728c */ /* 0x000fe4000bf04270 */
[----:B------:R-:W-:Y:S02]  /*0ad0*/  UIADD3 UR39, UR5, UR39, URZ ;  /* 0x0000002705277290 */ /* 0x000fe4000fffe03f */
[----:B------:R-:W-:-:S06]  /*0ae0*/  USEL UR37, UR37, 0xffffffff, UP0 ;  /* 0xffffffff25257887 */ /* 0x000fcc0008000000 */
        /* <DEDUP_REMOVED lines=14> */
.L_x_3123:
        /* <DEDUP_REMOVED lines=14> */
.L_x_3124:
        /* <DEDUP_REMOVED lines=11> */
.L_x_3125:
        /* <DEDUP_REMOVED lines=13> */
.L_x_3126:
        /* <DEDUP_REMOVED lines=104> */
.L_x_3129:
        /* <DEDUP_REMOVED lines=15> */
.L_x_3128:
        /* <DEDUP_REMOVED lines=23> */
.L_x_3131:
        /* <DEDUP_REMOVED lines=15> */
.L_x_3130:
        /* <DEDUP_REMOVED lines=8> */
.L_x_3294:
        /* <DEDUP_REMOVED lines=15> */
.L_x_3133:
        /* <DEDUP_REMOVED lines=104> */
.L_x_3145:
[----:B------:R-:W-:-:S05]  /*1ff0*/  IMAD.U32 R0, RZ, RZ, UR38 ;  /* 0x00000026ff007e24 */ /* 0x000fca000f8e00ff */
[----:B------:R-:W-:-:S04]  /*2000*/  LOP3.LUT R0, R0, 0x1, RZ, 0xfc, !PT ;  /* 0x0000000100007812 */ /* 0x000fc800078efcff */
[----:B------:R-:W-:-:S13]  /*2010*/  ISETP.NE.AND P0, PT, R0, 0x3, PT ;  /* 0x000000030000780c */ /* 0x000fda0003f05270 */
[----:B------:R-:W-:Y:S05]  /*2020*/  @!P0 BRA `(.L_x_3135) ;  /* 0x0000000000048947 */ /* 0x000fea0003800000 */
[----:B------:R-:W-:Y:S01]  /*2030*/  BPT.TRAP 0x1 ;  /* 0x000000040000795c */ /* 0x000fe20000300000 */
.L_x_3135:
        /* <DEDUP_REMOVED lines=8> */
.L_x_3136:
[----:B---3--:R-:W-:Y:S05]  /*20c0*/  @P1 BRA `(.L_x_3137) ;  /* 0x0000000000081947 */ /* 0x008fea0003800000 */
[----:B------:R-:W3:Y:S02]  /*20d0*/  SYNCS.PHASECHK.TRANS64.TRYWAIT P1, [R0+URZ+0x30810], R209 ;  /* 0x030810d1000075a7 */ /* 0x000ee4000802017f */
[----:B---3--:R-:W-:Y:S05]  /*20e0*/  @!P1 BRA `(.L_x_3138) ;  /* 0x000000ac00c09947 */ /* 0x008fea0003800000 */
.L_x_3137:
        /* <DEDUP_REMOVED lines=84> */
.L_x_3139:
[----:B------:R1:W1:Y:S01]  /*2630*/  SYNCS.PHASECHK.TRANS64.TRYWAIT P1, [R0+URZ+0x30830], R209 ;  /* 0x030830d1000075a7 */ /* 0x000262000802017f */
[----:B------:R-:W-:Y:S05]  /*2640*/  @!P0 BRA `(.L_x_3140) ;  /* 0x0000000000048947 */ /* 0x000fea0003800000 */
[----:B------:R-:W-:Y:S01]  /*2650*/  BPT.TRAP 0x1 ;  /* 0x000000040000795c */ /* 0x000fe20000300000 */
.L_x_3140:
        /* <DEDUP_REMOVED lines=54> */
.L_x_3141:
        /* <DEDUP_REMOVED lines=492> */
.L_x_3143:
        /* <DEDUP_REMOVED lines=49> */
.L_x_3144:
        /* <DEDUP_REMOVED lines=78> */
.L_x_3127:
        /* <DEDUP_REMOVED lines=163> */
.L_x_3147:
        /* <DEDUP_REMOVED lines=60> */
.L_x_3149:
[----:B------:R-:W-:Y:S05]  /*5e60*/  BSYNC B0 ;  /* 0x0000000000007941 */ /* 0x000fea0003800000 */
.L_x_3148:
        /* <DEDUP_REMOVED lines=15> */
.L_x_3151:
[----:B------:R-:W-:Y:S05]  /*5f60*/  BSYNC B0 ;  /* 0x0000000000007941 */ /* 0x000fea0003800000 */
.L_x_3150:
        /* <DEDUP_REMOVED lines=18> */
.L_x_3153:
[----:B------:R-:W-:Y:S05]  /*6090*/  BSYNC B0 ;  /* 0x0000000000007941 */ /* 0x000fea0003800000 */
.L_x_3152:
        /* <DEDUP_REMOVED lines=17> */
.L_x_3155:
[----:B------:R-:W-:Y:S05]  /*61b0*/  BSYNC B0 ;  /* 0x0000000000007941 */ /* 0x000fea0003800000 */
.L_x_3154:
        /* <DEDUP_REMOVED lines=18> */
.L_x_3157:
[----:B------:R-:W-:Y:S05]  /*62e0*/  BSYNC B0 ;  /* 0x0000000000007941 */ /* 0x000fea0003800000 */
.L_x_3156:
        /* <DEDUP_REMOVED lines=18> */
.L_x_3159:
[----:B------:R-:W-:Y:S05]  /*6410*/  BSYNC B0 ;  /* 0x0000000000007941 */ /* 0x000fea0003800000 */
.L_x_3158:
        /* <DEDUP_REMOVED lines=19> */
.L_x_3161:
[----:B------:R-:W-:Y:S05]  /*6550*/  BSYNC B0 ;  /* 0x0000000000007941 */ /* 0x000fea0003800000 */
.L_x_3160:
        /* <DEDUP_REMOVED lines=18> */
.L_x_3163:
[----:B------:R-:W-:Y:S05]  /*6680*/  BSYNC B0 ;  /* 0x0000000000007941 */ /* 0x000fea0003800000 */
.L_x_3162:
        /* <DEDUP_REMOVED lines=39> */
.L_x_3165:
[----:B------:R-:W-:Y:S05]  /*6900*/  BSYNC B0 ;  /* 0x0000000000007941 */ /* 0x000fea0003800000 */
.L_x_3164:
        /* <DEDUP_REMOVED lines=17> */
.L_x_3167:
[----:B------:R-:W-:Y:S05]  /*6a20*/  BSYNC B0 ;  /* 0x0000000000007941 */ /* 0x000fea0003800000 */
.L_x_3166:
        /* <DEDUP_REMOVED lines=15> */
.L_x_3169:
[----:B------:R-:W-:Y:S05]  /*6b20*/  BSYNC B0 ;  /* 0x0000000000007941 */ /* 0x000fea0003800000 */
.L_x_3168:
        /* <DEDUP_REMOVED lines=15> */
.L_x_3171:
[----:B------:R-:W-:Y:S05]  /*6c20*/  BSYNC B0 ;  /* 0x0000000000007941 */ /* 0x000fea0003800000 */
.L_x_3170:
        /* <DEDUP_REMOVED lines=15> */
.L_x_3173:
[----:B------:R-:W-:Y:S05]  /*6d20*/  BSYNC B0 ;  /* 0x0000000000007941 */ /* 0x000fea0003800000 */
.L_x_3172:
        /* <DEDUP_REMOVED lines=15> */
.L_x_3175:
[----:B------:R-:W-:Y:S05]  /*6e20*/  BSYNC B0 ;  /* 0x0000000000007941 */ /* 0x000fea0003800000 */
.L_x_3174:
        /* <DEDUP_REMOVED lines=15> */
.L_x_3177:
[----:B------:R-:W-:Y:S05]  /*6f20*/  BSYNC B0 ;  /* 0x0000000000007941 */ /* 0x000fea0003800000 */
.L_x_3176:
        /* <DEDUP_REMOVED lines=15> */
.L_x_3146:
        /* <DEDUP_REMOVED lines=40> */
.L_x_3178:
        /* <DEDUP_REMOVED lines=50> */
.L_x_3180:
[----:B------:R-:W-:Y:S05]  /*75c0*/  BSYNC B0 ;  /* 0x0000000000007941 */ /* 0x000fea0003800000 */
.L_x_3179:
        /* <DEDUP_REMOVED lines=16> */
.L_x_3182:
[----:B------:R-:W-:Y:S05]  /*76d0*/  BSYNC B0 ;  /* 0x0000000000007941 */ /* 0x000fea0003800000 */
.L_x_3181:
        /* <DEDUP_REMOVED lines=16> */
.L_x_3184:
[----:B------:R-:W-:Y:S05]  /*77e0*/  BSYNC B0 ;  /* 0x0000000000007941 */ /* 0x000fea0003800000 */
.L_x_3183:
        /* <DEDUP_REMOVED lines=17> */
.L_x_3186:
[----:B------:R-:W-:Y:S05]  /*7900*/  BSYNC B0 ;  /* 0x0000000000007941 */ /* 0x000fea0003800000 */
.L_x_3185:
        /* <DEDUP_REMOVED lines=16> */
.L_x_3188:
[----:B------:R-:W-:Y:S05]  /*7a10*/  BSYNC B0 ;  /* 0x0000000000007941 */ /* 0x000fea0003800000 */
.L_x_3187:
        /* <DEDUP_REMOVED lines=17> */
.L_x_3190:
[----:B------:R-:W-:Y:S05]  /*7b30*/  BSYNC B0 ;  /* 0x0000000000007941 */ /* 0x000fea0003800000 */
.L_x_3189:
        /* <DEDUP_REMOVED lines=18> */
.L_x_3192:
[----:B------:R-:W-:Y:S05]  /*7c60*/  BSYNC B0 ;  /* 0x0000000000007941 */ /* 0x000fea0003800000 */
.L_x_3191:
        /* <DEDUP_REMOVED lines=17> */
.L_x_3194:
[----:B------:R-:W-:Y:S05]  /*7d80*/  BSYNC B0 ;  /* 0x0000000000007941 */ /* 0x000fea0003800000 */
.L_x_3193:
        /* <DEDUP_REMOVED lines=38> */
.L_x_3196:
[----:B------:R-:W-:Y:S05]  /*7ff0*/  BSYNC B0 ;  /* 0x0000000000007941 */ /* 0x000fea0003800000 */
.L_x_3195:
        /* <DEDUP_REMOVED lines=16> */
.L_x_3198:
[----:B------:R-:W-:Y:S05]  /*8100*/  BSYNC B0 ;  /* 0x0000000000007941 */ /* 0x000fea0003800000 */
.L_x_3197:
        /* <DEDUP_REMOVED lines=15> */
.L_x_3200:
[----:B------:R-:W-:Y:S05]  /*8200*/  BSYNC B0 ;  /* 0x0000000000007941 */ /* 0x000fea0003800000 */
.L_x_3199:
        /* <DEDUP_REMOVED lines=15> */
.L_x_3202:
[----:B------:R-:W-:Y:S05]  /*8300*/  BSYNC B0 ;  /* 0x0000000000007941 */ /* 0x000fea0003800000 */
.L_x_3201:
        /* <DEDUP_REMOVED lines=15> */
.L_x_3204:
[----:B------:R-:W-:Y:S05]  /*8400*/  BSYNC B0 ;  /* 0x0000000000007941 */ /* 0x000fea0003800000 */
.L_x_3203:
        /* <DEDUP_REMOVED lines=15> */
.L_x_3206:
[----:B------:R-:W-:Y:S05]  /*8500*/  BSYNC B0 ;  /* 0x0000000000007941 */ /* 0x000fea0003800000 */
.L_x_3205:
        /* <DEDUP_REMOVED lines=15> */
.L_x_3208:
[----:B------:R-:W-:Y:S05]  /*8600*/  BSYNC B0 ;  /* 0x0000000000007941 */ /* 0x000fea0003800000 */
.L_x_3207:
        /* <DEDUP_REMOVED lines=15> */
.L_x_3115:
        /* <DEDUP_REMOVED lines=29> */
.L_x_3210:
[----:B------:R-:W-:Y:S01]  /*88d0*/  ULDC UR9, c[0x0][0x8c4] ;  /* 0x0002310000097ab9 */ /* 0x000fe20000000800 */
[----:B------:R-:W-:Y:S01]  /*88e0*/  UMOV UR7, UR8 ;  /* 0x0000000800077c82 */ /* 0x000fe20008000000 */
[----:B------:R-:W-:-:S11]  /*88f0*/  UISETP.NE.AND UP0, UPT, UR9, 0x1, UPT ;  /* 0x000000010900788c */ /* 0x000fd6000bf05270 */
[----:B------:R-:W-:Y:S02]  /*8900*/  @UP0 ULDC.64 UR10, c[0x0][0x8c8] ;  /* 0x00023200000a0ab9 */ /* 0x000fe40000000a00 */
[----:B------:R-:W-:-:S04]  /*8910*/  UIMAD.WIDE.U32 UR4, UR8, UR10, URZ ;  /* 0x0000000a080472a5 */ /* 0x000fc8000f8e003f */
[----:B------:R-:W-:-:S04]  /*8920*/  @UP0 USHF.R.U32.HI UR7, URZ, UR11, UR5 ;  /* 0x0000000b3f070299 */ /* 0x000fc80008011605 */
[----:B------:R-:W-:-:S12]  /*8930*/  UIMAD UR4, UR7, UR9, URZ ;  /* 0x00000009070472a4 */ /* 0x000fd8000f8e023f */
.L_x_3211:
        /* <DEDUP_REMOVED lines=23> */
.L_x_3212:
        /* <DEDUP_REMOVED lines=13> */
.L_x_3214:
[----:B------:R-:W-:-:S05]  /*8b80*/  ULDC UR4, c[0x0][0x8ec] ;  /* 0x00023b0000047ab9 */ /* 0x000fca0000000800 */
.L_x_3213:
[----:B------:R-:W-:-:S04]  /*8b90*/  UIADD3 UR4, UR4, 0x7f, URZ ;  /* 0x0000007f04047890 */ /* 0x000fc8000fffe03f */
[----:B------:R-:W-:-:S04]  /*8ba0*/  USHF.R.S32.HI UR5, URZ, 0x1f, UR4 ;  /* 0x0000001f3f057899 */ /* 0x000fc80008011404 */
[----:B------:R-:W-:-:S04]  /*8bb0*/  ULEA.HI UR5, UR5, UR4, URZ, 0x7 ;  /* 0x0000000405057291 */ /* 0x000fc8000f8f383f */
[----:B------:R-:W-:-:S04]  /*8bc0*/  USHF.R.S32.HI UR5, URZ, 0x7, UR5 ;  /* 0x000000073f057899 */ /* 0x000fc80008011405 */
[----:B------:R-:W-:Y:S02]  /*8bd0*/  UISETP.GT.AND UP0, UPT, UR5, UR7, UPT ;  /* 0x000000070500728c */ /* 0x000fe4000bf04270 */
[----:B------:R-:W-:Y:S02]  /*8be0*/  ULOP3.LUT UR7, URZ, UR7, URZ, 0x33, !UPT ;  /* 0x000000073f077292 */ /* 0x000fe4000f8e333f */
[----:B------:R-:W-:Y:S02]  /*8bf0*/  USEL UR10, UR10, 0xffffffff, UP0 ;  /* 0xffffffff0a0a7887 */ /* 0x000fe40008000000 */
[----:B------:R-:W-:-:S04]  /*8c00*/  UIADD3 UR7, UR5, UR7, URZ ;  /* 0x0000000705077290 */ /* 0x000fc8000fffe03f */
        /* <DEDUP_REMOVED lines=40> */
.L_x_3215:
        /* <DEDUP_REMOVED lines=13> */
.L_x_3216:
        /* <DEDUP_REMOVED lines=12> */
.L_x_3217:
[----:B------:R-:W-:Y:S01]  /*9020*/  ULEA UR8, UR7, UR14, 0x7 ;  /* 0x0000000e07087291 */ /* 0x000fe2000f8e383f */
[----:B------:R-:W-:-:S03]  /*9030*/  ULDC UR9, c[0x0][0x74c] ;  /* 0x0001d30000097ab9 */ /* 0x000fc60000000800 */
[----:B------:R-:W-:Y:S02]  /*9040*/  UIADD3 UR9, UR8, -UR9, -UR11 ;  /* 0x8000000908097290 */ /* 0x000fe4000fffe80b */
        /* <DEDUP_REMOVED lines=13> */
[----:B------:R-:W1:Y:S01]  /*9120*/  S2R R0, SR_TID.X ;  /* 0x0000000000007919 */ /* 0x000e620000002100 */
[----:B------:R-:W-:Y:S01]  /*9130*/  UIMAD UR16, UR20, UR18, URZ ;  /* 0x00000012141072a4 */ /* 0x000fe2000f8e023f */
[----:B------:R-:W-:Y:S01]  /*9140*/  LOP3.LUT R8, RZ, UR7, RZ, 0x33, !PT ;  /* 0x00000007ff087c12 */ /* 0x000fe2000f8e33ff */
[----:B------:R-:W-:Y:S02]  /*9150*/  USHF.R.S32.HI UR15, URZ, 0x1f, UR10 ;  /* 0x0000001f3f0f7899 */ /* 0x000fe4000801140a */
[----:B------:R-:W-:Y:S02]  /*9160*/  UIMAD UR17, UR6, UR19, UR16 ;  /* 0x00000013061172a4 */ /* 0x000fe4000f8e0210 */
[----:B------:R-:W-:Y:S02]  /*9170*/  UIADD3 UR19, UR11, 0x7f, URZ ;  /* 0x0000007f0b137890 */ /* 0x000fe4000fffe03f */
[----:B------:R-:W-:Y:S01]  /*9180*/  UIMAD.WIDE.U32 UR8, UR6, UR18, URZ ;  /* 0x00000012060872a5 */ /* 0x000fe2000f8e003f */
[----:B------:R-:W-:Y:S01]  /*9190*/  ULDC UR21, c[0x0][0x288] ;  /* 0x0000a20000157ab9 */ /* 0x000fe20000000800 */
[----:B------:R-:W-:-:S02]  /*91a0*/  UIADD3 UR16, UR12, -UR13, URZ ;  /* 0x8000000d0c107290 */ /* 0x000fc4000fffe03f */
[----:B------:R-:W-:Y:S01]  /*91b0*/  UIADD3 UR14, UR11, 0xbf, -UR14 ;  /* 0x000000bf0b0e7890 */ /* 0x000fe2000fffe80e */
[----:B------:R-:W-:Y:S01]  /*91c0*/  ULDC UR22, c[0x0][0x760] ;  /* 0x0001d80000167ab9 */ /* 0x000fe20000000800 */
[----:B------:R-:W-:Y:S02]  /*91d0*/  USEL UR29, UR10, URZ, !UP0 ;  /* 0x0000003f0a1d7287 */ /* 0x000fe4000c000000 */
[----:B------:R-:W-:Y:S02]  /*91e0*/  USEL UR23, UR15, URZ, !UP0 ;  /* 0x0000003f0f177287 */ /* 0x000fe4000c000000 */
[----:B------:R-:W-:Y:S02]  /*91f0*/  UIMAD UR18, UR10, UR21, URZ ;  /* 0x000000150a1272a4 */ /* 0x000fe4000f8e023f */
[----:B------:R-:W-:Y:S02]  /*9200*/  USHF.R.S32.HI UR11, URZ, 0x1f, UR19 ;  /* 0x0000001f3f0b7899 */ /* 0x000fe40008011413 */
[----:B------:R-:W-:-:S02]  /*9210*/  UIMAD UR15, UR21, UR22, URZ ;  /* 0x00000016150f72a4 */ /* 0x000fc4000f8e023f */
[----:B------:R-:W-:Y:S02]  /*9220*/  UIADD3 UR10, UP0, UR4, UR8, URZ ;  /* 0x00000008040a7290 */ /* 0x000fe4000ff1e03f */
[----:B------:R-:W-:Y:S02]  /*9230*/  UIADD3 UR17, UR9, UR17, URZ ;  /* 0x0000001109117290 */ /* 0x000fe4000fffe03f */
[----:B------:R-:W-:Y:S01]  /*9240*/  ULOP3.LUT UR21, UR16, 0x1, URZ, 0xc0, !UPT ;  /* 0x0000000110157892 */ /* 0x000fe2000f8ec03f */
[----:B-1----:R-:W-:Y:S01]  /*9250*/  LOP3.LUT R0, R0, 0x1f, RZ, 0xc0, !PT ;  /* 0x0000001f00007812 */ /* 0x002fe200078ec0ff */
[----:B------:R-:W-:Y:S02]  /*9260*/  ULEA.HI UR22, UR11, UR19, URZ, 0x7 ;  /* 0x000000130b167291 */ /* 0x000fe4000f8f383f */
[----:B------:R-:W-:Y:S02]  /*9270*/  UIADD3.X UR11, UR5, UR17, URZ, UP0, !UPT ;  /* 0x00000011050b7290 */ /* 0x000fe400087fe43f */
[----:B------:R-:W-:Y:S01]  /*9280*/  UISETP.NE.U32.AND UP0, UPT, UR21, 0x1, UPT ;  /* 0x000000011500788c */ /* 0x000fe2000bf05070 */
[----:B------:R-:W-:Y:S01]  /*9290*/  ULDC.64 UR30, c[0x0][0x2e0] ;  /* 0x0000b800001e7ab9 */ /* 0x000fe20000000a00 */
[----:B------:R-:W-:-:S02]  /*92a0*/  UIADD3 UR16, UP1, UR6, UR18, URZ ;  /* 0x0000001206107290 */ /* 0x000fc4000ff3e03f */
[----:B------:R-:W-:Y:S02]  /*92b0*/  UIMAD UR6, UR23, UR30, URZ ;  /* 0x0000001e170672a4 */ /* 0x000fe4000f8e023f */
[----:B------:R-:W-:Y:S01]  /*92c0*/  PLOP3.LUT P1, PT, PT, PT, UP0, 0x80, 0x0 ;  /* 0x000000000000781c */ /* 0x000fe20003f2f008 */
[----:B------:R-:W-:Y:S02]  /*92d0*/  UIMAD.WIDE.U32 UR10, UR29, UR30, UR10 ;  /* 0x0000001e1d0a72a5 */ /* 0x000fe4000f8e000a */
[----:B------:R-:W-:Y:S01]  /*92e0*/  UIMAD UR21, UR29, UR31, UR6 ;  /* 0x0000001f1d1572a4 */ /* 0x000fe2000f8e0206 */
[----:B------:R-:W-:Y:S01]  /*92f0*/  ELECT P0, URZ, PT ;  /* 0x00000000003f782f */ /* 0x000fe20003800000 */
[----:B------:R-:W-:Y:S02]  /*9300*/  ULEA.HI.X.SX32 UR20, UR18, UR20, 0x1, UP1 ;  /* 0x0000001412147291 */ /* 0x000fe400088f0e3f */
[----:B------:R-:W-:Y:S02]  /*9310*/  USHF.R.S32.HI UR22, URZ, 0x7, UR22 ;  /* 0x000000073f167899 */ /* 0x000fe40008011416 */
[----:B------:R-:W-:-:S04]  /*9320*/  UIADD3 UR32, UR11, UR21, URZ ;  /* 0x000000150b207290 */ /* 0x000fc8000fffe03f */
[----:B------:R-:W-:Y:S08]  /*9330*/  @P1 BRA `(.L_x_3218) ;  /* 0x0000000400881947 */ /* 0x000ff00003800000 */
        /* <DEDUP_REMOVED lines=18> */
.L_x_3221:
[----:B------:R-:W2:Y:S04]  /*9460*/  LDG.E.STRONG.GPU R4, desc[UR46][R2.64] ;  /* 0x0000002e02047981 */ /* 0x000ea8000c1ef900 */
[----:B--2---:R-:W-:Y:S01]  /*9470*/  CCTL.IVALL ;  /* 0x00000000ff00798f */ /* 0x004fe20002000000 */
[----:B------:R-:W-:Y:S05]  /*9480*/  YIELD ;  /* 0x0000000000007946 */ /* 0x000fea0003800000 */
[----:B------:R-:W-:-:S13]  /*9490*/  ISETP.NE.AND P1, PT, R4, R5, PT ;  /* 0x000000050400720c */ /* 0x000fda0003f25270 */
[----:B------:R-:W-:Y:S05]  /*94a0*/  @P1 BRA `(.L_x_3221) ;  /* 0xfffffffc00ec1947 */ /* 0x000fea000383ffff */
.L_x_3220:
[----:B------:R-:W-:Y:S05]  /*94b0*/  BSYNC B0 ;  /* 0x0000000000007941 */ /* 0x000fea0003800000 */
.L_x_3219:
[----:B------:R-:W-:-:S03]  /*94c0*/  UMOV UR6, 0xffffffff ;  /* 0xffffffff00067882 */ /* 0x000fc60000000000 */
[----:B------:R-:W-:Y:S05]  /*94d0*/  BRA.DIV UR6, `(.L_x_3222) ;  /* 0x0000003a06ec7947 */ /* 0x000fea000b800000 */
[----:B------:R-:W-:Y:S01]  /*94e0*/  NOP ;  /* 0x0000000000007918 */ /* 0x000fe20000000000 */
.L_x_3297:
        /* <DEDUP_REMOVED lines=22> */
.L_x_3224:
[----:B------:R-:W-:Y:S05]  /*9650*/  BSYNC B0 ;  /* 0x0000000000007941 */ /* 0x000fea0003800000 */
.L_x_3223:
        /* <DEDUP_REMOVED lines=9> */
[----:B------:R-:W-:Y:S02]  /*96f0*/  UIADD3 UR24, UP0, UR6, UR10, URZ ;  /* 0x0000000a06187290 */ /* 0x000fe4000ff1e03f */
[----:B-1----:R-:W-:Y:S02]  /*9700*/  ULEA UR23, UR23, UR7, 0x18 ;  /* 0x0000000717177291 */ /* 0x002fe4000f8ec03f */
[----:B------:R-:W-:Y:S02]  /*9710*/  ULEA.HI.X.SX32 UR7, UR6, UR32, 0x1, UP0 ;  /* 0x0000002006077291 */ /* 0x000fe400080f0e3f */
        /* <DEDUP_REMOVED lines=8> */
.L_x_3226:
[----:B------:R-:W-:Y:S05]  /*97a0*/  BSYNC B0 ;  /* 0x0000000000007941 */ /* 0x000fea0003800000 */
.L_x_3225:
[----:B------:R-:W-:Y:S06]  /*97b0*/  BAR.ARV 0xa, 0xa0 ;  /* 0x0282800000007b1d */ /* 0x000fec0000002000 */
[----:B------:R-:W-:Y:S04]  /*97c0*/  BSSY B0, `(.L_x_3227) ;  /* 0x0000003000007945 */ /* 0x000fe80003800000 */
[----:B------:R-:W-:Y:S05]  /*97d0*/  @!P0 BRA `(.L_x_3228) ;  /* 0x0000000000048947 */ /* 0x000fea0003800000 */
[----:B------:R-:W-:-:S04]  /*97e0*/  DEPBAR.LE SB0, 0x0 ;  /* 0x000080000000791a */ /* 0x000fc80000000000 */
.L_x_3228:
[----:B------:R-:W-:Y:S05]  /*97f0*/  BSYNC B0 ;  /* 0x0000000000007941 */ /* 0x000fea0003800000 */
.L_x_3227:
        /* <DEDUP_REMOVED lines=19> */
.L_x_3230:
[----:B------:R-:W-:Y:S05]  /*9930*/  BSYNC B0 ;  /* 0x0000000000007941 */ /* 0x000fea0003800000 */
.L_x_3229:
[----:B------:R-:W-:Y:S01]  /*9940*/  UIADD3 UR7, UR13, 0x1, URZ ;  /* 0x000000010d077890 */ /* 0x000fe2000fffe03f */
[----:B------:R-:W-:Y:S11]  /*9950*/  BRA `(.L_x_3231) ;  /* 0x0000000000047947 */ /* 0x000ff60003800000 */
.L_x_3218:
[----:B------:R-:W-:-:S05]  /*9960*/  UMOV UR7, UR13 ;  /* 0x0000000d00077c82 */ /* 0x000fca0008000000 */
.L_x_3231:
[----:B------:R-:W-:-:S04]  /*9970*/  UIADD3 UR6, UR13, 0x1, URZ ;  /* 0x000000010d067890 */ /* 0x000fc8000fffe03f */
[----:B------:R-:W-:-:S06]  /*9980*/  UISETP.NE.AND UP0, UPT, UR12, UR6, UPT ;  /* 0x000000060c00728c */ /* 0x000fcc000bf05270 */
[----:B------:R-:W-:-:S13]  /*9990*/  PLOP3.LUT P1, PT, PT, PT, UP0, 0x80, 0x0 ;  /* 0x000000000000781c */ /* 0x000fda0003f2f008 */
[----:B------:R-:W-:Y:S05]  /*99a0*/  @!P1 BRA `(.L_x_3122) ;  /* 0x00000034004c9947 */ /* 0x000fea0003800000 */
[----:B------:R-:W-:Y:S01]  /*99b0*/  UMOV UR18, UR8 ;  /* 0x0000000800127c82 */ /* 0x000fe20008000000 */
[----:B------:R-:W-:Y:S01]  /*99c0*/  UMOV UR19, UR17 ;  /* 0x0000001100137c82 */ /* 0x000fe20008000000 */
[----:B------:R-:W-:Y:S01]  /*99d0*/  ULDC.64 UR24, c[0x0][0x2c0] ;  /* 0x0000b00000187ab9 */ /* 0x000fe20000000a00 */
[----:B------:R-:W-:Y:S01]  /*99e0*/  UIMAD.WIDE.U32 UR18, UR29, UR30, UR18 ;  /* 0x0000001e1d1272a5 */ /* 0x000fe2000f8e0012 */
[----:B------:R-:W-:Y:S01]  /*99f0*/  UMOV UR23, UR7 ;  /* 0x0000000700177c82 */ /* 0x000fe20008000000 */
[----:B------:R-:W-:Y:S02]  /*9a00*/  UMOV UR6, URZ ;  /* 0x0000003f00067c82 */ /* 0x000fe40008000000 */
[----:B------:R-:W-:-:S04]  /*9a10*/  UIADD3 UR27, UP0, UR4, UR18, URZ ;  /* 0x00000012041b7290 */ /* 0x000fc8000ff1e03f */
[----:B------:R-:W-:Y:S02]  /*9a20*/  UIADD3.X UR18, UR5, UR21, UR19, UP0, !UPT ;  /* 0x0000001505127290 */ /* 0x000fe400087fe413 */
[----:B------:R-:W-:-:S04]  /*9a30*/  ULEA UR26, UP0, UR27, UR24, 0x2 ;  /* 0x000000181b1a7291 */ /* 0x000fc8000f80103f */
[----:B------:R-:W-:Y:S02]  /*9a40*/  ULEA.HI.X UR27, UR27, UR25, UR18, 0x2, UP0 ;  /* 0x000000191b1b7291 */ /* 0x000fe400080f1412 */
[----:B------:R-:W-:-:S04]  /*9a50*/  UIADD3 UR26, UP0, UR26, 0x4000, URZ ;  /* 0x000040001a1a7890 */ /* 0x000fc8000ff1e03f */
[----:B------:R-:W-:-:S12]  /*9a60*/  UIADD3.X UR27, URZ, UR27, URZ, UP0, !UPT ;  /* 0x0000001b3f1b7290 */ /* 0x000fd800087fe43f */
.L_x_3256:
        /* <DEDUP_REMOVED lines=18> */
.L_x_3234:
[----:B------:R-:W2:Y:S04]  /*9b90*/  LDG.E.STRONG.GPU R4, desc[UR46][R2.64] ;  /* 0x0000002e02047981 */ /* 0x000ea8000c1ef900 */
[----:B--2---:R-:W-:Y:S01]  /*9ba0*/  CCTL.IVALL ;  /* 0x00000000ff00798f */ /* 0x004fe20002000000 */
[----:B------:R-:W-:Y:S05]  /*9bb0*/  YIELD ;  /* 0x0000000000007946 */ /* 0x000fea0003800000 */
[----:B------:R-:W-:-:S13]  /*9bc0*/  ISETP.NE.AND P1, PT, R4, R5, PT ;  /* 0x000000050400720c */ /* 0x000fda0003f25270 */
[----:B------:R-:W-:Y:S05]  /*9bd0*/  @P1 BRA `(.L_x_3234) ;  /* 0xfffffffc00ec1947 */ /* 0x000fea000383ffff */
.L_x_3233:
[----:B------:R-:W-:Y:S05]  /*9be0*/  BSYNC B0 ;  /* 0x0000000000007941 */ /* 0x000fea0003800000 */
.L_x_3232:
[----:B------:R-:W-:-:S03]  /*9bf0*/  UMOV UR24, 0xffffffff ;  /* 0xffffffff00187882 */ /* 0x000fc60000000000 */
[----:B------:R-:W-:Y:S05]  /*9c00*/  BRA.DIV UR24, `(.L_x_3235) ;  /* 0x00000036183c7947 */ /* 0x000fea000b800000 */
[----:B------:R-:W-:Y:S01]  /*9c10*/  NOP ;  /* 0x0000000000007918 */ /* 0x000fe20000000000 */
.L_x_3300:
        /* <DEDUP_REMOVED lines=19> */
.L_x_3237:
[----:B------:R-:W-:Y:S05]  /*9d50*/  BSYNC B0 ;  /* 0x0000000000007941 */ /* 0x000fea0003800000 */
.L_x_3236:
        /* <DEDUP_REMOVED lines=15> */
.L_x_3239:
[----:B------:R-:W-:Y:S05]  /*9e50*/  BSYNC B0 ;  /* 0x0000000000007941 */ /* 0x000fea0003800000 */
.L_x_3238:
[----:B------:R-:W-:Y:S06]  /*9e60*/  BAR.ARV 0xa, 0xa0 ;  /* 0x0282800000007b1d */ /* 0x000fec0000002000 */
[----:B------:R-:W-:Y:S04]  /*9e70*/  BSSY B0, `(.L_x_3240) ;  /* 0x0000003000007945 */ /* 0x000fe80003800000 */
[----:B------:R-:W-:Y:S05]  /*9e80*/  @!P0 BRA `(.L_x_3241) ;  /* 0x0000000000048947 */ /* 0x000fea0003800000 */
[----:B------:R-:W-:-:S04]  /*9e90*/  DEPBAR.LE SB0, 0x0 ;  /* 0x000080000000791a */ /* 0x000fc80000000000 */
.L_x_3241:
[----:B------:R-:W-:Y:S05]  /*9ea0*/  BSYNC B0 ;  /* 0x0000000000007941 */ /* 0x000fea0003800000 */
.L_x_3240:
        /* <DEDUP_REMOVED lines=19> */
.L_x_3243:
[----:B------:R-:W-:Y:S05]  /*9fe0*/  BSYNC B0 ;  /* 0x0000000000007941 */ /* 0x000fea0003800000 */
.L_x_3242:
        /* <DEDUP_REMOVED lines=17> */
.L_x_3246:
[----:B------:R-:W2:Y:S04]  /*a100*/  LDG.E.STRONG.GPU R4, desc[UR46][R2.64] ;  /* 0x0000002e02047981 */ /* 0x000ea8000c1ef900 */
[----:B--2---:R-:W-:Y:S01]  /*a110*/  CCTL.IVALL ;  /* 0x00000000ff00798f */ /* 0x004fe20002000000 */
[----:B------:R-:W-:Y:S05]  /*a120*/  YIELD ;  /* 0x0000000000007946 */ /* 0x000fea0003800000 */
[----:B------:R-:W-:-:S13]  /*a130*/  ISETP.NE.AND P1, PT, R4, R5, PT ;  /* 0x000000050400720c */ /* 0x000fda0003f25270 */
[----:B------:R-:W-:Y:S05]  /*a140*/  @P1 BRA `(.L_x_3246) ;  /* 0xfffffffc00ec1947 */ /* 0x000fea000383ffff */
.L_x_3245:
[----:B------:R-:W-:Y:S05]  /*a150*/  BSYNC B0 ;  /* 0x0000000000007941 */ /* 0x000fea0003800000 */
.L_x_3244:
[----:B------:R-:W-:-:S03]  /*a160*/  UMOV UR18, 0xffffffff ;  /* 0xffffffff00127882 */ /* 0x000fc60000000000 */
[----:B------:R-:W-:Y:S05]  /*a170*/  BRA.DIV UR18, `(.L_x_3247) ;  /* 0x0000002e12fc7947 */ /* 0x000fea000b800000 */
[----:B------:R-:W-:Y:S01]  /*a180*/  NOP ;  /* 0x0000000000007918 */ /* 0x000fe20000000000 */
.L_x_3303:
        /* <DEDUP_REMOVED lines=15> */
.L_x_3249:
[----:B------:R-:W-:Y:S05]  /*a280*/  BSYNC B0 ;  /* 0x0000000000007941 */ /* 0x000fea0003800000 */
.L_x_3248:
        /* <DEDUP_REMOVED lines=15> */
.L_x_3251:
[----:B------:R-:W-:Y:S05]  /*a380*/  BSYNC B0 ;  /* 0x0000000000007941 */ /* 0x000fea0003800000 */
.L_x_3250:
[----:B------:R-:W-:Y:S06]  /*a390*/  BAR.ARV 0xa, 0xa0 ;  /* 0x0282800000007b1d */ /* 0x000fec0000002000 */
[----:B------:R-:W-:Y:S04]  /*a3a0*/  BSSY B0, `(.L_x_3252) ;  /* 0x0000003000007945 */ /* 0x000fe80003800000 */
[----:B------:R-:W-:Y:S05]  /*a3b0*/  @!P0 BRA `(.L_x_3253) ;  /* 0x0000000000048947 */ /* 0x000fea0003800000 */
[----:B------:R-:W-:-:S04]  /*a3c0*/  DEPBAR.LE SB0, 0x0 ;  /* 0x000080000000791a */ /* 0x000fc80000000000 */
.L_x_3253:
[----:B------:R-:W-:Y:S05]  /*a3d0*/  BSYNC B0 ;  /* 0x0000000000007941 */ /* 0x000fea0003800000 */
.L_x_3252:
        /* <DEDUP_REMOVED lines=19> */
.L_x_3255:
[----:B------:R-:W-:Y:S05]  /*a510*/  BSYNC B0 ;  /* 0x0000000000007941 */ /* 0x000fea0003800000 */
.L_x_3254:
[----:B------:R-:W-:Y:S02]  /*a520*/  UIADD3 UR7, UR7, 0x2, URZ ;  /* 0x0000000207077890 */ /* 0x000fe4000fffe03f */
[----:B------:R-:W-:Y:S02]  /*a530*/  UIADD3 UR6, UR6, 0x4000, URZ ;  /* 0x0000400006067890 */ /* 0x000fe4000fffe03f */
[----:B------:R-:W-:-:S06]  /*a540*/  UISETP.GE.AND UP0, UPT, UR7, UR12, UPT ;  /* 0x0000000c0700728c */ /* 0x000fcc000bf06270 */
[----:B------:R-:W-:-:S13]  /*a550*/  PLOP3.LUT P1, PT, PT, PT, UP0, 0x80, 0x0 ;  /* 0x000000000000781c */ /* 0x000fda0003f2f008 */
[----:B------:R-:W-:Y:S05]  /*a560*/  @!P1 BRA `(.L_x_3256) ;  /* 0xfffffff400409947 */ /* 0x000fea000383ffff */
[----:B------:R-:W-:Y:S05]  /*a570*/  BRA `(.L_x_3122) ;  /* 0x0000002800587947 */ /* 0x000fea0003800000 */
.L_x_3209:
[----:B------:R-:W1:Y:S01]  /*a580*/  LDC R5, c[0x0][0x8d0] ;  /* 0x00023400ff057b82 */ /* 0x000e620000000800 */
[----:B------:R-:W2:Y:S01]  /*a590*/  S2R R3, SR_CTAID.X ;  /* 0x0000000000037919 */ /* 0x000ea20000002500 */
[----:B------:R-:W-:Y:S01]  /*a5a0*/  ULDC UR4, c[0x0][0x8e8] ;  /* 0x00023a0000047ab9 */ /* 0x000fe20000000800 */
[----:B-1----:R-:W-:Y:S01]  /*a5b0*/  ISETP.NE.AND P0, PT, R5, 0x1, PT ;  /* 0x000000010500780c */ /* 0x002fe20003f05270 */
[----:B--2---:R-:W-:-:S12]  /*a5c0*/  IMAD.MOV.U32 R2, RZ, RZ, R3 ;  /* 0x000000ffff027224 */ /* 0x004fd800078e0003 */
[----:B------:R-:W1:Y:S08]  /*a5d0*/  @P0 LDC R0, c[0x0][0x8d4] ;  /* 0x00023500ff000b82 */ /* 0x000e700000000800 */
[----:B------:R-:W2:Y:S01]  /*a5e0*/  @P0 LDC R7, c[0x0][0x8d8] ;  /* 0x00023600ff070b82 */ /* 0x000ea20000000800 */
[----:B-1----:R-:W-:-:S05]  /*a5f0*/  @P0 IMAD.HI.U32 R0, R3, R0, RZ ;  /* 0x0000000003000227 */ /* 0x002fca00078e00ff */
[----:B--2---:R-:W-:-:S04]  /*a600*/  @P0 SHF.R.U32.HI R2, RZ, R7, R0 ;  /* 0x00000007ff020219 */ /* 0x004fc80000011600 */
[----:B------:R-:W-:Y:S01]  /*a610*/  ISETP.GE.AND P0, PT, R2, UR4, PT ;  /* 0x0000000402007c0c */ /* 0x000fe2000bf06270 */
[----:B------:R-:W-:-:S04]  /*a620*/  IMAD.MOV R0, RZ, RZ, -R2 ;  /* 0x000000ffff007224 */ /* 0x000fc800078e0a02 */
[----:B------:R-:W-:-:S08]  /*a630*/  IMAD R5, R5, R0, R3 ;  /* 0x0000000005057224 */ /* 0x000fd000078e0203 */
[----:B------:R-:W-:Y:S05]  /*a640*/  @!P0 BRA `(.L_x_3257) ;  /* 0x0000000000208947 */ /* 0x000fea0003800000 */
[----:B------:R-:W1:Y:S01]  /*a650*/  LDC R3, c[0x0][0x8dc] ;  /* 0x00023700ff037b82 */ /* 0x000e620000000800 */
[----:B------:R-:W-:Y:S01]  /*a660*/  IMAD.MOV.U32 R0, RZ, RZ, R5 ;  /* 0x000000ffff007224 */ /* 0x000fe200078e0005 */
[----:B-1----:R-:W-:-:S13]  /*a670*/  ISETP.NE.AND P0, PT, R3, 0x1, PT ;  /* 0x000000010300780c */ /* 0x002fda0003f05270 */
[----:B------:R-:W1:Y:S02]  /*a680*/  @P0 LDC.64 R6, c[0x0][0x8e0] ;  /* 0x00023800ff060b82 */ /* 0x000e640000000a00 */
[----:B-1----:R-:W-:-:S05]  /*a690*/  @P0 IMAD.HI.U32 R4, R5, R6, RZ ;  /* 0x0000000605040227 */ /* 0x002fca00078e00ff */
[----:B------:R-:W-:-:S05]  /*a6a0*/  @P0 SHF.R.U32.HI R0, RZ, R7, R4 ;  /* 0x00000007ff000219 */ /* 0x000fca0000011604 */
[----:B------:R-:W-:Y:S01]  /*a6b0*/  IMAD R3, R0, R3, RZ ;  /* 0x0000000300037224 */ /* 0x000fe200078e02ff */
[----:B------:R-:W-:Y:S06]  /*a6c0*/  BRA `(.L_x_3258) ;  /* 0x00000000001c7947 */ /* 0x000fec0003800000 */
.L_x_3257:
[----:B------:R-:W1:Y:S01]  /*a6d0*/  LDC R3, c[0x0][0x8c4] ;  /* 0x00023100ff037b82 */ /* 0x000e620000000800 */
[----:B------:R-:W-:Y:S01]  /*a6e0*/  IMAD.MOV.U32 R0, RZ, RZ, R5 ;  /* 0x000000ffff007224 */ /* 0x000fe200078e0005 */
[----:B-1----:R-:W-:-:S13]  /*a6f0*/  ISETP.NE.AND P0, PT, R3, 0x1, PT ;  /* 0x000000010300780c */ /* 0x002fda0003f05270 */
[----:B------:R-:W1:Y:S02]  /*a700*/  @P0 LDC.64 R6, c[0x0][0x8c8] ;  /* 0x00023200ff060b82 */ /* 0x000e640000000a00 */
[----:B-1----:R-:W-:-:S05]  /*a710*/  @P0 IMAD.HI.U32 R4, R5, R6, RZ ;  /* 0x0000000605040227 */ /* 0x002fca00078e00ff */
[----:B------:R-:W-:-:S05]  /*a720*/  @P0 SHF.R.U32.HI R0, RZ, R7, R4 ;  /* 0x00000007ff000219 */ /* 0x000fca0000011604 */
[----:B------:R-:W-:-:S07]  /*a730*/  IMAD R3, R0, R3, RZ ;  /* 0x0000000300037224 */ /* 0x000fce00078e02ff */
.L_x_3258:
[----:B------:R-:W1:Y:S01]  /*a740*/  LDC R8, c[0x0][0x8b8] ;  /* 0x00022e00ff087b82 */ /* 0x000e620000000800 */
[----:B------:R-:W-:Y:S01]  /*a750*/  IMAD.IADD R3, R5, 0x1, -R3 ;  /* 0x0000000105037824 */ /* 0x000fe200078e0a03 */
[----:B------:R-:W-:-:S06]  /*a760*/  ULDC.64 UR6, c[0x0][0x8f8] ;  /* 0x00023e0000067ab9 */ /* 0x000fcc0000000a00 */
[----:B------:R-:W2:Y:S01]  /*a770*/  LDC R4, c[0x0][0x8c4] ;  /* 0x00023100ff047b82 */ /* 0x000ea20000000800 */
[C---:B-1----:R-:W-:Y:S02]  /*a780*/  ISETP.NE.AND P0, PT, R8.reuse, 0x1, PT ;  /* 0x000000010800780c */ /* 0x042fe40003f05270 */
[----:B------:R-:W-:Y:S01]  /*a790*/  R2UR UR20, R8 ;  /* 0x00000000081472ca */ /* 0x000fe200000e0000 */
[----:B--2---:R-:W-:-:S04]  /*a7a0*/  IMAD R3, R2, R4, R3 ;  /* 0x0000000402037224 */ /* 0x004fc800078e0203 */
[----:B------:R-:W-:-:S06]  /*a7b0*/  IMAD.MOV.U32 R11, RZ, RZ, R3 ;  /* 0x000000ffff0b7224 */ /* 0x000fcc00078e0003 */
[----:B------:R-:W1:Y:S01]  /*a7c0*/  @P0 LDC R6, c[0x0][0x8bc] ;  /* 0x00022f00ff060b82 */ /* 0x000e620000000800 */
[----:B------:R-:W-:-:S07]  /*a7d0*/  R2UR UR5, R3 ;  /* 0x00000000030572ca */ /* 0x000fce00000e0000 */
[----:B------:R-:W2:Y:S01]  /*a7e0*/  @P0 LDC R7, c[0x0][0x8c0] ;  /* 0x00023000ff070b82 */ /* 0x000ea20000000800 */
[----:B-1----:R-:W-:-:S05]  /*a7f0*/  @P0 IMAD.HI.U32 R2, R3, R6, RZ ;  /* 0x0000000603020227 */ /* 0x002fca00078e00ff */
[----:B--2---:R-:W-:Y:S02]  /*a800*/  @P0 SHF.R.U32.HI R11, RZ, R7, R2 ;  /* 0x00000007ff0b0219 */ /* 0x004fe40000011602 */
[----:B------:R-:W-:-:S03]  /*a810*/  ISETP.NE.U32.AND P0, PT, RZ, UR6, PT ;  /* 0x00000006ff007c0c */ /* 0x000fc6000bf05070 */
[----:B------:R-:W-:Y:S01]  /*a820*/  IMAD.MOV R2, RZ, RZ, -R11 ;  /* 0x000000ffff027224 */ /* 0x000fe200078e0a0b */
[----:B------:R-:W-:-:S04]  /*a830*/  ISETP.NE.AND.EX P0, PT, RZ, UR7, PT, P0 ;  /* 0x00000007ff007c0c */ /* 0x000fc8000bf05300 */
[----:B------:R-:W-:-:S13]  /*a840*/  R2UR UR4, R2 ;  /* 0x00000000020472ca */ /* 0x000fda00000e0000 */
[----:B------:R-:W-:Y:S01]  /*a850*/  UIMAD UR20, UR20, UR4, UR5 ;  /* 0x00000004141472a4 */ /* 0x000fe2000f8e0205 */
[----:B------:R-:W-:Y:S11]  /*a860*/  @!P0 BRA `(.L_x_3259) ;  /* 0x0000000000108947 */ /* 0x000ff60003800000 */
[----:B------:R-:W1:Y:S02]  /*a870*/  LDC.64 R2, c[0x0][0x8f8] ;  /* 0x00023e00ff027b82 */ /* 0x000e640000000a00 */
[----:B-1----:R-:W-:-:S05]  /*a880*/  IMAD.WIDE R2, R11, 0x4, R2 ;  /* 0x000000040b027825 */ /* 0x002fca00078e0202 */
[----:B------:R2:W5:Y:S01]  /*a890*/  LDG.E R4, desc[UR46][R2.64] ;  /* 0x0000002e02047981 */ /* 0x000562000c1e1900 */
[----:B------:R-:W-:Y:S05]  /*a8a0*/  BRA `(.L_x_3260) ;  /* 0x00000000002c7947 */ /* 0x000fea0003800000 */
.L_x_3259:
        /* <DEDUP_REMOVED lines=10> */
.L_x_3261:
[----:B------:R-:W1:Y:S02]  /*a950*/  LDC R4, c[0x0][0x8ec] ;  /* 0x00023b00ff047b82 */ /* 0x000e640000000800 */
.L_x_3260:
[----:B-1---5:R-:W-:Y:S01]  /*a960*/  VIADD R4, R4, 0x7f ;  /* 0x0000007f04047836 */ /* 0x022fe20000000000 */
[----:B------:R-:W-:Y:S01]  /*a970*/  LOP3.LUT R12, R0, 0x1ffffff, RZ, 0x3c, !PT ;  /* 0x01ffffff000c7812 */ /* 0x000fe200078e3cff */
[----:B------:R-:W-:Y:S02]  /*a980*/  IMAD.MOV.U32 R10, RZ, RZ, 0x1 ;  /* 0x00000001ff0a7424 */ /* 0x000fe400078e00ff */
[----:B--2---:R-:W-:Y:S01]  /*a990*/  IMAD.MOV.U32 R2, RZ, RZ, RZ ;  /* 0x000000ffff027224 */ /* 0x004fe200078e00ff */
[----:B------:R-:W-:-:S04]  /*a9a0*/  SHF.R.S32.HI R3, RZ, 0x1f, R4 ;  /* 0x0000001fff037819 */ /* 0x000fc80000011404 */
[----:B------:R-:W-:-:S04]  /*a9b0*/  LEA.HI R3, R3, R4, RZ, 0x7 ;  /* 0x0000000403037211 */ /* 0x000fc800078f38ff */
[----:B------:R-:W-:-:S04]  /*a9c0*/  SHF.R.S32.HI R3, RZ, 0x7, R3 ;  /* 0x00000007ff037819 */ /* 0x000fc80000011403 */
[C---:B------:R-:W-:Y:S01]  /*a9d0*/  ISETP.GT.AND P0, PT, R3.reuse, R0, PT ;  /* 0x000000000300720c */ /* 0x040fe20003f04270 */
[----:B------:R-:W-:-:S03]  /*a9e0*/  IMAD.IADD R12, R3, 0x1, R12 ;  /* 0x00000001030c7824 */ /* 0x000fc600078e020c */
[----:B------:R-:W-:-:S04]  /*a9f0*/  SEL R11, R11, 0xffffffff, P0 ;  /* 0xffffffff0b0b7807 */ /* 0x000fc80000000000 */
[----:B------:R-:W-:-:S13]  /*aa00*/  ISETP.GE.AND P0, PT, R11, RZ, PT ;  /* 0x000000ff0b00720c */ /* 0x000fda0003f06270 */
[----:B------:R-:W-:Y:S05]  /*aa10*/  @!P0 BRA `(.L_x_3262) ;  /* 0x00000020009c8947 */ /* 0x000fea0003800000 */
[----:B------:R-:W1:Y:S08]  /*aa20*/  LDC.64 R8, c[0x0][0x770] ;  /* 0x0001dc00ff087b82 */ /* 0x000e700000000a00 */
[----:B------:R-:W2:Y:S08]  /*aa30*/  LDC.64 R2, c[0x0][0x780] ;  /* 0x0001e000ff027b82 */ /* 0x000eb00000000a00 */
[----:B------:R-:W3:Y:S01]  /*aa40*/  LDC.64 R6, c[0x0][0x778] ;  /* 0x0001de00ff067b82 */ /* 0x000ee20000000a00 */
[----:B-1----:R-:W-:-:S07]  /*aa50*/  ISETP.NE.U32.AND P0, PT, R8, RZ, PT ;  /* 0x000000ff0800720c */ /* 0x002fce0003f05070 */
[----:B------:R-:W1:Y:S01]  /*aa60*/  LDC.64 R14, c[0x0][0x778] ;  /* 0x0001de00ff0e7b82 */ /* 0x000e620000000a00 */
[----:B------:R-:W-:Y:S02]  /*aa70*/  ISETP.NE.AND.EX P0, PT, R9, RZ, PT, P0 ;  /* 0x000000ff0900720c */ /* 0x000fe40003f05300 */
[----:B--2---:R-:W-:-:S05]  /*aa80*/  ISETP.NE.U32.AND P1, PT, R2, RZ, PT ;  /* 0x000000ff0200720c */ /* 0x004fca0003f25070 */
[----:B------:R-:W2:Y:S01]  /*aa90*/  LDC.64 R4, c[0x0][0x770] ;  /* 0x0001dc00ff047b82 */ /* 0x000ea20000000a00 */
[----:B------:R-:W-:-:S05]  /*aaa0*/  ISETP.NE.AND.EX P1, PT, R3, RZ, PT, P1 ;  /* 0x000000ff0300720c */ /* 0x000fca0003f25310 */
[----:B------:R-:W-:Y:S01]  /*aab0*/  VOTEU.ANY UP0, P0 ;  /* 0x00000000003f7886 */ /* 0x000fe20000000100 */
[----:B---3--:R-:W-:Y:S02]  /*aac0*/  ISETP.NE.U32.AND P0, PT, R6, RZ, PT ;  /* 0x000000ff0600720c */ /* 0x008fe40003f05070 */
[----:B------:R-:W-:Y:S02]  /*aad0*/  PLOP3.LUT P2, PT, PT, PT, UP0, 0x80, 0x0 ;  /* 0x000000000000781c */ /* 0x000fe40003f4f008 */
[----:B------:R-:W-:-:S03]  /*aae0*/  ISETP.NE.AND.EX P0, PT, R7, RZ, PT, P0 ;  /* 0x000000ff0700720c */ /* 0x000fc60003f05300 */
[----:B------:R-:W3:Y:S01]  /*aaf0*/  @P1 LDC.64 R6, c[0x0][0x780] ;  /* 0x0001e000ff061b82 */ /* 0x000ee20000000a00 */
[----:B-1----:R-:W-:-:S07]  /*ab00*/  IMAD.WIDE R2, R11, 0x4, R14 ;  /* 0x000000040b027825 */ /* 0x002fce00078e020e */
[----:B------:R-:W1:Y:S01]  /*ab10*/  LDC R15, c[0x0][0x280] ;  /* 0x0000a000ff0f7b82 */ /* 0x000e620000000800 */
[----:B--2---:R-:W-:-:S05]  /*ab20*/  IMAD.WIDE R4, R11, 0x4, R4 ;  /* 0x000000040b047825 */ /* 0x004fca00078e0204 */
[----:B------:R-:W2:Y:S01]  /*ab30*/  @P2 LDG.E R16, desc[UR46][R4.64] ;  /* 0x0000002e04102981 */ /* 0x000ea2000c1e1900 */
[----:B------:R-:W-:-:S03]  /*ab40*/  IMAD.MOV.U32 R13, RZ, RZ, RZ ;  /* 0x000000ffff0d7224 */ /* 0x000fc600078e00ff */
[----:B------:R4:W5:Y:S04]  /*ab50*/  @P2 LDG.E R0, desc[UR46][R4.64] ;  /* 0x0000002e04002981 */ /* 0x000968000c1e1900 */
[----:B------:R4:W5:Y:S01]  /*ab60*/  @P0 LDG.E R13, desc[UR46][R2.64] ;  /* 0x0000002e020d0981 */ /* 0x000962000c1e1900 */
[----:B---3--:R-:W-:-:S05]  /*ab70*/  @P1 IMAD.WIDE R6, R11, 0x4, R6 ;  /* 0x000000040b061825 */ /* 0x008fca00078e0206 */
[----:B-1----:R4:W5:Y:S01]  /*ab80*/  @P1 LDG.E R15, desc[UR46][R6.64] ;  /* 0x0000002e060f1981 */ /* 0x002962000c1e1900 */
[----:B--2---:R-:W-:-:S05]  /*ab90*/  @P2 IMAD R16, R11, 0x40, R16 ;  /* 0x000000400b102824 */ /* 0x004fca00078e0210 */
[----:B------:R-:W-:Y:S01]  /*aba0*/  @P2 R2UR UR4, R16 ;  /* 0x00000000100422ca */ /* 0x000fe200000e0000 */
[----:B----4-:R-:W-:-:S14]  /*abb0*/  @P1 BRA `(.L_x_3263) ;  /* 0x0000000000101947 */ /* 0x010fdc0003800000 */
[----:B------:R-:W-:Y:S05]  /*abc0*/  @!P2 BRA `(.L_x_3263) ;  /* 0x00000000000ca947 */ /* 0x000fea0003800000 */
[----:B------:R-:W2:Y:S04]  /*abd0*/  LDG.E R6, desc[UR46][R4.64] ;  /* 0x0000002e04067981 */ /* 0x000ea8000c1e1900 */
[----:B-----5:R-:W2:Y:S02]  /*abe0*/  LDG.E R15, desc[UR46][R4.64+0x4] ;  /* 0x0000042e040f7981 */ /* 0x020ea4000c1e1900 */
[----:B--2---:R-:W-:-:S07]  /*abf0*/  IMAD.IADD R15, R15, 0x1, -R6 ;  /* 0x000000010f0f7824 */ /* 0x004fce00078e0a06 */
.L_x_3263:
[----:B------:R-:W-:Y:S01]  /*ac00*/  @UP0 USHF.R.S32.HI UR5, URZ, 0x1f, UR4 ;  /* 0x0000001f3f050899 */ /* 0x000fe20008011404 */
[----:B------:R-:W-:Y:S01]  /*ac10*/  ULDC.64 UR8, c[0x0][0x788] ;  /* 0x0001e20000087ab9 */ /* 0x000fe20000000a00 */
[----:B------:R-:W-:Y:S01]  /*ac20*/  UMOV UR6, URZ ;  /* 0x0000003f00067c82 */ /* 0x000fe20008000000 */
[----:B------:R-:W-:Y:S01]  /*ac30*/  ISETP.NE.U32.AND P1, PT, RZ, UR8, PT ;  /* 0x00000008ff007c0c */ /* 0x000fe2000bf25070 */
[----:B------:R-:W-:Y:S01]  /*ac40*/  @UP0 ULEA.HI UR5, UR5, UR4, URZ, 0x6 ;  /* 0x0000000405050291 */ /* 0x000fe2000f8f303f */
[----:B-----5:R-:W-:Y:S02]  /*ac50*/  @P2 R2UR UR6, R0 ;  /* 0x00000000000622ca */ /* 0x020fe400000e0000 */
[----:B------:R-:W-:Y:S01]  /*ac60*/  ISETP.NE.AND.EX P1, PT, RZ, UR9, PT, P1 ;  /* 0x00000009ff007c0c */ /* 0x000fe2000bf25310 */
[----:B------:R-:W-:Y:S01]  /*ac70*/  @UP0 ULOP3.LUT UR7, UR5, 0xffffffc0, URZ, 0xc0, !UPT ;  /* 0xffffffc005070892 */ /* 0x000fe2000f8ec03f */
[----:B------:R-:W-:Y:S01]  /*ac80*/  ULDC UR9, c[0x0][0x290] ;  /* 0x0000a40000097ab9 */ /* 0x000fe20000000800 */
[----:B------:R-:W-:-:S02]  /*ac90*/  UMOV UR4, URZ ;  /* 0x0000003f00047c82 */ /* 0x000fc40008000000 */
[----:B------:R-:W-:Y:S01]  /*aca0*/  @UP0 USHF.R.S32.HI UR8, URZ, 0x1f, UR7 ;  /* 0x0000001f3f080899 */ /* 0x000fe20008011407 */
[----:B------:R-:W-:Y:S01]  /*acb0*/  IMAD.U32 R0, RZ, RZ, UR9 ;  /* 0x00000009ff007e24 */ /* 0x000fe2000f8e00ff */
[----:B------:R-:W-:Y:S01]  /*acc0*/  UMOV UR5, URZ ;  /* 0x0000003f00057c82 */ /* 0x000fe20008000000 */
[----:B------:R-:W-:-:S04]  /*acd0*/  @UP0 UMOV UR4, UR7 ;  /* 0x0000000700040c82 */ /* 0x000fc80008000000 */
[----:B------:R-:W-:Y:S01]  /*ace0*/  @UP0 UMOV UR5, UR8 ;  /* 0x0000000800050c82 */ /* 0x000fe20008000000 */
[----:B------:R-:W-:Y:S05]  /*acf0*/  @!P1 BRA `(.L_x_3264) ;  /* 0x0000000000109947 */ /* 0x000fea0003800000 */
[----:B------:R-:W1:Y:S02]  /*ad00*/  LDC.64 R2, c[0x0][0x788] ;  /* 0x0001e200ff027b82 */ /* 0x000e640000000a00 */
[----:B-1----:R-:W-:-:S05]  /*ad10*/  IMAD.WIDE R2, R11, 0x4, R2 ;  /* 0x000000040b027825 */ /* 0x002fca00078e0202 */
[----:B------:R1:W5:Y:S01]  /*ad20*/  LDG.E R0, desc[UR46][R2.64] ;  /* 0x0000002e02007981 */ /* 0x000362000c1e1900 */
[----:B------:R-:W-:Y:S05]  /*ad30*/  BRA `(.L_x_3265) ;  /* 0x0000000000107947 */ /* 0x000fea0003800000 */
.L_x_3264:
[----:B------:R-:W-:Y:S05]  /*ad40*/  @!P0 BRA `(.L_x_3265) ;  /* 0x00000000000c8947 */ /* 0x000fea0003800000 */
[----:B------:R-:W2:Y:S04]  /*ad50*/  LDG.E R5, desc[UR46][R2.64] ;  /* 0x0000002e02057981 */ /* 0x000ea8000c1e1900 */
[----:B------:R-:W2:Y:S02]  /*ad60*/  LDG.E R0, desc[UR46][R2.64+0x4] ;  /* 0x0000042e02007981 */ /* 0x000ea4000c1e1900 */
[----:B--2---:R-:W-:-:S07]  /*ad70*/  IMAD.IADD R0, R0, 0x1, -R5 ;  /* 0x0000000100007824 */ /* 0x004fce00078e0a05 */
.L_x_3265:
[----:B-1----:R-:W-:Y:S01]  /*ad80*/  IMAD R3, R12, 0x80, R15 ;  /* 0x000000800c037824 */ /* 0x002fe200078e020f */
[----:B------:R-:W-:Y:S01]  /*ad90*/  ULDC UR7, c[0x0][0x74c] ;  /* 0x0001d30000077ab9 */ /* 0x000fe20000000800 */
[----:B------:R-:W-:Y:S02]  /*ada0*/  VIADD R15, R15, 0x3f ;  /* 0x0000003f0f0f7836 */ /* 0x000fe40000000000 */
[----:B------:R-:W-:Y:S01]  /*adb0*/  IMAD.MOV.U32 R2, RZ, RZ, RZ ;  /* 0x000000ffff027224 */ /* 0x000fe200078e00ff */
[----:B-----5:R-:W-:-:S04]  /*adc0*/  IADD3 R0, R3, -UR7, -R0 ;  /* 0x8000000703007c10 */ /* 0x020fc8000fffe800 */
[----:B------:R-:W-:-:S04]  /*add0*/  SHF.R.S32.HI R3, RZ, 0x1f, R0 ;  /* 0x0000001fff037819 */ /* 0x000fc80000011400 */
[----:B------:R-:W-:Y:S02]  /*ade0*/  LEA.HI R3, R3, R0, RZ, 0x6 ;  /* 0x0000000003037211 */ /* 0x000fe400078f30ff */
[----:B------:R-:W-:Y:S02]  /*adf0*/  SHF.R.S32.HI R0, RZ, 0x1f, R15 ;  /* 0x0000001fff007819 */ /* 0x000fe4000001140f */
[----:B------:R-:W-:Y:S02]  /*ae00*/  SHF.R.S32.HI R3, RZ, 0x6, R3 ;  /* 0x00000006ff037819 */ /* 0x000fe40000011403 */
[----:B------:R-:W-:Y:S02]  /*ae10*/  LEA.HI R0, R0, R15, RZ, 0x6 ;  /* 0x0000000f00007211 */ /* 0x000fe400078f30ff */
[----:B------:R-:W-:Y:S02]  /*ae20*/  VIMNMX R4, RZ, R3, !PT ;  /* 0x00000003ff047248 */ /* 0x000fe40007fe0100 */
[----:B------:R-:W-:-:S04]  /*ae30*/  SHF.R.S32.HI R0, RZ, 0x6, R0 ;  /* 0x00000006ff007819 */ /* 0x000fc80000011400 */
[----:B------:R-:W-:-:S13]  /*ae40*/  ISETP.GT.AND P1, PT, R0, R4, PT ;  /* 0x000000040000720c */ /* 0x000fda0003f24270 */
[----:B------:R-:W-:Y:S05]  /*ae50*/  @!P1 BRA `(.L_x_3262) ;  /* 0x0000001c008c9947 */ /* 0x000fea0003800000 */
[----:B------:R-:W-:Y:S01]  /*ae60*/  ISETP.NE.U32.AND P1, PT, R8, RZ, PT ;  /* 0x000000ff0800720c */ /* 0x000fe20003f25070 */
[----:B------:R-:W-:Y:S01]  /*ae70*/  USHF.R.S32.HI UR7, URZ, 0x1f, UR20 ;  /* 0x0000001f3f077899 */ /* 0x000fe20008011414 */
[----:B------:R-:W-:Y:S01]  /*ae80*/  SHF.R.S32.HI R2, RZ, 0x1f, R11 ;  /* 0x0000001fff027819 */ /* 0x000fe2000001140b */
[----:B------:R-:W-:Y:S01]  /*ae90*/  ULDC.64 UR10, c[0x0][0x718] ;  /* 0x0001c600000a7ab9 */ /* 0x000fe20000000a00 */
[----:B------:R-:W-:Y:S01]  /*aea0*/  ISETP.NE.AND.EX P1, PT, R9, RZ, PT, P1 ;  /* 0x000000ff0900720c */ /* 0x000fe20003f25310 */
[----:B------:R-:W-:Y:S01]  /*aeb0*/  UMOV UR8, UR4 ;  /* 0x0000000400087c82 */ /* 0x000fe20008000000 */
[----:B------:R-:W-:Y:S01]  /*aec0*/  UMOV UR9, UR5 ;  /* 0x0000000500097c82 */ /* 0x000fe20008000000 */
[----:B------:R-:W-:Y:S01]  /*aed0*/  R2UR UR21, R11 ;  /* 0x000000000b1572ca */ /* 0x000fe200000e0000 */
[----:B------:R-:W-:Y:S01]  /*aee0*/  UIMAD.WIDE.U32 UR4, UR20, UR10, UR8 ;  /* 0x0000000a140472a5 */ /* 0x000fe2000f8e0008 */
[----:B------:R-:W-:Y:S01]  /*aef0*/  SEL R2, R2, RZ, !P1 ;  /* 0x000000ff02027207 */ /* 0x000fe20004800000 */
[----:B------:R-:W-:Y:S01]  /*af00*/  UIMAD UR10, UR7, UR10, URZ ;  /* 0x0000000a070a72a4 */ /* 0x000fe2000f8e023f */
[----:B------:R-:W-:Y:S01]  /*af10*/  R2UR UR18, R12 ;  /* 0x000000000c1272ca */ /* 0x000fe200000e0000 */
[----:B------:R-:W-:Y:S01]  /*af20*/  ULDC.64 UR14, c[0x0][0x730] ;  /* 0x0001cc00000e7ab9 */ /* 0x000fe20000000a00 */
[----:B------:R-:W-:Y:S01]  /*af30*/  R2UR UR12, R2 ;  /* 0x00000000020c72ca */ /* 0x000fe200000e0000 */
[----:B------:R-:W-:Y:S01]  /*af40*/  UIMAD UR7, UR7, UR14, URZ ;  /* 0x0000000e070772a4 */ /* 0x000fe2000f8e023f */
[----:B------:R-:W-:Y:S01]  /*af50*/  R2UR UR19, R13 ;  /* 0x000000000d1372ca */ /* 0x000fe200000e0000 */
[----:B------:R-:W-:Y:S01]  /*af60*/  UIMAD UR10, UR20, UR11, UR10 ;  /* 0x0000000b140a72a4 */ /* 0x000fe2000f8e020a */
[----:B------:R-:W-:Y:S01]  /*af70*/  SEL R11, R11, RZ, !P0 ;  /* 0x000000ff0b0b7207 */ /* 0x000fe20004000000 */
[----:B------:R-:W-:Y:S01]  /*af80*/  UIMAD.WIDE.U32 UR8, UR20, UR14, UR8 ;  /* 0x0000000e140872a5 */ /* 0x000fe2000f8e0008 */
[----:B------:R-:W-:Y:S01]  /*af90*/  BSSY B0, `(.L_x_3262) ;  /* 0x00001cf000007945 */ /* 0x000fe20003800000 */
[----:B------:R-:W-:Y:S01]  /*afa0*/  ULDC UR11, c[0x0][0x2e8] ;  /* 0x0000ba00000b7ab9 */ /* 0x000fe20000000800 */
[----:B------:R-:W-:Y:S01]  /*afb0*/  UIMAD UR7, UR20, UR15, UR7 ;  /* 0x0000000f140772a4 */ /* 0x000fe2000f8e0207 */
[----:B------:R-:W-:Y:S01]  /*afc0*/  R2UR UR13, R11 ;  /* 0x000000000b0d72ca */ /* 0x000fe200000e0000 */
[----:B------:R-:W-:Y:S01]  /*afd0*/  UISETP.NE.AND UP0, UPT, UR11, 0x1, UPT ;  /* 0x000000010b00788c */ /* 0x000fe2000bf05270 */
[----:B------:R-:W-:Y:S01]  /*afe0*/  IMAD.MOV.U32 R2, RZ, RZ, RZ ;  /* 0x000000ffff027224 */ /* 0x000fe200078e00ff */
[----:B------:R-:W-:Y:S01]  /*aff0*/  ULDC.64 UR14, c[0x0][0x720] ;  /* 0x0001c800000e7ab9 */ /* 0x000fe20000000a00 */
[----:B------:R-:W-:Y:S01]  /*b000*/  VOTEU.ANY UP1, P1 ;  /* 0x00000000003f7886 */ /* 0x000fe20000820100 */
[----:B------:R-:W-:-:S02]  /*b010*/  UIADD3 UR5, UR5, UR10, URZ ;  /* 0x0000000a05057290 */ /* 0x000fc4000fffe03f */
[----:B------:R-:W-:Y:S02]  /*b020*/  UIADD3 UR9, UR9, UR7, URZ ;  /* 0x0000000709097290 */ /* 0x000fe4000fffe03f */
[----:B------:R-:W-:Y:S02]  /*b030*/  USEL UR21, UR21, URZ, !UP1 ;  /* 0x0000003f15157287 */ /* 0x000fe4000c800000 */
[----:B------:R-:W-:Y:S01]  /*b040*/  UIMAD UR7, UR12, UR14, URZ ;  /* 0x0000000e0c0772a4 */ /* 0x000fe2000f8e023f */
[----:B------:R-:W-:Y:S01]  /*b050*/  ELECT P0, URZ, PT ;  /* 0x00000000003f782f */ /* 0x000fe20003800000 */
[----:B------:R-:W-:Y:S01]  /*b060*/  ULDC.64 UR16, c[0x0][0x738] ;  /* 0x0001ce0000107ab9 */ /* 0x000fe20000000a00 */
[----:B------:R-:W-:Y:S02]  /*b070*/  UIMAD.WIDE.U32 UR22, UR14, UR21, UR4 ;  /* 0x000000150e1672a5 */ /* 0x000fe4000f8e0004 */
[----:B------:R-:W-:Y:S02]  /*b080*/  UIMAD UR5, UR15, UR21, UR7 ;  /* 0x000000150f0572a4 */ /* 0x000fe4000f8e0207 */
[----:B------:R-:W-:-:S02]  /*b090*/  UIMAD.WIDE.U32 UR14, UR16, UR21, UR8 ;  /* 0x00000015100e72a5 */ /* 0x000fc4000f8e0008 */
[----:B------:R-:W-:Y:S01]  /*b0a0*/  UIMAD UR10, UR12, UR16, URZ ;  /* 0x000000100c0a72a4 */ /* 0x000fe2000f8e023f */
[----:B------:R-:W-:Y:S01]  /*b0b0*/  @UP0 ULDC UR8, c[0x0][0x2ec] ;  /* 0x0000bb0000080ab9 */ /* 0x000fe20000000800 */
[----:B------:R-:W-:Y:S01]  /*b0c0*/  @UP0 ULDC UR7, c[0x0][0x2f0] ;  /* 0x0000bc0000070ab9 */ /* 0x000fe20000000800 */
[----:B------:R-:W-:Y:S02]  /*b0d0*/  UIMAD.WIDE.U32 UR8, UR20, UR8, URZ ;  /* 0x00000008140872a5 */ /* 0x000fe4000f8e003f */
[----:B------:R-:W-:Y:S01]  /*b0e0*/  UMOV UR12, UR20 ;  /* 0x00000014000c7c82 */ /* 0x000fe20008000000 */
[----:B------:R-:W-:Y:S02]  /*b0f0*/  UIMAD UR4, UR17, UR21, UR10 ;  /* 0x00000015110472a4 */ /* 0x000fe4000f8e020a */
[----:B------:R-:W-:Y:S02]  /*b100*/  ULEA UR11, UR18, UR19, 0x7 ;  /* 0x00000013120b7291 */ /* 0x000fe4000f8e383f */
        /* <DEDUP_REMOVED lines=9> */
.L_x_3304:
        /* <DEDUP_REMOVED lines=15> */
.L_x_3268:
        /* <DEDUP_REMOVED lines=92> */
.L_x_3279:
[----:B-123--:R-:W-:-:S04]  /*b850*/  SHF.L.U32 R18, R10, 0x1f, RZ ;  /* 0x0000001f0a127819 */ /* 0x00efc800000006ff */
[----:B------:R-:W2:Y:S02]  /*b860*/  SYNCS.PHASECHK.TRANS64.TRYWAIT P1, [R15+URZ+0x30840], R18 ;  /* 0x030840120f0075a7 */ /* 0x000ea4000802017f */
[----:B--2---:R-:W-:Y:S05]  /*b870*/  @!P1 BRA `(.L_x_3271) ;  /* 0x00000018006c9947 */ /* 0x004fea0003800000 */
.L_x_3305:
        /* <DEDUP_REMOVED lines=8> */
.L_x_3272:
        /* <DEDUP_REMOVED lines=37> */
.L_x_3306:
        /* <DEDUP_REMOVED lines=8> */
.L_x_3274:
        /* <DEDUP_REMOVED lines=37> */
.L_x_3307:
        /* <DEDUP_REMOVED lines=8> */
.L_x_3276:
        /* <DEDUP_REMOVED lines=31> */
.L_x_3309:
        /* <DEDUP_REMOVED lines=8> */
.L_x_3278:
        /* <DEDUP_REMOVED lines=37> */
.L_x_3270:
[----:B------:R-:W4:Y:S02]  /*c360*/  LDL.LU R4, [R1+0x8] ;  /* 0x0000080001047983 */ /* 0x000f240000300800 */
[----:B----4-:R-:W-:Y:S02]  /*c370*/  ISETP.NE.AND P1, PT, R4, RZ, PT ;  /* 0x000000ff0400720c */ /* 0x010fe40003f25270 */
[----:B------:R4:W5:Y:S11]  /*c380*/  LDL R4, [R1+0x4] ;  /* 0x0000040001047983 */ /* 0x0009760000100800 */
[----:B----4-:R-:W-:Y:S05]  /*c390*/  @!P1 BRA `(.L_x_3269) ;  /* 0x00000004005c9947 */ /* 0x010fea0003800000 */
[----:B------:R-:W-:-:S04]  /*c3a0*/  SHF.L.U32 R12, R10, 0x1f, RZ ;  /* 0x0000001f0a0c7819 */ /* 0x000fc800000006ff */
[----:B------:R-:W4:Y:S02]  /*c3b0*/  SYNCS.PHASECHK.TRANS64.TRYWAIT P1, [R15+URZ+0x30840], R12 ;  /* 0x0308400c0f0075a7 */ /* 0x000f24000802017f */
[----:B----4-:R-:W-:Y:S05]  /*c3c0*/  @!P1 BRA `(.L_x_3280) ;  /* 0x0000000c00ec9947 */ /* 0x010fea0003800000 */
.L_x_3310:
        /* <DEDUP_REMOVED lines=8> */
.L_x_3281:
        /* <DEDUP_REMOVED lines=34> */
.L_x_3311:
        /* <DEDUP_REMOVED lines=8> */
.L_x_3283:
        /* <DEDUP_REMOVED lines=34> */
.L_x_3269:
[----:B------:R-:W1:Y:S01]  /*c910*/  S2R R0, SR_TID.X ;  /* 0x0000000000007919 */ /* 0x000e620000002100 */
[----:B------:R-:W-:Y:S01]  /*c920*/  IMAD R3, R16, 0x8, R15 ;  /* 0x0000000810037824 */ /* 0x000fe200078e020f */
[----:B-1----:R-:W-:Y:S02]  /*c930*/  LOP3.LUT R2, R0, 0x7f, RZ, 0xc0, !PT ;  /* 0x0000007f00027812 */ /* 0x002fe400078ec0ff */
[----:B------:R-:W-:Y:S02]  /*c940*/  SHF.L.U32 R0, R10, 0x1f, RZ ;  /* 0x0000001f0a007819 */ /* 0x000fe400000006ff */
[----:B------:R-:W-:Y:S02]  /*c950*/  ISETP.NE.AND P1, PT, R2, RZ, PT ;  /* 0x000000ff0200720c */ /* 0x000fe40003f25270 */
[----:B------:R-:W1:Y:S02]  /*c960*/  SYNCS.PHASECHK.TRANS64.TRYWAIT P0, [R3+URZ+0x30840], R0 ;  /* 0x03084000030075a7 */ /* 0x000e64000800017f */
[----:B-1----:R-:W-:Y:S09]  /*c970*/  @!P0 BRA `(.L_x_3284) ;  /* 0x0000000800a88947 */ /* 0x002ff20003800000 */
.L_x_3312:
[----:B------:R-:W-:Y:S05]  /*c980*/  @P1 BRA `(.L_x_3285) ;  /* 0x0000000000181947 */ /* 0x000fea0003800000 */
[----:B------:R-:W1:Y:S01]  /*c990*/  S2R R2, SR_TID.X ;  /* 0x0000000000027919 */ /* 0x000e620000002100 */
[----:B------:R-:W-:-:S04]  /*c9a0*/  IMAD.MOV.U32 R0, RZ, RZ, 0x4100 ;  /* 0x00004100ff007424 */ /* 0x000fc800078e00ff */
[----:B------:R1:W-:Y:S02]  /*c9b0*/  SYNCS.ARRIVE.TRANS64 RZ, [R3+URZ+0x30830], R0 ;  /* 0x0308300003ff79a7 */ /* 0x0003e4000800003f */
[----:B-1----:R-:W-:-:S13]  /*c9c0*/  LOP3.LUT P0, RZ, R2, 0x1f, RZ, 0xc0, !PT ;  /* 0x0000001f02ff7812 */ /* 0x002fda000780c0ff */
[----:B------:R-:W-:Y:S05]  /*c9d0*/  @!P0 BRA `(.L_x_3285) ;  /* 0x0000000000048947 */ /* 0x000fea0003800000 */
[----:B------:R-:W-:Y:S01]  /*c9e0*/  BPT.TRAP 0x1 ;  /* 0x000000040000795c */ /* 0x000fe20000300000 */
.L_x_3285:
        /* <DEDUP_REMOVED lines=41> */
.L_x_3266:
[----:B------:R-:W-:Y:S05]  /*cc80*/  BSYNC B0 ;  /* 0x0000000000007941 */ /* 0x000fea0003800000 */
.L_x_3262:
[----:B------:R-:W-:-:S03]  /*cc90*/  UMOV UR7, 0xffffffff ;  /* 0xffffffff00077882 */ /* 0x000fc60000000000 */
[----:B------:R-:W-:Y:S05]  /*cca0*/  BRA.DIV UR7, `(.L_x_3286) ;  /* 0x0000000607f07947 */ /* 0x000fea000b800000 */
[----:B------:R-:W-:-:S13]  /*ccb0*/  ELECT P6, URZ, PT ;  /* 0x00000000003f782f */ /* 0x000fda00038c0000 */
.L_x_3315:
[----:B------:R-:W-:Y:S05]  /*ccc0*/  @!P6 BRA `(.L_x_3122) ;  /* 0x000000000084e947 */ /* 0x000fea0003800000 */
[----:B------:R-:W-:-:S06]  /*ccd0*/  ULOP3.LUT UR7, UR38, 0x2, URZ, 0xfc, !UPT ;  /* 0x0000000226077892 */ /* 0x000fcc000f8efc3f */
[----:B------:R-:W-:-:S05]  /*cce0*/  IMAD.U32 R0, RZ, RZ, UR7 ;  /* 0x00000007ff007e24 */ /* 0x000fca000f8e00ff */
[----:B------:R-:W-:-:S13]  /*ccf0*/  ISETP.NE.AND P2, PT, R0, 0x3, PT ;  /* 0x000000030000780c */ /* 0x000fda0003f45270 */
[----:B------:R-:W-:Y:S05]  /*cd00*/  @!P2 BRA `(.L_x_3287) ;  /* 0x000000000004a947 */ /* 0x000fea0003800000 */
[----:B------:R-:W-:Y:S01]  /*cd10*/  BPT.TRAP 0x1 ;  /* 0x000000040000795c */ /* 0x000fe20000300000 */
.L_x_3287:
        /* <DEDUP_REMOVED lines=15> */
.L_x_3316:
[----:B------:R-:W2:Y:S02]  /*ce10*/  SYNCS.PHASECHK.TRANS64.TRYWAIT P0, [R3+URZ], R0 ;  /* 0x00000000030075a7 */ /* 0x000ea4000800017f */
[----:B--2---:R-:W-:Y:S05]  /*ce20*/  @!P0 BRA `(.L_x_3289) ;  /* 0x0000000400c48947 */ /* 0x004fea0003800000 */
.L_x_3317:
[----:B------:R-:W-:Y:S05]  /*ce30*/  @!P2 BRA `(.L_x_3290) ;  /* 0x000000000004a947 */ /* 0x000fea0003800000 */
[----:B------:R-:W-:Y:S01]  /*ce40*/  BPT.TRAP 0x1 ;  /* 0x000000040000795c */ /* 0x000fe20000300000 */
.L_x_3290:
[----:B--2---:R-:W-:-:S04]  /*ce50*/  VIADD R3, R8, 0x30840 ;  /* 0x0003084008037836 */ /* 0x004fc80000000000 */
[----:B------:R-:W-:-:S04]  /*ce60*/  IMAD R5, R2, 0x8, R3 ;  /* 0x0000000802057824 */ /* 0x000fc800078e0203 */
[----:B------:R-:W2:Y:S02]  /*ce70*/  SYNCS.PHASECHK.TRANS64.TRYWAIT P0, [R5+URZ], R4 ;  /* 0x00000004050075a7 */ /* 0x000ea4000800017f */
[----:B--2---:R-:W-:Y:S05]  /*ce80*/  @!P0 BRA `(.L_x_3291) ;  /* 0x0000000400c08947 */ /* 0x004fea0003800000 */
.L_x_3318:
[----:B------:R-:W-:-:S07]  /*ce90*/  IMAD R3, R6, 0x8, R3 ;  /* 0x0000000806037824 */ /* 0x000fce00078e0203 */
.L_x_3292:
[----:B---3--:R3:W4:Y:S02]  /*cea0*/  SYNCS.PHASECHK.TRANS64.TRYWAIT P0, [R3+URZ], R0 ;  /* 0x00000000030075a7 */ /* 0x008724000800017f */
[----:B----4-:R-:W-:Y:S05]  /*ceb0*/  @!P0 NANOSLEEP.SYNCS 0x989680 ;  /* 0x009896800000895d */ /* 0x010fea0003900000 */
[----:B------:R-:W4:Y:S02]  /*cec0*/  @!P0 SYNCS.PHASECHK.TRANS64 P0, [R3+URZ], R0 ;  /* 0x00000000030085a7 */ /* 0x000f24000800007f */
[----:B----4-:R-:W-:Y:S05]  /*ced0*/  @!P0 BRA `(.L_x_3292) ;  /* 0xfffffffc00f08947 */ /* 0x010fea000383ffff */
.L_x_3122:
[----:B------:R-:W-:Y:S05]  /*cee0*/  BSYNC B6 ;  /* 0x0000000000067941 */ /* 0x000fea0003800000 */
.L_x_3114:
[----:B------:R-:W-:Y:S05]  /*cef0*/  EXIT ;  /* 0x000000000000794d */ /* 0x000fea0003800000 */
.L_x_3132:
[----:B------:R-:W-:Y:S02]  /*cf00*/  IMAD.MOV.U32 R12, RZ, RZ, RZ ;  /* 0x000000ffff0c7224 */ /* 0x000fe400078e00ff */
[----:B------:R-:W-:Y:S02]  /*cf10*/  IMAD.MOV.U32 R11, RZ, RZ, 0x1f ;  /* 0x0000001fff0b7424 */ /* 0x000fe400078e00ff */
[----:B------:R-:W-:-:S07]  /*cf20*/  IMAD.MOV.U32 R15, RZ, RZ, -0x1 ;  /* 0xffffffffff0f7424 */ /* 0x000fce00078e00ff */
[----:B------:R-:W-:Y:S05]  /*cf30*/  WARPSYNC.COLLECTIVE R15, `(.L_x_3293) ;  /* 0x000000000f087348 */ /* 0x000fea0003c00000 */
[----:B------:R1:W2:Y:S02]  /*cf40*/  SHFL.IDX P6, R14, R13, R12, R11 ;  /* 0x0000000c0d0e7389 */ /* 0x0002a400000c000b */
[----:B-12---:R-:W-:Y:S01]  /*cf50*/  ENDCOLLECTIVE ;  /* 0x000000000000791b */ /* 0x006fe20003800000 */
.L_x_3293:
[----:B------:R-:W-:Y:S05]  /*cf60*/  BRA `(.L_x_3294) ;  /* 0xffffff4800447947 */ /* 0x000fea000383ffff */
.L_x_3134:
        /* <DEDUP_REMOVED lines=8> */
.L_x_3138:
[----:B---3--:R3:W4:Y:S02]  /*cff0*/  SYNCS.PHASECHK.TRANS64.TRYWAIT P1, [R0+URZ+0x30810], R209 ;  /* 0x030810d1000075a7 */ /* 0x008724000802017f */
[----:B----4-:R-:W-:Y:S05]  /*d000*/  @!P1 NANOSLEEP.SYNCS 0x989680 ;  /* 0x009896800000995d */ /* 0x010fea0003900000 */
[----:B------:R-:W4:Y:S02]  /*d010*/  @!P1 SYNCS.PHASECHK.TRANS64 P1, [R0+URZ+0x30810], R209 ;  /* 0x030810d1000095a7 */ /* 0x000f24000802007f */
[----:B----4-:R-:W-:Y:S05]  /*d020*/  @!P1 BRA `(.L_x_3138) ;  /* 0xfffffffc00f09947 */ /* 0x010fea000383ffff */
[----:B------:R-:W-:Y:S05]  /*d030*/  BRA `(.L_x_3137) ;  /* 0xffffff50002c7947 */ /* 0x000fea000383ffff */
.L_x_3142:
[----:B------:R1:W1:Y:S02]  /*d040*/  SYNCS.PHASECHK.TRANS64.TRYWAIT P1, [R0+URZ+0x30830], R209 ;  /* 0x030830d1000075a7 */ /* 0x000264000802017f */
[----:B-1----:R-:W-:Y:S05]  /*d050*/  @!P1 NANOSLEEP.SYNCS 0x989680 ;  /* 0x009896800000995d */ /* 0x002fea0003900000 */
[----:B------:R-:W1:Y:S02]  /*d060*/  @!P1 SYNCS.PHASECHK.TRANS64 P1, [R0+URZ+0x30830], R209 ;  /* 0x030830d1000095a7 */ /* 0x000e64000802007f */
[----:B-1----:R-:W-:Y:S05]  /*d070*/  @!P1 BRA `(.L_x_3142) ;  /* 0xfffffffc00f09947 */ /* 0x002fea000383ffff */
[----:B------:R-:W-:Y:S05]  /*d080*/  BRA `(.L_x_3141) ;  /* 0xffffff58004c7947 */ /* 0x000fea000383ffff */
.L_x_3222:
[----:B------:R-:W-:Y:S01]  /*d090*/  BSSY B0, `(.L_x_3295) ;  /* 0x0000005000007945 */ /* 0x000fe20003800000 */
[----:B------:R-:W-:-:S07]  /*d0a0*/  IMAD.MOV.U32 R15, RZ, RZ, -0x1 ;  /* 0xffffffffff0f7424 */ /* 0x000fce00078e00ff */
[----:B------:R-:W-:Y:S05]  /*d0b0*/  WARPSYNC.COLLECTIVE R15, `(.L_x_3296) ;  /* 0x000000000f087348 */ /* 0x000fea0003c00000 */
[----:B------:R-:W-:Y:S01]  /*d0c0*/  NOP ;  /* 0x0000000000007918 */ /* 0x000fe20000000000 */
[----:B------:R-:W-:Y:S01]  /*d0d0*/  ENDCOLLECTIVE ;  /* 0x000000000000791b */ /* 0x000fe20003800000 */
.L_x_3296:
[----:B------:R-:W-:Y:S05]  /*d0e0*/  BSYNC B0 ;  /* 0x0000000000007941 */ /* 0x000fea0003800000 */
.L_x_3295:
[----:B------:R-:W-:Y:S05]  /*d0f0*/  BRA `(.L_x_3297) ;  /* 0xffffffc000fc7947 */ /* 0x000fea000383ffff */
.L_x_3235:
[----:B------:R-:W-:Y:S01]  /*d100*/  BSSY B0, `(.L_x_3298) ;  /* 0x0000005000007945 */ /* 0x000fe20003800000 */
[----:B------:R-:W-:-:S07]  /*d110*/  IMAD.MOV.U32 R15, RZ, RZ, -0x1 ;  /* 0xffffffffff0f7424 */ /* 0x000fce00078e00ff */
[----:B------:R-:W-:Y:S05]  /*d120*/  WARPSYNC.COLLECTIVE R15, `(.L_x_3299) ;  /* 0x000000000f087348 */ /* 0x000fea0003c00000 */
[----:B------:R-:W-:Y:S01]  /*d130*/  NOP ;  /* 0x0000000000007918 */ /* 0x000fe20000000000 */
[----:B------:R-:W-:Y:S01]  /*d140*/  ENDCOLLECTIVE ;  /* 0x000000000000791b */ /* 0x000fe20003800000 */
.L_x_3299:
[----:B------:R-:W-:Y:S05]  /*d150*/  BSYNC B0 ;  /* 0x0000000000007941 */ /* 0x000fea0003800000 */
.L_x_3298:
[----:B------:R-:W-:Y:S05]  /*d160*/  BRA `(.L_x_3300) ;  /* 0xffffffc800ac7947 */ /* 0x000fea000383ffff */
.L_x_3247:
[----:B------:R-:W-:Y:S01]  /*d170*/  BSSY B0, `(.L_x_3301) ;  /* 0x0000005000007945 */ /* 0x000fe20003800000 */
[----:B------:R-:W-:-:S07]  /*d180*/  IMAD.MOV.U32 R15, RZ, RZ, -0x1 ;  /* 0xffffffffff0f7424 */ /* 0x000fce00078e00ff */
[----:B------:R-:W-:Y:S05]  /*d190*/  WARPSYNC.COLLECTIVE R15, `(.L_x_3302) ;  /* 0x000000000f087348 */ /* 0x000fea0003c00000 */
[----:B------:R-:W-:Y:S01]  /*d1a0*/  NOP ;  /* 0x0000000000007918 */ /* 0x000fe20000000000 */
[----:B------:R-:W-:Y:S01]  /*d1b0*/  ENDCOLLECTIVE ;  /* 0x000000000000791b */ /* 0x000fe20003800000 */
.L_x_3302:
[----:B------:R-:W-:Y:S05]  /*d1c0*/  BSYNC B0 ;  /* 0x0000000000007941 */ /* 0x000fea0003800000 */
.L_x_3301:
[----:B------:R-:W-:Y:S05]  /*d1d0*/  BRA `(.L_x_3303) ;  /* 0xffffffcc00ec7947 */ /* 0x000fea000383ffff */
.L_x_3267:
[----:B-1----:R1:W2:Y:S02]  /*d1e0*/  SYNCS.PHASECHK.TRANS64.TRYWAIT P0, [R15+URZ+0x30820], R2 ;  /* 0x030820020f0075a7 */ /* 0x0022a4000800017f */
[----:B--2---:R-:W-:Y:S05]  /*d1f0*/  @!P0 NANOSLEEP.SYNCS 0x989680 ;  /* 0x009896800000895d */ /* 0x004fea0003900000 */
[----:B------:R-:W2:Y:S02]  /*d200*/  @!P0 SYNCS.PHASECHK.TRANS64 P0, [R15+URZ+0x30820], R2 ;  /* 0x030820020f0085a7 */ /* 0x000ea4000800007f */
[----:B--2---:R-:W-:Y:S05]  /*d210*/  @!P0 BRA `(.L_x_3267) ;  /* 0xfffffffc00f08947 */ /* 0x004fea000383ffff */
[----:B------:R-:W-:Y:S05]  /*d220*/  BRA `(.L_x_3304) ;  /* 0xffffffdc00dc7947 */ /* 0x000fea000383ffff */
.L_x_3271:
[----:B--2---:R2:W3:Y:S02]  /*d230*/  SYNCS.PHASECHK.TRANS64.TRYWAIT P1, [R15+URZ+0x30840], R18 ;  /* 0x030840120f0075a7 */ /* 0x0044e4000802017f */
[----:B---3--:R-:W-:Y:S05]  /*d240*/  @!P1 NANOSLEEP.SYNCS 0x989680 ;  /* 0x009896800000995d */ /* 0x008fea0003900000 */
[----:B------:R-:W3:Y:S02]  /*d250*/  @!P1 SYNCS.PHASECHK.TRANS64 P1, [R15+URZ+0x30840], R18 ;  /* 0x030840120f0095a7 */ /* 0x000ee4000802007f */
[----:B---3--:R-:W-:Y:S05]  /*d260*/  @!P1 BRA `(.L_x_3271) ;  /* 0xfffffffc00f09947 */ /* 0x008fea000383ffff */
[----:B------:R-:W-:Y:S05]  /*d270*/  BRA `(.L_x_3305) ;  /* 0xffffffe400807947 */ /* 0x000fea000383ffff */
.L_x_3273:
[----:B-1----:R1:W3:Y:S02]  /*d280*/  SYNCS.PHASECHK.TRANS64.TRYWAIT P1, [R15+URZ+0x30828], R18 ;  /* 0x030828120f0075a7 */ /* 0x0022e4000802017f */
[----:B---3--:R-:W-:Y:S05]  /*d290*/  @!P1 NANOSLEEP.SYNCS 0x989680 ;  /* 0x009896800000995d */ /* 0x008fea0003900000 */
[----:B------:R-:W3:Y:S02]  /*d2a0*/  @!P1 SYNCS.PHASECHK.TRANS64 P1, [R15+URZ+0x30828], R18 ;  /* 0x030828120f0095a7 */ /* 0x000ee4000802007f */
[----:B---3--:R-:W-:Y:S05]  /*d2b0*/  @!P1 BRA `(.L_x_3273) ;  /* 0xfffffffc00f09947 */ /* 0x008fea000383ffff */
[----:B------:R-:W-:Y:S05]  /*d2c0*/  BRA `(.L_x_3306) ;  /* 0xffffffe800207947 */ /* 0x000fea000383ffff */
.L_x_3275:
[----:B---3--:R3:W4:Y:S02]  /*d2d0*/  SYNCS.PHASECHK.TRANS64.TRYWAIT P1, [R15+URZ+0x30848], R18 ;  /* 0x030848120f0075a7 */ /* 0x008724000802017f */
[----:B----4-:R-:W-:Y:S05]  /*d2e0*/  @!P1 NANOSLEEP.SYNCS 0x989680 ;  /* 0x009896800000995d */ /* 0x010fea0003900000 */
[----:B------:R-:W4:Y:S02]  /*d2f0*/  @!P1 SYNCS.PHASECHK.TRANS64 P1, [R15+URZ+0x30848], R18 ;  /* 0x030848120f0095a7 */ /* 0x000f24000802007f */
[----:B----4-:R-:W-:Y:S05]  /*d300*/  @!P1 BRA `(.L_x_3275) ;  /* 0xfffffffc00f09947 */ /* 0x010fea000383ffff */
[----:B------:R-:W-:Y:S05]  /*d310*/  BRA `(.L_x_3307) ;  /* 0xffffffe800c07947 */ /* 0x000fea000383ffff */
.L_x_3277:
[----:B------:R-:W-:-:S07]  /*d320*/  SHF.L.U32 R4, R10, 0x1f, RZ ;  /* 0x0000001f0a047819 */ /* 0x000fce00000006ff */
.L_x_3308:
[----:B----4-:R4:W1:Y:S02]  /*d330*/  SYNCS.PHASECHK.TRANS64.TRYWAIT P1, [R15+URZ+0x30820], R4 ;  /* 0x030820040f0075a7 */ /* 0x010864000802017f */
[----:B-1----:R-:W-:Y:S05]  /*d340*/  @!P1 NANOSLEEP.SYNCS 0x989680 ;  /* 0x009896800000995d */ /* 0x002fea0003900000 */
[----:B------:R-:W1:Y:S02]  /*d350*/  @!P1 SYNCS.PHASECHK.TRANS64 P1, [R15+URZ+0x30820], R4 ;  /* 0x030820040f0095a7 */ /* 0x000e64000802007f */
[----:B-1----:R-:W-:Y:S05]  /*d360*/  @!P1 BRA `(.L_x_3308) ;  /* 0xfffffffc00f09947 */ /* 0x002fea000383ffff */
[----:B------:R-:W-:Y:S05]  /*d370*/  BRA `(.L_x_3309) ;  /* 0xffffffec00447947 */ /* 0x000fea000383ffff */
.L_x_3280:
[----:B----4-:R4:W1:Y:S02]  /*d380*/  SYNCS.PHASECHK.TRANS64.TRYWAIT P1, [R15+URZ+0x30840], R12 ;  /* 0x0308400c0f0075a7 */ /* 0x010864000802017f */
[----:B-1----:R-:W-:Y:S05]  /*d390*/  @!P1 NANOSLEEP.SYNCS 0x989680 ;  /* 0x009896800000995d */ /* 0x002fea0003900000 */
[----:B------:R-:W1:Y:S02]  /*d3a0*/  @!P1 SYNCS.PHASECHK.TRANS64 P1, [R15+URZ+0x30840], R12 ;  /* 0x0308400c0f0095a7 */ /* 0x000e64000802007f */
[----:B-1----:R-:W-:Y:S05]  /*d3b0*/  @!P1 BRA `(.L_x_3280) ;  /* 0xfffffffc00f09947 */ /* 0x002fea000383ffff */
[----:B------:R-:W-:Y:S05]  /*d3c0*/  BRA `(.L_x_3310) ;  /* 0xfffffff000007947 */ /* 0x000fea000383ffff */
.L_x_3282:
[----:B-1----:R1:W2:Y:S02]  /*d3d0*/  SYNCS.PHASECHK.TRANS64.TRYWAIT P1, [R15+URZ+0x30828], R12 ;  /* 0x0308280c0f0075a7 */ /* 0x0022a4000802017f */
[----:B--2---:R-:W-:Y:S05]  /*d3e0*/  @!P1 NANOSLEEP.SYNCS 0x989680 ;  /* 0x009896800000995d */ /* 0x004fea0003900000 */
[----:B------:R-:W2:Y:S02]  /*d3f0*/  @!P1 SYNCS.PHASECHK.TRANS64 P1, [R15+URZ+0x30828], R12 ;  /* 0x0308280c0f0095a7 */ /* 0x000ea4000802007f */
[----:B--2---:R-:W-:Y:S05]  /*d400*/  @!P1 BRA `(.L_x_3282) ;  /* 0xfffffffc00f09947 */ /* 0x004fea000383ffff */
[----:B------:R-:W-:Y:S05]  /*d410*/  BRA `(.L_x_3311) ;  /* 0xfffffff000947947 */ /* 0x000fea000383ffff */
.L_x_3284:
[----:B------:R1:W1:Y:S02]  /*d420*/  SYNCS.PHASECHK.TRANS64.TRYWAIT P0, [R3+URZ+0x30840], R0 ;  /* 0x03084000030075a7 */ /* 0x000264000800017f */
[----:B-1----:R-:W-:Y:S05]  /*d430*/  @!P0 NANOSLEEP.SYNCS 0x989680 ;  /* 0x009896800000895d */ /* 0x002fea0003900000 */
[----:B------:R-:W1:Y:S02]  /*d440*/  @!P0 SYNCS.PHASECHK.TRANS64 P0, [R3+URZ+0x30840], R0 ;  /* 0x03084000030085a7 */ /* 0x000e64000800007f */
[----:B-1----:R-:W-:Y:S05]  /*d450*/  @!P0 BRA `(.L_x_3284) ;  /* 0xfffffffc00f08947 */ /* 0x002fea000383ffff */
[----:B------:R-:W-:Y:S05]  /*d460*/  BRA `(.L_x_3312) ;  /* 0xfffffff400447947 */ /* 0x000fea000383ffff */
.L_x_3286:
[----:B------:R-:W-:Y:S01]  /*d470*/  BSSY B0, `(.L_x_3313) ;  /* 0x0000006000007945 */ /* 0x000fe20003800000 */
[----:B------:R-:W-:-:S07]  /*d480*/  IMAD.MOV.U32 R15, RZ, RZ, -0x1 ;  /* 0xffffffffff0f7424 */ /* 0x000fce00078e00ff */
[----:B------:R-:W-:Y:S05]  /*d490*/  WARPSYNC.COLLECTIVE R15, `(.L_x_3314) ;  /* 0x000000000f0c7348 */ /* 0x000fea0003c00000 */
[----:B------:R-:W-:Y:S02]  /*d4a0*/  ELECT P6, UR62, PT ;  /* 0x00000000003e782f */ /* 0x000fe400038c0000 */
[----:B------:R-:W-:Y:S01]  /*d4b0*/  MOV R14, UR62 ;  /* 0x0000003e000e7c02 */ /* 0x000fe20008000f00 */
[----:B------:R-:W-:Y:S10]  /*d4c0*/  ENDCOLLECTIVE ;  /* 0x000000000000791b */ /* 0x000ff40003800000 */
.L_x_3314:
[----:B------:R-:W-:Y:S05]  /*d4d0*/  BSYNC B0 ;  /* 0x0000000000007941 */ /* 0x000fea0003800000 */
.L_x_3313:
[----:B------:R-:W-:Y:S05]  /*d4e0*/  BRA `(.L_x_3315) ;  /* 0xfffffff400f47947 */ /* 0x000fea000383ffff */
.L_x_3288:
[----:B-1----:R1:W2:Y:S02]  /*d4f0*/  SYNCS.PHASECHK.TRANS64.TRYWAIT P0, [R7+URZ], R4 ;  /* 0x00000004070075a7 */ /* 0x0022a4000800017f */
[----:B--2---:R-:W-:Y:S05]  /*d500*/  @!P0 NANOSLEEP.SYNCS 0x989680 ;  /* 0x009896800000895d */ /* 0x004fea0003900000 */
[----:B------:R-:W2:Y:S02]  /*d510*/  @!P0 SYNCS.PHASECHK.TRANS64 P0, [R7+URZ], R4 ;  /* 0x00000004070085a7 */ /* 0x000ea4000800007f */
[----:B--2---:R-:W-:Y:S05]  /*d520*/  @!P0 BRA `(.L_x_3288) ;  /* 0xfffffffc00f08947 */ /* 0x004fea000383ffff */
[----:B------:R-:W-:Y:S05]  /*d530*/  BRA `(.L_x_3316) ;  /* 0xfffffff800347947 */ /* 0x000fea000383ffff */
.L_x_3289:
[----:B--2---:R2:W3:Y:S02]  /*d540*/  SYNCS.PHASECHK.TRANS64.TRYWAIT P0, [R3+URZ], R0 ;  /* 0x00000000030075a7 */ /* 0x0044e4000800017f */
[----:B---3--:R-:W-:Y:S05]  /*d550*/  @!P0 NANOSLEEP.SYNCS 0x989680 ;  /* 0x009896800000895d */ /* 0x008fea0003900000 */
[----:B------:R-:W3:Y:S02]  /*d560*/  @!P0 SYNCS.PHASECHK.TRANS64 P0, [R3+URZ], R0 ;  /* 0x00000000030085a7 */ /* 0x000ee4000800007f */
[----:B---3--:R-:W-:Y:S05]  /*d570*/  @!P0 BRA `(.L_x_3289) ;  /* 0xfffffffc00f08947 */ /* 0x008fea000383ffff */
[----:B------:R-:W-:Y:S05]  /*d580*/  BRA `(.L_x_3317) ;  /* 0xfffffff800287947 */ /* 0x000fea000383ffff */
.L_x_3291:
[----:B--2---:R2:W3:Y:S02]  /*d590*/  SYNCS.PHASECHK.TRANS64.TRYWAIT P0, [R5+URZ], R4 ;  /* 0x00000004050075a7 */ /* 0x0044e4000800017f */
[----:B---3--:R-:W-:Y:S05]  /*d5a0*/  @!P0 NANOSLEEP.SYNCS 0x989680 ;  /* 0x009896800000895d */ /* 0x008fea0003900000 */
[----:B------:R-:W3:Y:S02]  /*d5b0*/  @!P0 SYNCS.PHASECHK.TRANS64 P0, [R5+URZ], R4 ;  /* 0x00000004050085a7 */ /* 0x000ee4000800007f */
[----:B---3--:R-:W-:Y:S05]  /*d5c0*/  @!P0 BRA `(.L_x_3291) ;  /* 0xfffffffc00f08947 */ /* 0x008fea000383ffff */
[----:B------:R-:W-:Y:S05]  /*d5d0*/  BRA `(.L_x_3318) ;  /* 0xfffffff8002c7947 */ /* 0x000fea000383ffff */
.L_x_3319:
        /* <DEDUP_REMOVED lines=10> */
.L_x_3675:


//--------------------- .text._ZN7cutlass13device_kernelIN5flash11enable_sm90INS1_16FlashAttnBwdSm90INS1_25CollectiveMainloopBwdSm90ILi2ELi2ELi2EN4cute5tupleIJNS5_1CILi1EEES8_S8_EEENS6_IJNS7_ILi64EEENS7_ILi128EEESB_EEENS_10bfloat16_tEfNS_4arch4Sm90ELb1ELb0ELb1ELb1ELb0ELb1ELb0ELb0ELi2ELi1ELi2ELi1ELb0EEENS1_24CollectiveEpilogueBwdGQAISC_fSF_Li256ELb1ELb0EEENS1_25SingleTileBwdLPTSchedulerILb1ELi128ELb0EEEEEEEEEvNT_6ParamsE --------------------------
	.section	.text._ZN7cutlass13device_kernelIN5flash11enable_sm90INS1_16FlashAttnBwdSm90INS1_25CollectiveMainloopBwdSm90ILi2ELi2ELi2EN4cute5tupleIJNS5_1CILi1EEES8_S8_EEENS6_IJNS7_ILi64EEENS7_ILi128EEESB_EEENS_10bfloat16_tEfNS_4arch4Sm90ELb1ELb0ELb1ELb1ELb0ELb1ELb0ELb0ELi2ELi1ELi2ELi1ELb0EEENS1_24CollectiveEpilogueBwdGQAISC_fSF_Li256ELb1ELb0EEENS1_25SingleTileBwdLPTSchedulerILb1ELi128ELb0EEEEEEEEEvNT_6ParamsE,"ax",@progbits
	.align	128
.text._ZN7cutlass13device_kernelIN5flash11enable_sm90INS1_16FlashAttnBwdSm90INS1_25CollectiveMainloopBwdSm90ILi2ELi2ELi2EN4cute5tupleIJNS5_1CILi1EEES8_S8_EEENS6_IJNS7_ILi64EEENS7_ILi128EEESB_EEENS_10bfloat16_tEfNS_4arch4Sm90ELb1ELb0ELb1ELb1ELb0ELb1ELb0ELb0ELi2ELi1ELi2ELi1ELb0EEENS1_24CollectiveEpilogueBwdGQAISC_fSF_Li256ELb1ELb0EEENS1_25SingleTileBwdLPTSchedulerILb1ELi128ELb0EEEEEEEEEvNT_6ParamsE:
        .type           _ZN7cutlass13device_kernelIN5flash11enable_sm90INS1_16FlashAttnBwdSm90INS1_25CollectiveMainloopBwdSm90ILi2ELi2ELi2EN4cute5tupleIJNS5_1CILi1EEES8_S8_EEENS6_IJNS7_ILi64EEENS7_ILi128EEESB_EEENS_10bfloat16_tEfNS_4arch4Sm90ELb1ELb0ELb1ELb1ELb0ELb1ELb0ELb0ELi2ELi1ELi2ELi1ELb0EEENS1_24CollectiveEpilogueBwdGQAISC_fSF_Li256ELb1ELb0EEENS1_25SingleTileBwdLPTSchedulerILb1ELi128ELb0EEEEEEEEEvNT_6ParamsE,@function
        .size           _ZN7cutlass13device_kernelIN5flash11enable_sm90INS1_16FlashAttnBwdSm90INS1_25CollectiveMainloopBwdSm90ILi2ELi2ELi2EN4cute5tupleIJNS5_1CILi1EEES8_S8_EEENS6_IJNS7_ILi64EEENS7_ILi128EEESB_EEENS_10bfloat16_tEfNS_4arch4Sm90ELb1ELb0ELb1ELb1ELb0ELb1ELb0ELb0ELi2ELi1ELi2ELi1ELb0EEENS1_24CollectiveEpilogueBwdGQAISC_fSF_Li256ELb1ELb0EEENS1_25SingleTileBwdLPTSchedulerILb1ELi128ELb0EEEEEEEEEvNT_6ParamsE,(.L_x_3676 - _ZN7cutlass13device_kernelIN5flash11enable_sm90INS1_16FlashAttnBwdSm90INS1_25CollectiveMainloopBwdSm90ILi2ELi2ELi2EN4cute5tupleIJNS5_1CILi1EEES8_S8_EEENS6_IJNS7_ILi64EEENS7_ILi128EEESB_EEENS_10bfloat16_tEfNS_4arch4Sm90ELb1ELb0ELb1ELb1ELb0ELb1ELb0ELb0ELi2ELi1ELi2ELi1ELb0EEENS1_24CollectiveEpilogueBwdGQAISC_fSF_Li256ELb1ELb0EEENS1_25SingleTileBwdLPTSchedulerILb1ELi128ELb0EEEEEEEEEvNT_6ParamsE)
        .other          _ZN7cutlass13device_kernelIN5flash11enable_sm90INS1_16FlashAttnBwdSm90INS1_25CollectiveMainloopBwdSm90ILi2ELi2ELi2EN4cute5tupleIJNS5_1CILi1EEES8_S8_EEENS6_IJNS7_ILi64EEENS7_ILi128EEESB_EEENS_10bfloat16_tEfNS_4arch4Sm90ELb1ELb0ELb1ELb1ELb0ELb1ELb0ELb0ELi2ELi1ELi2ELi1ELb0EEENS1_24CollectiveEpilogueBwdGQAISC_fSF_Li256ELb1ELb0EEENS1_25SingleTileBwdLPTSchedulerILb1ELi128ELb0EEEEEEEEEvNT_6ParamsE,@"STO_CUDA_ENTRY STV_DEFAULT"
_ZN7cutlass13device_kernelIN5flash11enable_sm90INS1_16FlashAttnBwdSm90INS1_25CollectiveMainloopBwdSm90ILi2ELi2ELi2EN4cute5tupleIJNS5_1CILi1EEES8_S8_EEENS6_IJNS7_ILi64EEENS7_ILi128EEESB_EEENS_10bfloat16_tEfNS_4arch4Sm90ELb1ELb0ELb1ELb1ELb0ELb1ELb0ELb0ELi2ELi1ELi2ELi1ELb0EEENS1_24CollectiveEpilogueBwdGQAISC_fSF_Li256ELb1ELb0EEENS1_25SingleTileBwdLPTSchedulerILb1ELi128ELb0EEEEEEEEEvNT_6ParamsE:
        /* <DEDUP_REMOVED lines=24> */
.L_x_3321:
[----:B------:R-:W-:Y:S05]  /*0180*/  BSYNC B0 ;  /* 0x0000000000007941 */ /* 0x000fea0003800000 */
.L_x_3320:
        /* <DEDUP_REMOVED lines=37> */
.L_x_3322:
        /* <DEDUP_REMOVED lines=22> */
.L_x_3323:
[----:B------:R-:W-:Y:S01]  /*0540*/  PLOP3.LUT P0, PT, PT, PT, UP0, 0x80, 0x0 ;  /* 0x000000000000781c */ /* 0x000fe20003f0f008 */
[----:B------:R-:W-:Y:S01]  /*0550*/  NOP ;  /* 0x0000000000007918 */ /* 0x000fe20000000000 */
[----:B------:R-:W-:Y:S01]  /*0560*/  ULDC.64 UR46, c[0x0][0x208] ;  /* 0x00008200002e7ab9 */ /* 0x000fe20000000a00 */
[----:B------:R-:W-:Y:S01]  /*0570*/  BSSY B6, `(.L_x_3324) ;  /* 0x0000931000067945 */ /* 0x000fe20003800000 */
[----:B-12-4-:R-:W-:Y:S09]  /*0580*/  BAR.SYNC.DEFER_BLOCKING 0x0 ;  /* 0x0000000000007b1d */ /* 0x016ff20000010000 */
[----:B------:R-:W-:Y:S05]  /*0590*/  @!P0 BRA `(.L_x_3325) ;  /* 0x0000005400008947 */ /* 0x000fea0003800000 */
.L_x_3326:
        /* <DEDUP_REMOVED lines=32> */
.L_x_3327:
[----:B------:R-:W-:Y:S01]  /*07a0*/  ULDC UR7, c[0x0][0x8cc] ;  /* 0x0002330000077ab9 */ /* 0x000fe20000000800 */
[----:B------:R-:W-:Y:S01]  /*07b0*/  UMOV UR36, UR10 ;  /* 0x0000000a00247c82 */ /* 0x000fe20008000000 */
[----:B------:R-:W-:-:S11]  /*07c0*/  UISETP.NE.AND UP0, UPT, UR7, 0x1, UPT ;  /* 0x000000010700788c */ /* 0x000fd6000bf05270 */
[----:B------:R-:W-:Y:S02]  /*07d0*/  @UP0 ULDC.64 UR8, c[0x0][0x8d0] ;  /* 0x0002340000080ab9 */ /* 0x000fe40000000a00 */
[----:B------:R-:W-:-:S04]  /*07e0*/  UIMAD.WIDE.U32 UR4, UR10, UR8, URZ ;  /* 0x000000080a0472a5 */ /* 0x000fc8000f8e003f */
[----:B------:R-:W-:-:S04]  /*07f0*/  @UP0 USHF.R.U32.HI UR36, URZ, UR9, UR5 ;  /* 0x000000093f240299 */ /* 0x000fc80008011605 */
[----:B------:R-:W-:-:S12]  /*0800*/  UIMAD UR4, UR36, UR7, URZ ;  /* 0x00000007240472a4 */ /* 0x000fd8000f8e023f */
.L_x_3328:
        /* <DEDUP_REMOVED lines=23> */
.L_x_3329:
        /* <DEDUP_REMOVED lines=14> */
.L_x_3331:
[----:B------:R-:W-:-:S05]  /*0a60*/  ULDC UR4, c[0x0][0x8f4] ;  /* 0x00023d0000047ab9 */ /* 0x000fca0000000800 */
.L_x_3330:
        /* <DEDUP_REMOVED lines=20> */
.L_x_3333:
        /* <DEDUP_REMOVED lines=14> */
.L_x_3334:
        /* <DEDUP_REMOVED lines=11> */
.L_x_3335:
        /* <DEDUP_REMOVED lines=13> */
.L_x_3336:
        /* <DEDUP_REMOVED lines=102> */
.L_x_3339:
        /* <DEDUP_REMOVED lines=15> */
.L_x_3338:
        /* <DEDUP_REMOVED lines=23> */
.L_x_3341:
        /* <DEDUP_REMOVED lines=15> */
.L_x_3340:
        /* <DEDUP_REMOVED lines=8> */
.L_x_3427:
        /* <DEDUP_REMOVED lines=15> */
.L_x_3343:
        /* <DEDUP_REMOVED lines=104> */
.L_x_3355:
[----:B------:R-:W-:-:S05]  /*1fb0*/  IMAD.U32 R0, RZ, RZ, UR38 ;  /* 0x00000026ff007e24 */ /* 0x000fca000f8e00ff */
[----:B------:R-:W-:-:S04]  /*1fc0*/  LOP3.LUT R0, R0, 0x1, RZ, 0xfc, !PT ;  /* 0x0000000100007812 */ /* 0x000fc800078efcff */
[----:B------:R-:W-:-:S13]  /*1fd0*/  ISETP.NE.AND P0, PT, R0, 0x3, PT ;  /* 0x000000030000780c */ /* 0x000fda0003f05270 */
[----:B------:R-:W-:Y:S05]  /*1fe0*/  @!P0 BRA `(.L_x_3345) ;  /* 0x0000000000048947 */ /* 0x000fea0003800000 */
[----:B------:R-:W-:Y:S01]  /*1ff0*/  BPT.TRAP 0x1 ;  /* 0x000000040000795c */ /* 0x000fe20000300000 */
.L_x_3345:
        /* <DEDUP_REMOVED lines=8> */
.L_x_3346:
[----:B---3--:R-:W-:Y:S05]  /*2080*/  @P1 BRA `(.L_x_3347) ;  /* 0x0000000000081947 */ /* 0x008fea0003800000 */
[----:B------:R-:W3:Y:S02]  /*2090*/  SYNCS.PHASECHK.TRANS64.TRYWAIT P1, [R0+URZ+0x30810], R209 ;  /* 0x030810d1000075a7 */ /* 0x000ee4000802017f */
[----:B---3--:R-:W-:Y:S05]  /*20a0*/  @!P1 BRA `(.L_x_3348) ;  /* 0x0000007800389947 */ /* 0x008fea0003800000 */
.L_x_3347:
        /* <DEDUP_REMOVED lines=84> */
.L_x_3349:
[----:B------:R1:W1:Y:S01]  /*25f0*/  SYNCS.PHASECHK.TRANS64.TRYWAIT P1, [R0+URZ+0x30830], R209 ;  /* 0x030830d1000075a7 */ /* 0x000262000802017f */
[----:B------:R-:W-:Y:S05]  /*2600*/  @!P0 BRA `(.L_x_3350) ;  /* 0x0000000000048947 */ /* 0x000fea0003800000 */
[----:B------:R-:W-:Y:S01]  /*2610*/  BPT.TRAP 0x1 ;  /* 0x000000040000795c */ /* 0x000fe20000300000 */
.L_x_3350:
        /* <DEDUP_REMOVED lines=54> */
.L_x_3351:
        /* <DEDUP_REMOVED lines=492> */
.L_x_3353:
        /* <DEDUP_REMOVED lines=49> */
.L_x_3354:
        /* <DEDUP_REMOVED lines=78> */
.L_x_3337:
[----:B------:R-:W-:Y:S05]  /*5030*/  @P0 BRA `(.L_x_3332) ;  /* 0x0000004800100947 */ /* 0x000fea0003800000 */
[----:B------:R-:W-:Y:S01]  /*5040*/  ULDC.64 UR4, c[0x0][0x878] ;  /* 0x00021e0000047ab9 */ /* 0x000fe20000000a00 */
[----:B------:R-:W1:Y:S01]  /*5050*/  S2R R4, SR_TID.X ;  /* 0x0000000000047919 */ /* 0x000e620000002100 */
[----:B------:R-:W-:Y:S01]  /*5060*/  UISETP.NE.U32.AND UP0, UPT, UR4, URZ, UPT ;  /* 0x0000003f0400728c */ /* 0x000fe2000bf05070 */
[----:B------:R-:W2:Y:S01]  /*5070*/  S2UR UR10, SR_CgaCtaId ;  /* 0x00000000000a79c3 */ /* 0x000ea20000008800 */
[----:B------:R-:W-:Y:S01]  /*5080*/  UMOV UR7, 0x400 ;  /* 0x0000040000077882 */ /* 0x000fe20000000000 */
[----:B------:R-:W-:Y:S02]  /*5090*/  USHF.L.U32 UR36, UR36, 0xe, URZ ;  /* 0x0000000e24247899 */ /* 0x000fe4000800063f */
[----:B------:R-:W-:Y:S01]  /*50a0*/  UISETP.NE.AND.EX UP0, UPT, UR5, URZ, UPT, UP0 ;  /* 0x0000003f0500728c */ /* 0x000fe2000bf05300 */
[----:B------:R-:W-:Y:S01]  /*50b0*/  ULDC.64 UR12, c[0x0][0x818] ;  /* 0x00020600000c7ab9 */ /* 0x000fe20000000a00 */
[----:B------:R-:W-:Y:S01]  /*50c0*/  ULDC.64 UR14, c[0x0][0x840] ;  /* 0x00021000000e7ab9 */ /* 0x000fe20000000a00 */
[----:B------:R-:W-:-:S03]  /*50d0*/  ULDC.64 UR16, c[0x0][0x848] ;  /* 0x0002120000107ab9 */ /* 0x000fc60000000a00 */
[----:B------:R-:W-:-:S05]  /*50e0*/  PLOP3.LUT P0, PT, PT, PT, UP0, 0x80, 0x0 ;  /* 0x000000000000781c */ /* 0x000fca0003f0f008 */
[----:B------:R-:W-:Y:S02]  /*50f0*/  @UP0 ULDC.64 UR4, c[0x0][0x878] ;  /* 0x00021e0000040ab9 */ /* 0x000fe40000000a00 */
[----:B------:R-:W-:-:S06]  /*5100*/  @UP0 UIMAD.WIDE UR4, UR39, 0x4, UR4 ;  /* 0x00000004270408a5 */ /* 0x000fcc000f8e0204 */
[----:B------:R-:W-:Y:S02]  /*5110*/  IMAD.U32 R2, RZ, RZ, UR4 ;  /* 0x00000004ff027e24 */ /* 0x000fe4000f8e00ff */
[----:B------:R-:W-:Y:S01]  /*5120*/  IMAD.U32 R3, RZ, RZ, UR5 ;  /* 0x00000005ff037e24 */ /* 0x000fe2000f8e00ff */
[----:B------:R-:W-:-:S04]  /*5130*/  ULDC UR5, c[0x0][0x850] ;  /* 0x0002140000057ab9 */ /* 0x000fc80000000800 */
[----:B------:R-:W3:Y:S01]  /*5140*/  @P0 LDG.E R2, desc[UR46][R2.64] ;  /* 0x0000002e02020981 */ /* 0x000ee2000c1e1900 */
[----:B-1----:R-:W-:Y:S01]  /*5150*/  VIADD R5, R4, 0xffffff80 ;  /* 0xffffff8004057836 */ /* 0x002fe20000000000 */
[----:B------:R-:W-:Y:S01]  /*5160*/  UISETP.NE.AND UP1, UPT, UR5, 0x1, UPT ;  /* 0x000000010500788c */ /* 0x000fe2000bf25270 */
[----:B------:R-:W-:Y:S03]  /*5170*/  BSSY B0, `(.L_x_3356) ;  /* 0x000005a000007945 */ /* 0x000fe60003800000 */
[----:B------:R-:W-:-:S07]  /*5180*/  SHF.R.S32.HI R0, RZ, 0x1f, R5 ;  /* 0x0000001fff007819 */ /* 0x000fce0000011405 */
[----:B------:R-:W-:Y:S02]  /*5190*/  @UP1 ULDC UR8, c[0x0][0x854] ;  /* 0x0002150000081ab9 */ /* 0x000fe40000000800 */
[----:B------:R-:W-:Y:S01]  /*51a0*/  UIMAD.WIDE.U32 UR8, UR37, UR8, URZ ;  /* 0x00000008250872a5 */ /* 0x000fe2000f8e003f */
[----:B------:R-:W-:Y:S01]  /*51b0*/  BAR.SYNC.DEFER_BLOCKING 0x1, 0x100 ;  /* 0x0044000000007b1d */ /* 0x000fe20000010000 */
[----:B---3--:R-:W-:Y:S02]  /*51c0*/  @P0 R2UR UR4, R2 ;  /* 0x00000000020402ca */ /* 0x008fe400000e0000 */
        /* <DEDUP_REMOVED lines=10> */
[----:B--2---:R-:W-:Y:S02]  /*5270*/  ULEA UR4, UR10, UR7, 0x18 ;  /* 0x000000070a047291 */ /* 0x004fe4000f8ec03f */
[----:B------:R-:W-:-:S04]  /*5280*/  @UP0 USHF.L.U32 UR5, UR5, 0x7, URZ ;  /* 0x0000000705050899 */ /* 0x000fc8000800063f */
[----:B------:R-:W-:Y:S01]  /*5290*/  @UP0 ULOP3.LUT UR6, UR5, 0xffffc000, URZ, 0xc0, !UPT ;  /* 0xffffc00005060892 */ /* 0x000fe2000f8ec03f */
[----:B------:R-:W-:Y:S02]  /*52a0*/  LEA R0, R0, UR4, 0x2 ;  /* 0x0000000400007c11 */ /* 0x000fe4000f8e10ff */
[----:B------:R-:W-:Y:S01]  /*52b0*/  @UP1 ULDC UR5, c[0x0][0x858] ;  /* 0x0002160000051ab9 */ /* 0x000fe20000000800 */
[----:B------:R-:W-:Y:S02]  /*52c0*/  @UP0 USHF.R.S32.HI UR7, URZ, 0x1f, UR6 ;  /* 0x0000001f3f070899 */ /* 0x000fe40008011406 */
[----:B------:R-:W-:Y:S01]  /*52d0*/  @UP1 USHF.R.U32.HI UR37, URZ, UR5, UR9 ;  /* 0x000000053f251299 */ /* 0x000fe20008011609 */
[----:B------:R1:W-:Y:S01]  /*52e0*/  STS.128 [R0], R24 ;  /* 0x0000001800007388 */ /* 0x0003e20000000c00 */
[----:B------:R-:W-:Y:S02]  /*52f0*/  @!UP0 UMOV UR6, URZ ;  /* 0x0000003f00068c82 */ /* 0x000fe40008000000 */
[----:B------:R-:W-:Y:S01]  /*5300*/  USHF.R.S32.HI UR5, URZ, 0x1f, UR37 ;  /* 0x0000001f3f057899 */ /* 0x000fe20008011425 */
[----:B------:R1:W-:Y:S01]  /*5310*/  STS.128 [R0+0x800], R28 ;  /* 0x0008001c00007388 */ /* 0x0003e20000000c00 */
[----:B------:R-:W-:Y:S01]  /*5320*/  UIADD3 UR8, UP1, UR36, UR6, URZ ;  /* 0x0000000624087290 */ /* 0x000fe2000ff3e03f */
[----:B------:R-:W-:Y:S01]  /*5330*/  @!UP0 UMOV UR7, URZ ;  /* 0x0000003f00078c82 */ /* 0x000fe20008000000 */
[----:B------:R-:W-:Y:S01]  /*5340*/  UIMAD UR6, UR5, UR12, URZ ;  /* 0x0000000c050672a4 */ /* 0x000fe2000f8e023f */
[----:B------:R1:W-:Y:S01]  /*5350*/  STS.128 [R0+0x1000], R32 ;  /* 0x0010002000007388 */ /* 0x0003e20000000c00 */
[----:B------:R-:W-:-:S02]  /*5360*/  ULEA.HI.X.SX32 UR9, UR36, UR7, 0x1, UP1 ;  /* 0x0000000724097291 */ /* 0x000fc400088f0e3f */
[----:B------:R-:W-:Y:S01]  /*5370*/  UIMAD UR5, UR5, UR14, URZ ;  /* 0x0000000e050572a4 */ /* 0x000fe2000f8e023f */
[----:B------:R1:W-:Y:S01]  /*5380*/  STS.128 [R0+0x1800], R36 ;  /* 0x0018002400007388 */ /* 0x0003e20000000c00 */
[----:B------:R-:W-:Y:S02]  /*5390*/  UIMAD UR10, UR37, UR13, UR6 ;  /* 0x0000000d250a72a4 */ /* 0x000fe4000f8e0206 */
[----:B------:R-:W-:Y:S01]  /*53a0*/  UIMAD.WIDE.U32 UR6, UR37, UR12, UR8 ;  /* 0x0000000c250672a5 */ /* 0x000fe2000f8e0008 */
[----:B------:R1:W-:Y:S01]  /*53b0*/  STS.128 [R0+0x2000], R40 ;  /* 0x0020002800007388 */ /* 0x0003e20000000c00 */
[----:B------:R-:W-:Y:S02]  /*53c0*/  UIMAD UR12, UR37, UR15, UR5 ;  /* 0x0000000f250c72a4 */ /* 0x000fe4000f8e0205 */
[----:B------:R-:W-:Y:S01]  /*53d0*/  USHF.R.S32.HI UR5, URZ, 0x1f, UR39 ;  /* 0x0000001f3f057899 */ /* 0x000fe20008011427 */
[----:B------:R1:W-:Y:S01]  /*53e0*/  STS.128 [R0+0x2800], R44 ;  /* 0x0028002c00007388 */ /* 0x0003e20000000c00 */
[----:B------:R-:W-:-:S02]  /*53f0*/  UIMAD.WIDE.U32 UR8, UR37, UR14, UR8 ;  /* 0x0000000e250872a5 */ /* 0x000fc4000f8e0008 */
[----:B------:R-:W-:Y:S01]  /*5400*/  USEL UR5, UR5, URZ, !UP0 ;  /* 0x0000003f05057287 */ /* 0x000fe2000c000000 */
[----:B------:R1:W-:Y:S01]  /*5410*/  STS.128 [R0+0x3000], R48 ;  /* 0x0030003000007388 */ /* 0x0003e20000000c00 */
[----:B------:R-:W-:Y:S01]  /*5420*/  ULDC.64 UR14, c[0x0][0x820] ;  /* 0x00020800000e7ab9 */ /* 0x000fe20000000a00 */
[----:B------:R-:W-:Y:S02]  /*5430*/  USEL UR39, UR39, URZ, !UP0 ;  /* 0x0000003f27277287 */ /* 0x000fe4000c000000 */
[----:B------:R1:W-:Y:S01]  /*5440*/  STS.128 [R0+0x3800], R52 ;  /* 0x0038003400007388 */ /* 0x0003e20000000c00 */
[----:B------:R-:W-:Y:S02]  /*5450*/  UIMAD UR11, UR5, UR14, URZ ;  /* 0x0000000e050b72a4 */ /* 0x000fe4000f8e023f */
[----:B------:R-:W-:Y:S01]  /*5460*/  UIADD3 UR7, UR7, UR10, URZ ;  /* 0x0000000a07077290 */ /* 0x000fe2000fffe03f */
[----:B------:R1:W-:Y:S01]  /*5470*/  STS.128 [R0+0x4000], R56 ;  /* 0x0040003800007388 */ /* 0x0003e20000000c00 */
[----:B------:R-:W-:-:S02]  /*5480*/  UIMAD UR5, UR5, UR16, URZ ;  /* 0x00000010050572a4 */ /* 0x000fc4000f8e023f */
[----:B------:R-:W-:Y:S01]  /*5490*/  UIADD3 UR9, UR9, UR12, URZ ;  /* 0x0000000c09097290 */ /* 0x000fe2000fffe03f */
[----:B------:R1:W-:Y:S01]  /*54a0*/  STS.128 [R0+0x4800], R60 ;  /* 0x0048003c00007388 */ /* 0x0003e20000000c00 */
[----:B------:R-:W-:Y:S02]  /*54b0*/  UIMAD UR11, UR39, UR15, UR11 ;  /* 0x0000000f270b72a4 */ /* 0x000fe4000f8e020b */
[----:B------:R-:W-:Y:S01]  /*54c0*/  UIMAD.WIDE.U32 UR6, UR39, UR14, UR6 ;  /* 0x0000000e270672a5 */ /* 0x000fe2000f8e0006 */
[----:B------:R1:W-:Y:S01]  /*54d0*/  STS.128 [R0+0x5000], R64 ;  /* 0x0050004000007388 */ /* 0x0003e20000000c00 */
[----:B------:R-:W-:Y:S02]  /*54e0*/  UIMAD UR5, UR39, UR17, UR5 ;  /* 0x00000011270572a4 */ /* 0x000fe4000f8e0205 */
[----:B------:R-:W-:Y:S01]  /*54f0*/  UIMAD.WIDE.U32 UR8, UR39, UR16, UR8 ;  /* 0x00000010270872a5 */ /* 0x000fe2000f8e0008 */
[----:B------:R1:W-:Y:S01]  /*5500*/  STS.128 [R0+0x5800], R68 ;  /* 0x0058004400007388 */ /* 0x0003e20000000c00 */
[----:B------:R-:W-:Y:S01]  /*5510*/  ULDC.64 UR12, c[0x0][0x800] ;  /* 0x00020000000c7ab9 */ /* 0x000fe20000000a00 */
[----:B------:R-:W-:Y:S01]  /*5520*/  ULDC.64 UR14, c[0x0][0x828] ;  /* 0x00020a00000e7ab9 */ /* 0x000fe20000000a00 */
[----:B------:R-:W-:Y:S01]  /*5530*/  UIADD3 UR7, UR7, UR11, URZ ;  /* 0x0000000b07077290 */ /* 0x000fe2000fffe03f */
        /* <DEDUP_REMOVED lines=22> */
.L_x_3358:
[----:B------:R-:W-:Y:S01]  /*56a0*/  @P0 ELECT P1, URZ, PT ;  /* 0x00000000003f082f */ /* 0x000fe20003820000 */
[----:B------:R2:W-:-:S12]  /*56b0*/  UBLKRED.G.S.ADD.F32.RN [UR6], [UR4], UR5, desc[UR8] ;  /* 0x00000806040073bb */ /* 0x0005d800080a1405 */
[----:B------:R-:W-:Y:S02]  /*56c0*/  @P1 PLOP3.LUT P0, PT, P1, PT, PT, 0x8, 0x0 ;  /* 0x000000000000181c */ /* 0x000fe40000f0e170 */
[----:B------:R-:W-:-:S11]  /*56d0*/  PLOP3.LUT P1, PT, PT, PT, PT, 0x8, 0x0 ;  /* 0x000000000000781c */ /* 0x000fd60003f2e170 */
[----:B--2---:R-:W-:Y:S05]  /*56e0*/  @P0 BRA.U.ANY `(.L_x_3358) ;  /* 0xfffffffd00ec0947 */ /* 0x004fea000393ffff */
[----:B------:R0:W-:Y:S01]  /*56f0*/  UTMACMDFLUSH ;  /* 0x00000000000079b7 */ /* 0x0001e20000000000 */
[----:B------:R-:W-:-:S04]  /*5700*/  DEPBAR.LE SB0, 0x0 ;  /* 0x000080000000791a */ /* 0x000fc80000000000 */
.L_x_3357:
[----:B------:R-:W-:Y:S05]  /*5710*/  BSYNC B0 ;  /* 0x0000000000007941 */ /* 0x000fea0003800000 */
.L_x_3356:
        /* <DEDUP_REMOVED lines=32> */
.L_x_3359:
[----:B------:R-:W-:Y:S01]  /*5920*/  @P0 ELECT P1, URZ, PT ;  /* 0x00000000003f082f */ /* 0x000fe20003820000 */
[----:B------:R2:W-:-:S12]  /*5930*/  UBLKRED.G.S.ADD.F32.RN [UR6], [UR4], UR5, desc[UR8] ;  /* 0x00000806040073bb */ /* 0x0005d800080a1405 */
[----:B------:R-:W-:Y:S02]  /*5940*/  @P1 PLOP3.LUT P0, PT, P1, PT, PT, 0x8, 0x0 ;  /* 0x000000000000181c */ /* 0x000fe40000f0e170 */
[----:B------:R-:W-:-:S11]  /*5950*/  PLOP3.LUT P1, PT, PT, PT, PT, 0x8, 0x0 ;  /* 0x000000000000781c */ /* 0x000fd60003f2e170 */
[----:B--2---:R-:W-:Y:S05]  /*5960*/  @P0 BRA.U.ANY `(.L_x_3359) ;  /* 0xfffffffd00ec0947 */ /* 0x004fea000393ffff */
[----:B------:R0:W-:Y:S01]  /*5970*/  UTMACMDFLUSH ;  /* 0x00000000000079b7 */ /* 0x0001e20000000000 */
[----:B------:R-:W-:-:S04]  /*5980*/  DEPBAR.LE SB0, 0x0 ;  /* 0x000080000000791a */ /* 0x000fc80000000000 */
[----:B------:R-:W-:Y:S05]  /*5990*/  BRA `(.L_x_3332) ;  /* 0x0000003c00b87947 */ /* 0x000fea0003800000 */
.L_x_3325:
        /* <DEDUP_REMOVED lines=29> */
.L_x_3361:
[----:B------:R-:W-:Y:S01]  /*5b70*/  ULDC UR9, c[0x0][0x8cc] ;  /* 0x0002330000097ab9 */ /* 0x000fe20000000800 */
[----:B------:R-:W-:Y:S01]  /*5b80*/  UMOV UR7, UR8 ;  /* 0x0000000800077c82 */ /* 0x000fe20008000000 */
[----:B------:R-:W-:-:S11]  /*5b90*/  UISETP.NE.AND UP0, UPT, UR9, 0x1, UPT ;  /* 0x000000010900788c */ /* 0x000fd6000bf05270 */
[----:B------:R-:W-:Y:S02]  /*5ba0*/  @UP0 ULDC.64 UR10, c[0x0][0x8d0] ;  /* 0x00023400000a0ab9 */ /* 0x000fe40000000a00 */
[----:B------:R-:W-:-:S04]  /*5bb0*/  UIMAD.WIDE.U32 UR4, UR8, UR10, URZ ;  /* 0x0000000a080472a5 */ /* 0x000fc8000f8e003f */
[----:B------:R-:W-:-:S04]  /*5bc0*/  @UP0 USHF.R.U32.HI UR7, URZ, UR11, UR5 ;  /* 0x0000000b3f070299 */ /* 0x000fc80008011605 */
[----:B------:R-:W-:-:S12]  /*5bd0*/  UIMAD UR4, UR7, UR9, URZ ;  /* 0x00000009070472a4 */ /* 0x000fd8000f8e023f */
.L_x_3362:
        /* <DEDUP_REMOVED lines=23> */
.L_x_3363:
        /* <DEDUP_REMOVED lines=13> */
.L_x_3365:
[----:B------:R-:W-:-:S05]  /*5e20*/  ULDC UR4, c[0x0][0x8f4] ;  /* 0x00023d0000047ab9 */ /* 0x000fca0000000800 */
.L_x_3364:
        /* <DEDUP_REMOVED lines=46> */
.L_x_3366:
        /* <DEDUP_REMOVED lines=13> */
.L_x_3367:
        /* <DEDUP_REMOVED lines=12> */
.L_x_3368:
        /* <DEDUP_REMOVED lines=54> */
.L_x_3371:
[----:B------:R-:W-:Y:S05]  /*6600*/  BSYNC B0 ;  /* 0x0000000000007941 */ /* 0x000fea0003800000 */
.L_x_3370:
        /* <DEDUP_REMOVED lines=19> */
.L_x_3373:
[----:B------:R-:W-:Y:S05]  /*6740*/  BSYNC B0 ;  /* 0x0000000000007941 */ /* 0x000fea0003800000 */
.L_x_3372:
[----:B------:R-:W-:Y:S06]  /*6750*/  BAR.ARV 0xa, 0xa0 ;  /* 0x0282800000007b1d */ /* 0x000fec0000002000 */
[----:B------:R-:W-:Y:S04]  /*6760*/  BSSY B0, `(.L_x_3374) ;  /* 0x0000003000007945 */ /* 0x000fe80003800000 */
[----:B------:R-:W-:Y:S05]  /*6770*/  @!P0 BRA `(.L_x_3375) ;  /* 0x0000000000048947 */ /* 0x000fea0003800000 */
[----:B------:R-:W-:-:S04]  /*6780*/  DEPBAR.LE SB0, 0x0 ;  /* 0x000080000000791a */ /* 0x000fc80000000000 */
.L_x_3375:
[----:B------:R-:W-:Y:S05]  /*6790*/  BSYNC B0 ;  /* 0x0000000000007941 */ /* 0x000fea0003800000 */
.L_x_3374:
[----:B------:R-:W-:Y:S06]  /*67a0*/  BAR.ARV 0xb, 0xa0 ;  /* 0x02c2800000007b1d */ /* 0x000fec0000002000 */
[----:B------:R-:W-:Y:S01]  /*67b0*/  UIADD3 UR18, UR12, 0x1, URZ ;  /* 0x000000010c127890 */ /* 0x000fe2000fffe03f */
[----:B------:R-:W-:Y:S11]  /*67c0*/  BRA `(.L_x_3376) ;  /* 0x0000000000047947 */ /* 0x000ff60003800000 */
.L_x_3369:
[----:B------:R-:W-:-:S05]  /*67d0*/  UMOV UR18, UR12 ;  /* 0x0000000c00127c82 */ /* 0x000fca0008000000 */
.L_x_3376:
        /* <DEDUP_REMOVED lines=22> */
.L_x_3389:
        /* <DEDUP_REMOVED lines=20> */
.L_x_3378:
[----:B------:R-:W-:Y:S05]  /*6a80*/  BSYNC B0 ;  /* 0x0000000000007941 */ /* 0x000fea0003800000 */
.L_x_3377:
        /* <DEDUP_REMOVED lines=13> */
.L_x_3380:
[----:B------:R-:W-:Y:S05]  /*6b60*/  BSYNC B0 ;  /* 0x0000000000007941 */ /* 0x000fea0003800000 */
.L_x_3379:
[----:B------:R-:W-:Y:S06]  /*6b70*/  BAR.ARV 0xa, 0xa0 ;  /* 0x0282800000007b1d */ /* 0x000fec0000002000 */
[----:B------:R-:W-:Y:S04]  /*6b80*/  BSSY B0, `(.L_x_3381) ;  /* 0x0000003000007945 */ /* 0x000fe80003800000 */
[----:B------:R-:W-:Y:S05]  /*6b90*/  @!P0 BRA `(.L_x_3382) ;  /* 0x0000000000048947 */ /* 0x000fea0003800000 */
[----:B------:R-:W-:-:S04]  /*6ba0*/  DEPBAR.LE SB0, 0x0 ;  /* 0x000080000000791a */ /* 0x000fc80000000000 */
.L_x_3382:
[----:B------:R-:W-:Y:S05]  /*6bb0*/  BSYNC B0 ;  /* 0x0000000000007941 */ /* 0x000fea0003800000 */
.L_x_3381:
        /* <DEDUP_REMOVED lines=13> */
.L_x_3384:
[----:B------:R-:W-:Y:S05]  /*6c90*/  BSYNC B0 ;  /* 0x0000000000007941 */ /* 0x000fea0003800000 */
.L_x_3383:
        /* <DEDUP_REMOVED lines=13> */
.L_x_3386:
[----:B------:R-:W-:Y:S05]  /*6d70*/  BSYNC B0 ;  /* 0x0000000000007941 */ /* 0x000fea0003800000 */
.L_x_3385:
[----:B------:R-:W-:Y:S01]  /*6d80*/  UIADD3 UR18, UR18, 0x2, URZ ;  /* 0x0000000212127890 */ /* 0x000fe2000fffe03f */
[----:B------:R-:W-:Y:S06]  /*6d90*/  BAR.ARV 0xa, 0xa0 ;  /* 0x0282800000007b1d */ /* 0x000fec0000002000 */
[----:B------:R-:W-:Y:S01]  /*6da0*/  UISETP.GE.AND UP0, UPT, UR18, UR7, UPT ;  /* 0x000000071200728c */ /* 0x000fe2000bf06270 */
[----:B------:R-:W-:Y:S04]  /*6db0*/  BSSY B0, `(.L_x_3387) ;  /* 0x0000003000007945 */ /* 0x000fe80003800000 */
[----:B------:R-:W-:Y:S06]  /*6dc0*/  @!P0 BRA `(.L_x_3388) ;  /* 0x0000000000048947 */ /* 0x000fec0003800000 */
[----:B------:R-:W-:-:S04]  /*6dd0*/  DEPBAR.LE SB0, 0x0 ;  /* 0x000080000000791a */ /* 0x000fc80000000000 */
.L_x_3388:
[----:B------:R-:W-:Y:S05]  /*6de0*/  BSYNC B0 ;  /* 0x0000000000007941 */ /* 0x000fea0003800000 */
.L_x_3387:
[----:B------:R-:W-:Y:S06]  /*6df0*/  BAR.ARV 0xb, 0xa0 ;  /* 0x02c2800000007b1d */ /* 0x000fec0000002000 */
[----:B------:R-:W-:Y:S01]  /*6e00*/  PLOP3.LUT P1, PT, PT, PT, UP0, 0x80, 0x0 ;  /* 0x000000000000781c */ /* 0x000fe20003f2f008 */
[----:B------:R-:W-:Y:S02]  /*6e10*/  UIADD3 UR26, UR26, 0x4000, URZ ;  /* 0x000040001a1a7890 */ /* 0x000fe4000fffe03f */
[----:B------:R-:W-:-:S10]  /*6e20*/  UIADD3 UR6, UR6, 0x4000, URZ ;  /* 0x0000400006067890 */ /* 0x000fd4000fffe03f */
[----:B------:R-:W-:Y:S05]  /*6e30*/  @!P1 BRA `(.L_x_3389) ;  /* 0xfffffff800c09947 */ /* 0x000fea000383ffff */
[----:B------:R-:W-:Y:S05]  /*6e40*/  BRA `(.L_x_3332) ;  /* 0x00000028008c7947 */ /* 0x000fea0003800000 */
.L_x_3360:
        /* <DEDUP_REMOVED lines=22> */
.L_x_3390:
[----:B------:R-:W-:Y:S01]  /*6fb0*/  ULDC UR9, c[0x0][0x8cc] ;  /* 0x0002330000097ab9 */ /* 0x000fe20000000800 */
[----:B------:R-:W-:Y:S01]  /*6fc0*/  UMOV UR7, UR8 ;  /* 0x0000000800077c82 */ /* 0x000fe20008000000 */
[----:B------:R-:W-:-:S11]  /*6fd0*/  UISETP.NE.AND UP0, UPT, UR9, 0x1, UPT ;  /* 0x000000010900788c */ /* 0x000fd6000bf05270 */
[----:B------:R-:W-:Y:S02]  /*6fe0*/  @UP0 ULDC.64 UR10, c[0x0][0x8d0] ;  /* 0x00023400000a0ab9 */ /* 0x000fe40000000a00 */
[----:B------:R-:W-:-:S04]  /*6ff0*/  UIMAD.WIDE.U32 UR4, UR8, UR10, URZ ;  /* 0x0000000a080472a5 */ /* 0x000fc8000f8e003f */
[----:B------:R-:W-:-:S04]  /*7000*/  @UP0 USHF.R.U32.HI UR7, URZ, UR11, UR5 ;  /* 0x0000000b3f070299 */ /* 0x000fc80008011605 */
[----:B------:R-:W-:-:S12]  /*7010*/  UIMAD UR4, UR7, UR9, URZ ;  /* 0x00000009070472a4 */ /* 0x000fd8000f8e023f */
.L_x_3391:
        /* <DEDUP_REMOVED lines=23> */
.L_x_3392:
        /* <DEDUP_REMOVED lines=14> */
.L_x_3394:
[----:B------:R-:W-:-:S05]  /*7270*/  ULDC UR4, c[0x0][0x8f4] ;  /* 0x00023d0000047ab9 */ /* 0x000fca0000000800 */
.L_x_3393:
        /* <DEDUP_REMOVED lines=60> */
.L_x_3396:
        /* <DEDUP_REMOVED lines=12> */
.L_x_3397:
[----:B------:R-:W-:Y:S05]  /*7700*/  @!P2 BRA `(.L_x_3398) ;  /* 0x000000000014a947 */ /* 0x000fea0003800000 */
[----:B------:R-:W-:Y:S02]  /*7710*/  IMAD.U32 R2, RZ, RZ, UR14 ;  /* 0x0000000eff027e24 */ /* 0x000fe4000f8e00ff */
[----:B------:R-:W-:-:S05]  /*7720*/  IMAD.U32 R3, RZ, RZ, UR15 ;  /* 0x0000000fff037e24 */ /* 0x000fca000f8e00ff */
[----:B------:R-:W2:Y:S04]  /*7730*/  LDG.E R5, desc[UR46][R2.64] ;  /* 0x0000002e02057981 */ /* 0x000ea8000c1e1900 */
[----:B------:R-:W2:Y:S02]  /*7740*/  LDG.E R4, desc[UR46][R2.64+0x4] ;  /* 0x0000042e02047981 */ /* 0x000ea4000c1e1900 */
[----:B--2---:R-:W-:-:S07]  /*7750*/  IMAD.IADD R4, R4, 0x1, -R5 ;  /* 0x0000000104047824 */ /* 0x004fce00078e0a05 */
.L_x_3398:
        /* <DEDUP_REMOVED lines=62> */
.L_x_3428:
        /* <DEDUP_REMOVED lines=15> */
.L_x_3401:
        /* <DEDUP_REMOVED lines=92> */
.L_x_3412:
[----:B-123--:R-:W-:-:S04]  /*81f0*/  SHF.L.U32 R18, R10, 0x1f, RZ ;  /* 0x0000001f0a127819 */ /* 0x00efc800000006ff */
[----:B------:R-:W2:Y:S02]  /*8200*/  SYNCS.PHASECHK.TRANS64.TRYWAIT P1, [R15+URZ+0x30840], R18 ;  /* 0x030840120f0075a7 */ /* 0x000ea4000802017f */
[----:B--2---:R-:W-:Y:S05]  /*8210*/  @!P1 BRA `(.L_x_3404) ;  /* 0x0000001800189947 */ /* 0x004fea0003800000 */
.L_x_3429:
        /* <DEDUP_REMOVED lines=8> */
.L_x_3405:
        /* <DEDUP_REMOVED lines=37> */
.L_x_3430:
        /* <DEDUP_REMOVED lines=8> */
.L_x_3407:
        /* <DEDUP_REMOVED lines=37> */
.L_x_3431:
        /* <DEDUP_REMOVED lines=8> */
.L_x_3409:
        /* <DEDUP_REMOVED lines=31> */
.L_x_3433:
        /* <DEDUP_REMOVED lines=8> */
.L_x_3411:
        /* <DEDUP_REMOVED lines=37> */
.L_x_3403:
[----:B------:R-:W4:Y:S02]  /*8d00*/  LDL.LU R4, [R1+0x8] ;  /* 0x0000080001047983 */ /* 0x000f240000300800 */
[----:B----4-:R-:W-:Y:S02]  /*8d10*/  ISETP.NE.AND P1, PT, R4, RZ, PT ;  /* 0x000000ff0400720c */ /* 0x010fe40003f25270 */
[----:B------:R4:W5:Y:S11]  /*8d20*/  LDL R4, [R1+0x4] ;  /* 0x0000040001047983 */ /* 0x0009760000100800 */
[----:B----4-:R-:W-:Y:S05]  /*8d30*/  @!P1 BRA `(.L_x_3402) ;  /* 0x00000004005c9947 */ /* 0x010fea0003800000 */
[----:B------:R-:W-:-:S04]  /*8d40*/  SHF.L.U32 R12, R10, 0x1f, RZ ;  /* 0x0000001f0a0c7819 */ /* 0x000fc800000006ff */
[----:B------:R-:W4:Y:S02]  /*8d50*/  SYNCS.PHASECHK.TRANS64.TRYWAIT P1, [R15+URZ+0x30840], R12 ;  /* 0x0308400c0f0075a7 */ /* 0x000f24000802017f */
[----:B----4-:R-:W-:Y:S05]  /*8d60*/  @!P1 BRA `(.L_x_3413) ;  /* 0x0000000c00989947 */ /* 0x010fea0003800000 */
.L_x_3434:
        /* <DEDUP_REMOVED lines=8> */
.L_x_3414:
        /* <DEDUP_REMOVED lines=34> */
.L_x_3435:
        /* <DEDUP_REMOVED lines=8> */
.L_x_3416:
        /* <DEDUP_REMOVED lines=34> */
.L_x_3402:
[----:B------:R-:W1:Y:S01]  /*92b0*/  S2R R0, SR_TID.X ;  /* 0x0000000000007919 */ /* 0x000e620000002100 */
[----:B------:R-:W-:Y:S01]  /*92c0*/  IMAD R3, R16, 0x8, R15 ;  /* 0x0000000810037824 */ /* 0x000fe200078e020f */
[----:B-1----:R-:W-:Y:S02]  /*92d0*/  LOP3.LUT R2, R0, 0x7f, RZ, 0xc0, !PT ;  /* 0x0000007f00027812 */ /* 0x002fe400078ec0ff */
[----:B------:R-:W-:Y:S02]  /*92e0*/  SHF.L.U32 R0, R10, 0x1f, RZ ;  /* 0x0000001f0a007819 */ /* 0x000fe400000006ff */
[----:B------:R-:W-:Y:S02]  /*92f0*/  ISETP.NE.AND P1, PT, R2, RZ, PT ;  /* 0x000000ff0200720c */ /* 0x000fe40003f25270 */
[----:B------:R-:W1:Y:S02]  /*9300*/  SYNCS.PHASECHK.TRANS64.TRYWAIT P0, [R3+URZ+0x30840], R0 ;  /* 0x03084000030075a7 */ /* 0x000e64000800017f */
[----:B-1----:R-:W-:Y:S09]  /*9310*/  @!P0 BRA `(.L_x_3417) ;  /* 0x0000000800548947 */ /* 0x002ff20003800000 */
.L_x_3436:
[----:B------:R-:W-:Y:S05]  /*9320*/  @P1 BRA `(.L_x_3418) ;  /* 0x0000000000181947 */ /* 0x000fea0003800000 */
[----:B------:R-:W1:Y:S01]  /*9330*/  S2R R2, SR_TID.X ;  /* 0x0000000000027919 */ /* 0x000e620000002100 */
[----:B------:R-:W-:-:S04]  /*9340*/  IMAD.MOV.U32 R0, RZ, RZ, 0x4100 ;  /* 0x00004100ff007424 */ /* 0x000fc800078e00ff */
[----:B------:R1:W-:Y:S02]  /*9350*/  SYNCS.ARRIVE.TRANS64 RZ, [R3+URZ+0x30830], R0 ;  /* 0x0308300003ff79a7 */ /* 0x0003e4000800003f */
[----:B-1----:R-:W-:-:S13]  /*9360*/  LOP3.LUT P0, RZ, R2, 0x1f, RZ, 0xc0, !PT ;  /* 0x0000001f02ff7812 */ /* 0x002fda000780c0ff */
[----:B------:R-:W-:Y:S05]  /*9370*/  @!P0 BRA `(.L_x_3418) ;  /* 0x0000000000048947 */ /* 0x000fea0003800000 */
[----:B------:R-:W-:Y:S01]  /*9380*/  BPT.TRAP 0x1 ;  /* 0x000000040000795c */ /* 0x000fe20000300000 */
.L_x_3418:
        /* <DEDUP_REMOVED lines=41> */
.L_x_3399:
[----:B------:R-:W-:Y:S05]  /*9620*/  BSYNC B0 ;  /* 0x0000000000007941 */ /* 0x000fea0003800000 */
.L_x_3395:
[----:B------:R-:W-:-:S03]  /*9630*/  UMOV UR7, 0xffffffff ;  /* 0xffffffff00077882 */ /* 0x000fc60000000000 */
[----:B------:R-:W-:Y:S05]  /*9640*/  BRA.DIV UR7, `(.L_x_3419) ;  /* 0x00000006079c7947 */ /* 0x000fea000b800000 */
[----:B------:R-:W-:-:S13]  /*9650*/  ELECT P6, URZ, PT ;  /* 0x00000000003f782f */ /* 0x000fda00038c0000 */
.L_x_3439:
[----:B------:R-:W-:Y:S05]  /*9660*/  @!P6 BRA `(.L_x_3332) ;  /* 0x000000000084e947 */ /* 0x000fea0003800000 */
[----:B------:R-:W-:-:S06]  /*9670*/  ULOP3.LUT UR7, UR38, 0x2, URZ, 0xfc, !UPT ;  /* 0x0000000226077892 */ /* 0x000fcc000f8efc3f */
[----:B------:R-:W-:-:S05]  /*9680*/  IMAD.U32 R0, RZ, RZ, UR7 ;  /* 0x00000007ff007e24 */ /* 0x000fca000f8e00ff */
[----:B------:R-:W-:-:S13]  /*9690*/  ISETP.NE.AND P2, PT, R0, 0x3, PT ;  /* 0x000000030000780c */ /* 0x000fda0003f45270 */
[----:B------:R-:W-:Y:S05]  /*96a0*/  @!P2 BRA `(.L_x_3420) ;  /* 0x000000000004a947 */ /* 0x000fea0003800000 */
[----:B------:R-:W-:Y:S01]  /*96b0*/  BPT.TRAP 0x1 ;  /* 0x000000040000795c */ /* 0x000fe20000300000 */
.L_x_3420:
        /* <DEDUP_REMOVED lines=15> */
.L_x_3440:
[----:B------:R-:W2:Y:S02]  /*97b0*/  SYNCS.PHASECHK.TRANS64.TRYWAIT P0, [R3+URZ], R0 ;  /* 0x00000000030075a7 */ /* 0x000ea4000800017f */
[----:B--2---:R-:W-:Y:S05]  /*97c0*/  @!P0 BRA `(.L_x_3422) ;  /* 0x0000000400708947 */ /* 0x004fea0003800000 */
.L_x_3441:
[----:B------:R-:W-:Y:S05]  /*97d0*/  @!P2 BRA `(.L_x_3423) ;  /* 0x000000000004a947 */ /* 0x000fea0003800000 */
[----:B------:R-:W-:Y:S01]  /*97e0*/  BPT.TRAP 0x1 ;  /* 0x000000040000795c */ /* 0x000fe20000300000 */
.L_x_3423:
[----:B--2---:R-:W-:-:S04]  /*97f0*/  VIADD R3, R8, 0x30840 ;  /* 0x0003084008037836 */ /* 0x004fc80000000000 */
[----:B------:R-:W-:-:S04]  /*9800*/  IMAD R5, R2, 0x8, R3 ;  /* 0x0000000802057824 */ /* 0x000fc800078e0203 */
[----:B------:R-:W2:Y:S02]  /*9810*/  SYNCS.PHASECHK.TRANS64.TRYWAIT P0, [R5+URZ], R4 ;  /* 0x00000004050075a7 */ /* 0x000ea4000800017f */
[----:B--2---:R-:W-:Y:S05]  /*9820*/  @!P0 BRA `(.L_x_3424) ;  /* 0x00000004006c8947 */ /* 0x004fea0003800000 */
.L_x_3442:
[----:B------:R-:W-:-:S07]  /*9830*/  IMAD R3, R6, 0x8, R3 ;  /* 0x0000000806037824 */ /* 0x000fce00078e0203 */
.L_x_3425:
[----:B---3--:R3:W4:Y:S02]  /*9840*/  SYNCS.PHASECHK.TRANS64.TRYWAIT P0, [R3+URZ], R0 ;  /* 0x00000000030075a7 */ /* 0x008724000800017f */
[----:B----4-:R-:W-:Y:S05]  /*9850*/  @!P0 NANOSLEEP.SYNCS 0x989680 ;  /* 0x009896800000895d */ /* 0x010fea0003900000 */
[----:B------:R-:W4:Y:S02]  /*9860*/  @!P0 SYNCS.PHASECHK.TRANS64 P0, [R3+URZ], R0 ;  /* 0x00000000030085a7 */ /* 0x000f24000800007f */
[----:B----4-:R-:W-:Y:S05]  /*9870*/  @!P0 BRA `(.L_x_3425) ;  /* 0xfffffffc00f08947 */ /* 0x010fea000383ffff */
.L_x_3332:
[----:B------:R-:W-:Y:S05]  /*9880*/  BSYNC B6 ;  /* 0x0000000000067941 */ /* 0x000fea0003800000 */
.L_x_3324:
[----:B------:R-:W-:Y:S05]  /*9890*/  EXIT ;  /* 0x000000000000794d */ /* 0x000fea0003800000 */
.L_x_3342:
[----:B------:R-:W-:Y:S02]  /*98a0*/  IMAD.MOV.U32 R12, RZ, RZ, RZ ;  /* 0x000000ffff0c7224 */ /* 0x000fe400078e00ff */
[----:B------:R-:W-:Y:S02]  /*98b0*/  IMAD.MOV.U32 R11, RZ, RZ, 0x1f ;  /* 0x0000001fff0b7424 */ /* 0x000fe400078e00ff */
[----:B------:R-:W-:-:S07]  /*98c0*/  IMAD.MOV.U32 R15, RZ, RZ, -0x1 ;  /* 0xffffffffff0f7424 */ /* 0x000fce00078e00ff */
[----:B------:R-:W-:Y:S05]  /*98d0*/  WARPSYNC.COLLECTIVE R15, `(.L_x_3426) ;  /* 0x000000000f087348 */ /* 0x000fea0003c00000 */
[----:B------:R1:W2:Y:S02]  /*98e0*/  SHFL.IDX P6, R14, R13, R12, R11 ;  /* 0x0000000c0d0e7389 */ /* 0x0002a400000c000b */
[----:B-12---:R-:W-:Y:S01]  /*98f0*/  ENDCOLLECTIVE ;  /* 0x000000000000791b */ /* 0x006fe20003800000 */
.L_x_3426:
[----:B------:R-:W-:Y:S05]  /*9900*/  BRA `(.L_x_3427) ;  /* 0xffffff7c00cc7947 */ /* 0x000fea000383ffff */
.L_x_3344:
        /* <DEDUP_REMOVED lines=8> */
.L_x_3348:
[----:B---3--:R3:W4:Y:S02]  /*9990*/  SYNCS.PHASECHK.TRANS64.TRYWAIT P1, [R0+URZ+0x30810], R209 ;  /* 0x030810d1000075a7 */ /* 0x008724000802017f */
[----:B----4-:R-:W-:Y:S05]  /*99a0*/  @!P1 NANOSLEEP.SYNCS 0x989680 ;  /* 0x009896800000995d */ /* 0x010fea0003900000 */
[----:B------:R-:W4:Y:S02]  /*99b0*/  @!P1 SYNCS.PHASECHK.TRANS64 P1, [R0+URZ+0x30810], R209 ;  /* 0x030810d1000095a7 */ /* 0x000f24000802007f */
[----:B----4-:R-:W-:Y:S05]  /*99c0*/  @!P1 BRA `(.L_x_3348) ;  /* 0xfffffffc00f09947 */ /* 0x010fea000383ffff */
[----:B------:R-:W-:Y:S05]  /*99d0*/  BRA `(.L_x_3347) ;  /* 0xffffff8400b47947 */ /* 0x000fea000383ffff */
.L_x_3352:
[----:B------:R1:W1:Y:S02]  /*99e0*/  SYNCS.PHASECHK.TRANS64.TRYWAIT P1, [R0+URZ+0x30830], R209 ;  /* 0x030830d1000075a7 */ /* 0x000264000802017f */
[----:B-1----:R-:W-:Y:S05]  /*99f0*/  @!P1 NANOSLEEP.SYNCS 0x989680 ;  /* 0x009896800000995d */ /* 0x002fea0003900000 */
[----:B------:R-:W1:Y:S02]  /*9a00*/  @!P1 SYNCS.PHASECHK.TRANS64 P1, [R0+URZ+0x30830], R209 ;  /* 0x030830d1000095a7 */ /* 0x000e64000802007f */
[----:B-1----:R-:W-:Y:S05]  /*9a10*/  @!P1 BRA `(.L_x_3352) ;  /* 0xfffffffc00f09947 */ /* 0x002fea000383ffff */
[----:B------:R-:W-:Y:S05]  /*9a20*/  BRA `(.L_x_3351) ;  /* 0xffffff8c00d47947 */ /* 0x000fea000383ffff */
.L_x_3400:
[----:B-1----:R1:W2:Y:S02]  /*9a30*/  SYNCS.PHASECHK.TRANS64.TRYWAIT P0, [R15+URZ+0x30820], R2 ;  /* 0x030820020f0075a7 */ /* 0x0022a4000800017f */
[----:B--2---:R-:W-:Y:S05]  /*9a40*/  @!P0 NANOSLEEP.SYNCS 0x989680 ;  /* 0x009896800000895d */ /* 0x004fea0003900000 */
[----:B------:R-:W2:Y:S02]  /*9a50*/  @!P0 SYNCS.PHASECHK.TRANS64 P0, [R15+URZ+0x30820], R2 ;  /* 0x030820020f0085a7 */ /* 0x000ea4000800007f */
[----:B--2---:R-:W-:Y:S05]  /*9a60*/  @!P0 BRA `(.L_x_3400) ;  /* 0xfffffffc00f08947 */ /* 0x004fea000383ffff */
[----:B------:R-:W-:Y:S05]  /*9a70*/  BRA `(.L_x_3428) ;  /* 0xffffffe000307947 */ /* 0x000fea000383ffff */
.L_x_3404:
[----:B--2---:R2:W3:Y:S02]  /*9a80*/  SYNCS.PHASECHK.TRANS64.TRYWAIT P1, [R15+URZ+0x30840], R18 ;  /* 0x030840120f0075a7 */ /* 0x0044e4000802017f */
[----:B---3--:R-:W-:Y:S05]  /*9a90*/  @!P1 NANOSLEEP.SYNCS 0x989680 ;  /* 0x009896800000995d */ /* 0x008fea0003900000 */
[----:B------:R-:W3:Y:S02]  /*9aa0*/  @!P1 SYNCS.PHASECHK.TRANS64 P1, [R15+URZ+0x30840], R18 ;  /* 0x030840120f0095a7 */ /* 0x000ee4000802007f */
[----:B---3--:R-:W-:Y:S05]  /*9ab0*/  @!P1 BRA `(.L_x_3404) ;  /* 0xfffffffc00f09947 */ /* 0x008fea000383ffff */
[----:B------:R-:W-:Y:S05]  /*9ac0*/  BRA `(.L_x_3429) ;  /* 0xffffffe400d47947 */ /* 0x000fea000383ffff */
.L_x_3406:
[----:B-1----:R1:W3:Y:S02]  /*9ad0*/  SYNCS.PHASECHK.TRANS64.TRYWAIT P1, [R15+URZ+0x30828], R18 ;  /* 0x030828120f0075a7 */ /* 0x0022e4000802017f */
[----:B---3--:R-:W-:Y:S05]  /*9ae0*/  @!P1 NANOSLEEP.SYNCS 0x989680 ;  /* 0x009896800000995d */ /* 0x008fea0003900000 */
[----:B------:R-:W3:Y:S02]  /*9af0*/  @!P1 SYNCS.PHASECHK.TRANS64 P1, [R15+URZ+0x30828], R18 ;  /* 0x030828120f0095a7 */ /* 0x000ee4000802007f */
[----:B---3--:R-:W-:Y:S05]  /*9b00*/  @!P1 BRA `(.L_x_3406) ;  /* 0xfffffffc00f09947 */ /* 0x008fea000383ffff */
[----:B------:R-:W-:Y:S05]  /*9b10*/  BRA `(.L_x_3430) ;  /* 0xffffffe800747947 */ /* 0x000fea000383ffff */
.L_x_3408:
[----:B---3--:R3:W4:Y:S02]  /*9b20*/  SYNCS.PHASECHK.TRANS64.TRYWAIT P1, [R15+URZ+0x30848], R18 ;  /* 0x030848120f0075a7 */ /* 0x008724000802017f */
[----:B----4-:R-:W-:Y:S05]  /*9b30*/  @!P1 NANOSLEEP.SYNCS 0x989680 ;  /* 0x009896800000995d */ /* 0x010fea0003900000 */
[----:B------:R-:W4:Y:S02]  /*9b40*/  @!P1 SYNCS.PHASECHK.TRANS64 P1, [R15+URZ+0x30848], R18 ;  /* 0x030848120f0095a7 */ /* 0x000f24000802007f */
[----:B----4-:R-:W-:Y:S05]  /*9b50*/  @!P1 BRA `(.L_x_3408) ;  /* 0xfffffffc00f09947 */ /* 0x010fea000383ffff */
[----:B------:R-:W-:Y:S05]  /*9b60*/  BRA `(.L_x_3431) ;  /* 0xffffffec00147947 */ /* 0x000fea000383ffff */
.L_x_3410:
[----:B------:R-:W-:-:S07]  /*9b70*/  SHF.L.U32 R4, R10, 0x1f, RZ ;  /* 0x0000001f0a047819 */ /* 0x000fce00000006ff */
.L_x_3432:
[----:B----4-:R4:W1:Y:S02]  /*9b80*/  SYNCS.PHASECHK.TRANS64.TRYWAIT P1, [R15+URZ+0x30820], R4 ;  /* 0x030820040f0075a7 */ /* 0x010864000802017f */
[----:B-1----:R-:W-:Y:S05]  /*9b90*/  @!P1 NANOSLEEP.SYNCS 0x989680 ;  /* 0x009896800000995d */ /* 0x002fea0003900000 */
[----:B------:R-:W1:Y:S02]  /*9ba0*/  @!P1 SYNCS.PHASECHK.TRANS64 P1, [R15+URZ+0x30820], R4 ;  /* 0x030820040f0095a7 */ /* 0x000e64000802007f */
[----:B-1----:R-:W-:Y:S05]  /*9bb0*/  @!P1 BRA `(.L_x_3432) ;  /* 0xfffffffc00f09947 */ /* 0x002fea000383ffff */
[----:B------:R-:W-:Y:S05]  /*9bc0*/  BRA `(.L_x_3433) ;  /* 0xffffffec00987947 */ /* 0x000fea000383ffff */
.L_x_3413:
[----:B----4-:R4:W1:Y:S02]  /*9bd0*/  SYNCS.PHASECHK.TRANS64.TRYWAIT P1, [R15+URZ+0x30840], R12 ;  /* 0x0308400c0f0075a7 */ /* 0x010864000802017f */
[----:B-1----:R-:W-:Y:S05]  /*9be0*/  @!P1 NANOSLEEP.SYNCS 0x989680 ;  /* 0x009896800000995d */ /* 0x002fea0003900000 */
[----:B------:R-:W1:Y:S02]  /*9bf0*/  @!P1 SYNCS.PHASECHK.TRANS64 P1, [R15+URZ+0x30840], R12 ;  /* 0x0308400c0f0095a7 */ /* 0x000e64000802007f */
[----:B-1----:R-:W-:Y:S05]  /*9c00*/  @!P1 BRA `(.L_x_3413) ;  /* 0xfffffffc00f09947 */ /* 0x002fea000383ffff */
[----:B------:R-:W-:Y:S05]  /*9c10*/  BRA `(.L_x_3434) ;  /* 0xfffffff000547947 */ /* 0x000fea000383ffff */
.L_x_3415:
[----:B-1----:R1:W2:Y:S02]  /*9c20*/  SYNCS.PHASECHK.TRANS64.TRYWAIT P1, [R15+URZ+0x30828], R12 ;  /* 0x0308280c0f0075a7 */ /* 0x0022a4000802017f */
[----:B--2---:R-:W-:Y:S05]  /*9c30*/  @!P1 NANOSLEEP.SYNCS 0x989680 ;  /* 0x009896800000995d */ /* 0x004fea0003900000 */
[----:B------:R-:W2:Y:S02]  /*9c40*/  @!P1 SYNCS.PHASECHK.TRANS64 P1, [R15+URZ+0x30828], R12 ;  /* 0x0308280c0f0095a7 */ /* 0x000ea4000802007f */
[----:B--2---:R-:W-:Y:S05]  /*9c50*/  @!P1 BRA `(.L_x_3415) ;  /* 0xfffffffc00f09947 */ /* 0x004fea000383ffff */
[----:B------:R-:W-:Y:S05]  /*9c60*/  BRA `(.L_x_3435) ;  /* 0xfffffff000e87947 */ /* 0x000fea000383ffff */
.L_x_3417:
[----:B------:R1:W1:Y:S02]  /*9c70*/  SYNCS.PHASECHK.TRANS64.TRYWAIT P0, [R3+URZ+0x30840], R0 ;  /* 0x03084000030075a7 */ /* 0x000264000800017f */
[----:B-1----:R-:W-:Y:S05]  /*9c80*/  @!P0 NANOSLEEP.SYNCS 0x989680 ;  /* 0x009896800000895d */ /* 0x002fea0003900000 */
[----:B------:R-:W1:Y:S02]  /*9c90*/  @!P0 SYNCS.PHASECHK.TRANS64 P0, [R3+URZ+0x30840], R0 ;  /* 0x03084000030085a7 */ /* 0x000e64000800007f */
[----:B-1----:R-:W-:Y:S05]  /*9ca0*/  @!P0 BRA `(.L_x_3417) ;  /* 0xfffffffc00f08947 */ /* 0x002fea000383ffff */
[----:B------:R-:W-:Y:S05]  /*9cb0*/  BRA `(.L_x_3436) ;  /* 0xfffffff400987947 */ /* 0x000fea000383ffff */
.L_x_3419:
[----:B------:R-:W-:Y:S01]  /*9cc0*/  BSSY B0, `(.L_x_3437) ;  /* 0x0000006000007945 */ /* 0x000fe20003800000 */
[----:B------:R-:W-:-:S07]  /*9cd0*/  IMAD.MOV.U32 R15, RZ, RZ, -0x1 ;  /* 0xffffffffff0f7424 */ /* 0x000fce00078e00ff */
[----:B------:R-:W-:Y:S05]  /*9ce0*/  WARPSYNC.COLLECTIVE R15, `(.L_x_3438) ;  /* 0x000000000f0c7348 */ /* 0x000fea0003c00000 */
[----:B------:R-:W-:Y:S02]  /*9cf0*/  ELECT P6, UR62, PT ;  /* 0x00000000003e782f */ /* 0x000fe400038c0000 */
[----:B------:R-:W-:Y:S01]  /*9d00*/  MOV R14, UR62 ;  /* 0x0000003e000e7c02 */ /* 0x000fe20008000f00 */
[----:B------:R-:W-:Y:S10]  /*9d10*/  ENDCOLLECTIVE ;  /* 0x000000000000791b */ /* 0x000ff40003800000 */
.L_x_3438:
[----:B------:R-:W-:Y:S05]  /*9d20*/  BSYNC B0 ;  /* 0x0000000000007941 */ /* 0x000fea0003800000 */
.L_x_3437:
[----:B------:R-:W-:Y:S05]  /*9d30*/  BRA `(.L_x_3439) ;  /* 0xfffffff800487947 */ /* 0x000fea000383ffff */
.L_x_3421:
[----:B-1----:R1:W2:Y:S02]  /*9d40*/  SYNCS.PHASECHK.TRANS64.TRYWAIT P0, [R7+URZ], R4 ;  /* 0x00000004070075a7 */ /* 0x0022a4000800017f */
[----:B--2---:R-:W-:Y:S05]  /*9d50*/  @!P0 NANOSLEEP.SYNCS 0x989680 ;  /* 0x009896800000895d */ /* 0x004fea0003900000 */
[----:B------:R-:W2:Y:S02]  /*9d60*/  @!P0 SYNCS.PHASECHK.TRANS64 P0, [R7+URZ], R4 ;  /* 0x00000004070085a7 */ /* 0x000ea4000800007f */
[----:B--2---:R-:W-:Y:S05]  /*9d70*/  @!P0 BRA `(.L_x_3421) ;  /* 0xfffffffc00f08947 */ /* 0x004fea000383ffff */
[----:B------:R-:W-:Y:S05]  /*9d80*/  BRA `(.L_x_3440) ;  /* 0xfffffff800887947 */ /* 0x000fea000383ffff */
.L_x_3422:
[----:B--2---:R2:W3:Y:S02]  /*9d90*/  SYNCS.PHASECHK.TRANS64.TRYWAIT P0, [R3+URZ], R0 ;  /* 0x00000000030075a7 */ /* 0x0044e4000800017f */
[----:B---3--:R-:W-:Y:S05]  /*9da0*/  @!P0 NANOSLEEP.SYNCS 0x989680 ;  /* 0x009896800000895d */ /* 0x008fea0003900000 */
[----:B------:R-:W3:Y:S02]  /*9db0*/  @!P0 SYNCS.PHASECHK.TRANS64 P0, [R3+URZ], R0 ;  /* 0x00000000030085a7 */ /* 0x000ee4000800007f */
[----:B---3--:R-:W-:Y:S05]  /*9dc0*/  @!P0 BRA `(.L_x_3422) ;  /* 0xfffffffc00f08947 */ /* 0x008fea000383ffff */
[----:B------:R-:W-:Y:S05]  /*9dd0*/  BRA `(.L_x_3441) ;  /* 0xfffffff8007c7947 */ /* 0x000fea000383ffff */
.L_x_3424:
[----:B--2---:R2:W3:Y:S02]  /*9de0*/  SYNCS.PHASECHK.TRANS64.TRYWAIT P0, [R5+URZ], R4 ;  /* 0x00000004050075a7 */ /* 0x0044e4000800017f */
[----:B---3--:R-:W-:Y:S05]  /*9df0*/  @!P0 NANOSLEEP.SYNCS 0x989680 ;  /* 0x009896800000895d */ /* 0x008fea0003900000 */
[----:B------:R-:W3:Y:S02]  /*9e00*/  @!P0 SYNCS.PHASECHK.TRANS64 P0, [R5+URZ], R4 ;  /* 0x00000004050085a7 */ /* 0x000ee4000800007f */
[----:B---3--:R-:W-:Y:S05]  /*9e10*/  @!P0 BRA `(.L_x_3424) ;  /* 0xfffffffc00f08947 */ /* 0x008fea000383ffff */
[----:B------:R-:W-:Y:S05]  /*9e20*/  BRA `(.L_x_3442) ;  /* 0xfffffff800807947 */ /* 0x000fea000383ffff */
.L_x_3443:
        /* <DEDUP_REMOVED lines=13> */
.L_x_3676:


//--------------------- .text._ZN7cutlass13device_kernelIN5flash32FlashAttnBwdPostprocessConvertdQIN4cute5tupleIJNS3_1CILi128EEES6_EEENS_10bfloat16_tEfNS_4arch4Sm90ELi256ENS3_8TiledMMAINS3_8MMA_AtomIJNS3_4SM904GMMA28MMA_64x128x16_F32BF16BF16_RSILNSE_5MajorE0ELSG_1ELNSE_7ScaleInE1ELSH_1EEEEEENS3_6LayoutINS4_IJNS5_ILi2EEENS5_ILi1EEESM_EEENS4_IJSM_NS5_ILi0EEESO_EEEEENS4_IJNS3_10UnderscoreESR_SR_EEEEELb0EEEEEvNT_6ParamsE --------------------------
	.section	.text._ZN7cutlass13device_kernelIN5flash32FlashAttnBwdPostprocessConvertdQIN4cute5tupleIJNS3_1CILi128EEES6_EEENS_10bfloat16_tEfNS_4arch4Sm90ELi256ENS3_8TiledMMAINS3_8MMA_AtomIJNS3_4SM904GMMA28MMA_64x128x16_F32BF16BF16_RSILNSE_5MajorE0ELSG_1ELNSE_7ScaleInE1ELSH_1EEEEEENS3_6LayoutINS4_IJNS5_ILi2EEENS5_ILi1EEESM_EEENS4_IJSM_NS5_ILi0EEESO_EEEEENS4_IJNS3_10UnderscoreESR_SR_EEEEELb0EEEEEvNT_6ParamsE,"ax",@progbits
	.align	128
.text._ZN7cutlass13device_kernelIN5flash32FlashAttnBwdPostprocessConvertdQIN4cute5tupleIJNS3_1CILi128EEES6_EEENS_10bfloat16_tEfNS_4arch4Sm90ELi256ENS3_8TiledMMAINS3_8MMA_AtomIJNS3_4SM904GMMA28MMA_64x128x16_F32BF16BF16_RSILNSE_5MajorE0ELSG_1ELNSE_7ScaleInE1ELSH_1EEEEEENS3_6LayoutINS4_IJNS5_ILi2EEENS5_ILi1EEESM_EEENS4_IJSM_NS5_ILi0EEESO_EEEEENS4_IJNS3_10UnderscoreESR_SR_EEEEELb0EEEEEvNT_6ParamsE:
        .type           _ZN7cutlass13device_kernelIN5flash32FlashAttnBwdPostprocessConvertdQIN4cute5tupleIJNS3_1CILi128EEES6_EEENS_10bfloat16_tEfNS_4arch4Sm90ELi256ENS3_8TiledMMAINS3_8MMA_AtomIJNS3_4SM904GMMA28MMA_64x128x16_F32BF16BF16_RSILNSE_5MajorE0ELSG_1ELNSE_7ScaleInE1ELSH_1EEEEEENS3_6LayoutINS4_IJNS5_ILi2EEENS5_ILi1EEESM_EEENS4_IJSM_NS5_ILi0EEESO_EEEEENS4_IJNS3_10UnderscoreESR_SR_EEEEELb0EEEEEvNT_6ParamsE,@function
        .size           _ZN7cutlass13device_kernelIN5flash32FlashAttnBwdPostprocessConvertdQIN4cute5tupleIJNS3_1CILi128EEES6_EEENS_10bfloat16_tEfNS_4arch4Sm90ELi256ENS3_8TiledMMAINS3_8MMA_AtomIJNS3_4SM904GMMA28MMA_64x128x16_F32BF16BF16_RSILNSE_5MajorE0ELSG_1ELNSE_7ScaleInE1ELSH_1EEEEEENS3_6LayoutINS4_IJNS5_ILi2EEENS5_ILi1EEESM_EEENS4_IJSM_NS5_ILi0EEESO_EEEEENS4_IJNS3_10UnderscoreESR_SR_EEEEELb0EEEEEvNT_6ParamsE,(.L_x_3677 - _ZN7cutlass13device_kernelIN5flash32FlashAttnBwdPostprocessConvertdQIN4cute5tupleIJNS3_1CILi128EEES6_EEENS_10bfloat16_tEfNS_4arch4Sm90ELi256ENS3_8TiledMMAINS3_8MMA_AtomIJNS3_4SM904GMMA28MMA_64x128x16_F32BF16BF16_RSILNSE_5MajorE0ELSG_1ELNSE_7ScaleInE1ELSH_1EEEEEENS3_6LayoutINS4_IJNS5_ILi2EEENS5_ILi1EEESM_EEENS4_IJSM_NS5_ILi0EEESO_EEEEENS4_IJNS3_10UnderscoreESR_SR_EEEEELb0EEEEEvNT_6ParamsE)
        .other          _ZN7cutlass13device_kernelIN5flash32FlashAttnBwdPostprocessConvertdQIN4cute5tupleIJNS3_1CILi128EEES6_EEENS_10bfloat16_tEfNS_4arch4Sm90ELi256ENS3_8TiledMMAINS3_8MMA_AtomIJNS3_4SM904GMMA28MMA_64x128x16_F32BF16BF16_RSILNSE_5MajorE0ELSG_1ELNSE_7ScaleInE1ELSH_1EEEEEENS3_6LayoutINS4_IJNS5_ILi2EEENS5_ILi1EEESM_EEENS4_IJSM_NS5_ILi0EEESO_EEEEENS4_IJNS3_10UnderscoreESR_SR_EEEEELb0EEEEEvNT_6ParamsE,@"STO_CUDA_ENTRY STV_DEFAULT"
_ZN7cutlass13device_kernelIN5flash32FlashAttnBwdPostprocessConvertdQIN4cute5tupleIJNS3_1CILi128EEES6_EEENS_10bfloat16_tEfNS_4arch4Sm90ELi256ENS3_8TiledMMAINS3_8MMA_AtomIJNS3_4SM904GMMA28MMA_64x128x16_F32BF16BF16_RSILNSE_5MajorE0ELSG_1ELNSE_7ScaleInE1ELSH_1EEEEEENS3_6LayoutINS4_IJNS5_ILi2EEENS5_ILi1EEESM_EEENS4_IJSM_NS5_ILi0EEESO_EEEEENS4_IJNS3_10UnderscoreESR_SR_EEEEELb0EEEEEvNT_6ParamsE:
[----:B------:R-:W-:Y:S08]  /*0000*/  LDC R1, c[0x0][0x28] ;  /* 0x00000a00ff017b82 */ /* 0x000ff00000000800 */
[----:B------:R-:W0:Y:S01]  /*0010*/  LDC.64 R4, c[0x0][0x278] ;  /* 0x00009e00ff047b82 */ /* 0x000e220000000a00 */
[----:B------:R-:W1:Y:S01]  /*0020*/  S2R R15, SR_CTAID.Z ;  /* 0x00000000000f7919 */ /* 0x000e620000002700 */
[----:B------:R-:W-:-:S06]  /*0030*/  ULDC.64 UR8, c[0x0][0x208] ;  /* 0x0000820000087ab9 */ /* 0x000fcc0000000a00 */
[----:B------:R-:W2:Y:S08]  /*0040*/  LDC.64 R10, c[0x0][0x270] ;  /* 0x00009c00ff0a7b82 */ /* 0x000eb00000000a00 */
[----:B------:R-:W1:Y:S01]  /*0050*/  LDC.64 R2, c[0x0][0x270] ;  /* 0x00009c00ff027b82 */ /* 0x000e620000000a00 */
[----:B0-----:R-:W-:-:S04]  /*0060*/  ISETP.NE.U32.AND P2, PT, R4, RZ, PT ;  /* 0x000000ff0400720c */ /* 0x001fc80003f45070 */
[----:B------:R-:W-:Y:S02]  /*0070*/  ISETP.NE.AND.EX P2, PT, R5, RZ, PT, P2 ;  /* 0x000000ff0500720c */ /* 0x000fe40003f45320 */
[----:B--2---:R-:W-:-:S04]  /*0080*/  ISETP.NE.U32.AND P1, PT, R10, RZ, PT ;  /* 0x000000ff0a00720c */ /* 0x004fc80003f25070 */
[----:B------:R-:W-:Y:S01]  /*0090*/  ISETP.NE.AND.EX P1, PT, R11, RZ, PT, P1 ;  /* 0x000000ff0b00720c */ /* 0x000fe20003f25310 */
[----:B------:R-:W-:Y:S01]  /*00a0*/  ULDC UR4, c[0x0][0x240] ;  /* 0x0000900000047ab9 */ /* 0x000fe20000000800 */
[----:B-1----:R-:W-:-:S05]  /*00b0*/  IMAD.WIDE R2, R15, 0x4, R2 ;  /* 0x000000040f027825 */ /* 0x002fca00078e0202 */
[----:B------:R-:W0:Y:S01]  /*00c0*/  @P2 LDC.64 R4, c[0x0][0x278] ;  /* 0x00009e00ff042b82 */ /* 0x000e220000000a00 */
[----:B------:R-:W-:-:S05]  /*00d0*/  IMAD.U32 R0, RZ, RZ, UR4 ;  /* 0x00000004ff007e24 */ /* 0x000fca000f8e00ff */
[----:B------:R1:W5:Y:S01]  /*00e0*/  @P1 LDG.E R9, desc[UR8][R2.64] ;  /* 0x0000000802091981 */ /* 0x000362000c1e1900 */
[----:B0-----:R-:W-:-:S05]  /*00f0*/  @P2 IMAD.WIDE R4, R15, 0x4, R4 ;  /* 0x000000040f042825 */ /* 0x001fca00078e0204 */
[----:B------:R1:W5:Y:S01]  /*0100*/  @P2 LDG.E R0, desc[UR8][R4.64] ;  /* 0x0000000804002981 */ /* 0x000362000c1e1900 */
[----:B------:R-:W-:Y:S01]  /*0110*/  ISETP.NE.U32.AND P0, PT, R10, RZ, PT ;  /* 0x000000ff0a00720c */ /* 0x000fe20003f05070 */
[----:B------:R-:W0:Y:S03]  /*0120*/  S2R R6, SR_CTAID.X ;  /* 0x0000000000067919 */ /* 0x000e260000002500 */
[----:B------:R-:W-:Y:S01]  /*0130*/  ISETP.NE.AND.EX P0, PT, R11, RZ, PT, P0 ;  /* 0x000000ff0b00720c */ /* 0x000fe20003f05300 */
[----:B0-----:R-:W-:Y:S01]  /*0140*/  IMAD.SHL.U32 R11, R6, 0x80, RZ ;  /* 0x00000080060b7824 */ /* 0x001fe200078e00ff */
[----:B-1----:R-:W-:Y:S11]  /*0150*/  @P2 BRA `(.L_x_3444) ;  /* 0x0000000000102947 */ /* 0x002ff60003800000 */
[----:B------:R-:W-:Y:S05]  /*0160*/  @!P1 BRA `(.L_x_3444) ;  /* 0x00000000000c9947 */ /* 0x000fea0003800000 */
[----:B------:R-:W2:Y:S04]  /*0170*/  LDG.E R5, desc[UR8][R2.64] ;  /* 0x0000000802057981 */ /* 0x000ea8000c1e1900 */
[----:B-----5:R-:W2:Y:S02]  /*0180*/  LDG.E R0, desc[UR8][R2.64+0x4] ;  /* 0x0000040802007981 */ /* 0x020ea4000c1e1900 */
[----:B--2---:R-:W-:-:S07]  /*0190*/  IADD3 R0, -R5, R0, RZ ;  /* 0x0000000005007210 */ /* 0x004fce0007ffe1ff */
.L_x_3444:
[----:B-----5:R-:W-:-:S13]  /*01a0*/  ISETP.LE.AND P2, PT, R0, R11, PT ;  /* 0x0000000b0000720c */ /* 0x020fda0003f43270 */
[----:B------:R-:W-:Y:S05]  /*01b0*/  @P0 EXIT P2 ;  /* 0x000000000000094d */ /* 0x000fea0001000000 */
[----:B------:R-:W0:Y:S01]  /*01c0*/  S2R R10, SR_CTAID.Y ;  /* 0x00000000000a7919 */ /* 0x000e220000002600 */
[C---:B------:R-:W-:Y:S01]  /*01d0*/  @P1 IMAD R2, R15.reuse, 0x80, R9 ;  /* 0x000000800f021824 */ /* 0x040fe200078e0209 */
[----:B------:R-:W1:Y:S01]  /*01e0*/  LDC.64 R18, c[0x0][0x228] ;  /* 0x00008a00ff127b82 */ /* 0x000e620000000a00 */
[----:B------:R-:W-:Y:S01]  /*01f0*/  SHF.L.U32 R13, R6, 0xe, RZ ;  /* 0x0000000e060d7819 */ /* 0x000fe200000006ff */
[----:B------:R-:W2:Y:S01]  /*0200*/  S2R R17, SR_TID.X ;  /* 0x0000000000117919 */ /* 0x000ea20000002100 */
[----:B------:R-:W-:Y:S01]  /*0210*/  SEL R8, R15, RZ, !P0 ;  /* 0x000000ff0f087207 */ /* 0x000fe20004000000 */
[----:B------:R-:W-:Y:S01]  /*0220*/  BSSY B0, `(.L_x_3445) ;  /* 0x0000031000007945 */ /* 0x000fe20003800000 */
[----:B------:R-:W-:Y:S01]  /*0230*/  @P1 SHF.R.S32.HI R3, RZ, 0x1f, R2 ;  /* 0x0000001fff031819 */ /* 0x000fe20000011402 */
[----:B------:R-:W3:Y:S02]  /*0240*/  S2R R12, SR_CgaCtaId ;  /* 0x00000000000c7919 */ /* 0x000ee40000008800 */
[----:B------:R-:W4:Y:S01]  /*0250*/  LDC.64 R20, c[0x0][0x230] ;  /* 0x00008c00ff147b82 */ /* 0x000f220000000a00 */
[----:B------:R-:W-:-:S05]  /*0260*/  @P1 LEA.HI R3, R3, R2, RZ, 0x7 ;  /* 0x0000000203031211 */ /* 0x000fca00078f38ff */
[----:B------:R-:W-:Y:S02]  /*0270*/  @P1 IMAD.SHL.U32 R3, R3, 0x80, RZ ;  /* 0x0000008003031824 */ /* 0x000fe400078e00ff */
[----:B------:R-:W5:Y:S03]  /*0280*/  LDC.64 R22, c[0x0][0x210] ;  /* 0x00008400ff167b82 */ /* 0x000f660000000a00 */
[----:B------:R-:W-:Y:S02]  /*0290*/  @P1 LOP3.LUT R5, R3, 0xffffc000, RZ, 0xc0, !PT ;  /* 0xffffc00003051812 */ /* 0x000fe400078ec0ff */
[----:B------:R-:W-:Y:S02]  /*02a0*/  CS2R R2, SRZ ;  /* 0x0000000000027805 */ /* 0x000fe4000001ff00 */
[--C-:B------:R-:W-:Y:S01]  /*02b0*/  @P1 SHF.R.S32.HI R3, RZ, 0x1f, R5.reuse ;  /* 0x0000001fff031819 */ /* 0x100fe20000011405 */
[----:B------:R-:W-:Y:S01]  /*02c0*/  @P1 IMAD.MOV.U32 R2, RZ, RZ, R5 ;  /* 0x000000ffff021224 */ /* 0x000fe200078e0005 */
[----:B------:R-:W-:-:S04]  /*02d0*/  SHF.R.S32.HI R5, RZ, 0x1f, R15 ;  /* 0x0000001fff057819 */ /* 0x000fc8000001140f */
[C---:B------:R-:W-:Y:S02]  /*02e0*/  IADD3 R2, P2, R13.reuse, R2, RZ ;  /* 0x000000020d027210 */ /* 0x040fe40007f5e0ff */
[----:B0-----:R-:W-:Y:S02]  /*02f0*/  SHF.R.S32.HI R7, RZ, 0x1f, R10 ;  /* 0x0000001fff077819 */ /* 0x001fe4000001140a */
[----:B------:R-:W-:Y:S02]  /*0300*/  LEA.HI.X.SX32 R3, R13, R3, 0x1, P2 ;  /* 0x000000030d037211 */ /* 0x000fe400010f0eff */
[----:B------:R-:W-:Y:S01]  /*0310*/  SEL R5, R5, RZ, !P0 ;  /* 0x000000ff05057207 */ /* 0x000fe20004000000 */
[-C--:B-1----:R-:W-:Y:S01]  /*0320*/  IMAD R4, R7, R18.reuse, RZ ;  /* 0x0000001207047224 */ /* 0x082fe200078e02ff */
[----:B--2---:R-:W-:Y:S01]  /*0330*/  ISETP.NE.AND P0, PT, R17, RZ, PT ;  /* 0x000000ff1100720c */ /* 0x004fe20003f05270 */
[----:B------:R-:W-:-:S04]  /*0340*/  IMAD.WIDE.U32 R2, R10, R18, R2 ;  /* 0x000000120a027225 */ /* 0x000fc800078e0002 */
[----:B------:R-:W-:Y:S02]  /*0350*/  IMAD R13, R10, R19, R4 ;  /* 0x000000130a0d7224 */ /* 0x000fe400078e0204 */
[-C--:B----4-:R-:W-:Y:S02]  /*0360*/  IMAD R4, R5, R20.reuse, RZ ;  /* 0x0000001405047224 */ /* 0x090fe400078e02ff */
[----:B------:R-:W-:Y:S02]  /*0370*/  IMAD.IADD R3, R3, 0x1, R13 ;  /* 0x0000000103037824 */ /* 0x000fe400078e020d */
[C---:B------:R-:W-:Y:S02]  /*0380*/  IMAD R13, R8.reuse, R21, R4 ;  /* 0x00000015080d7224 */ /* 0x040fe400078e0204 */
[----:B------:R-:W-:-:S05]  /*0390*/  IMAD.WIDE.U32 R2, R8, R20, R2 ;  /* 0x0000001408027225 */ /* 0x000fca00078e0002 */
[----:B------:R-:W-:Y:S02]  /*03a0*/  IADD3 R3, R3, R13, RZ ;  /* 0x0000000d03037210 */ /* 0x000fe40007ffe0ff */
[----:B-----5:R-:W-:-:S04]  /*03b0*/  LEA R22, P2, R2, R22, 0x2 ;  /* 0x0000001602167211 */ /* 0x020fc800078410ff */
[----:B------:R-:W-:Y:S01]  /*03c0*/  LEA.HI.X R3, R2, R23, R3, 0x2, P2 ;  /* 0x0000001702037211 */ /* 0x000fe200010f1403 */
[----:B---3--:R-:W-:Y:S08]  /*03d0*/  @P0 BRA `(.L_x_3446) ;  /* 0x0000000000540947 */ /* 0x008ff00003800000 */
[----:B------:R-:W0:Y:S01]  /*03e0*/  S2UR UR7, SR_CgaCtaId ;  /* 0x00000000000779c3 */ /* 0x000e220000008800 */
[----:B------:R-:W-:Y:S01]  /*03f0*/  UMOV UR6, 0x400 ;  /* 0x0000040000067882 */ /* 0x000fe20000000000 */
[----:B------:R-:W-:Y:S01]  /*0400*/  UMOV UR4, 0x1 ;  /* 0x0000000100047882 */ /* 0x000fe20000000000 */
[----:B------:R-:W-:Y:S01]  /*0410*/  IMAD.MOV.U32 R2, RZ, RZ, 0x10000 ;  /* 0x00010000ff027424 */ /* 0x000fe200078e00ff */
[----:B------:R-:W-:-:S04]  /*0420*/  UIADD3 UR4, -UR4, 0x100000, URZ ;  /* 0x0010000004047890 */ /* 0x000fc8000fffe13f */
[----:B------:R-:W-:Y:S02]  /*0430*/  USHF.L.U32 UR5, UR4, 0xb, URZ ;  /* 0x0000000b04057899 */ /* 0x000fe4000800063f */
[----:B------:R-:W-:Y:S01]  /*0440*/  USHF.L.U32 UR4, UR4, 0x1, URZ ;  /* 0x0000000104047899 */ /* 0x000fe2000800063f */
[----:B------:R-:W-:Y:S01]  /*0450*/  PLOP3.LUT P0, PT, PT, PT, PT, 0x80, 0x0 ;  /* 0x000000000000781c */ /* 0x000fe20003f0f070 */
[----:B------:R-:W-:Y:S01]  /*0460*/  UMOV UR10, 0x1000 ;  /* 0x00001000000a7882 */ /* 0x000fe20000000000 */
[----:B0-----:R-:W-:-:S04]  /*0470*/  ULEA UR6, UR7, UR6, 0x18 ;  /* 0x0000000607067291 */ /* 0x001fc8000f8ec03f */
[----:B------:R-:W-:Y:S01]  /*0480*/  UIADD3 UR7, UR6, 0x18000, URZ ;  /* 0x0001800006077890 */ /* 0x000fe2000fffe03f */
[----:B------:R-:W0:Y:S07]  /*0490*/  FENCE.VIEW.ASYNC.S ;  /* 0x00000000000073c6 */ /* 0x000e2e0000000000 */
[----:B0-----:R0:W1:Y:S02]  /*04a0*/  SYNCS.EXCH.64 URZ, [UR6+0x18000], UR4 ;  /* 0x01800004063f75b2 */ /* 0x0010640008000100 */
[----:B0-----:R-:W-:-:S02]  /*04b0*/  R2UR UR4, R22 ;  /* 0x00000000160472ca */ /* 0x001fc400000e0000 */
[----:B------:R-:W-:Y:S01]  /*04c0*/  R2UR UR5, R3 ;  /* 0x00000000030572ca */ /* 0x000fe200000e0000 */
[----:B-1----:R0:W-:-:S14]  /*04d0*/  SYNCS.ARRIVE.TRANS64 RZ, [UR6+0x18000], R2 ;  /* 0x01800002ffff79a7 */ /* 0x0021dc0008000006 */
.L_x_3447:
[----:B------:R-:W-:Y:S01]  /*04e0*/  @P0 ELECT P2, URZ, PT ;  /* 0x00000000003f082f */ /* 0x000fe20003840000 */
[----:B------:R1:W-:-:S12]  /*04f0*/  UBLKCP.S.G [UR6], [UR4], UR10 ;  /* 0x00000006040073ba */ /* 0x0003d8000800020a */
[----:B------:R-:W-:Y:S02]  /*0500*/  @P2 PLOP3.LUT P0, PT, P2, PT, PT, 0x8, 0x0 ;  /* 0x000000000000281c */ /* 0x000fe4000170e170 */
[----:B------:R-:W-:-:S11]  /*0510*/  PLOP3.LUT P2, PT, PT, PT, PT, 0x8, 0x0 ;  /* 0x000000000000781c */ /* 0x000fd60003f4e170 */
[----:B-1----:R-:W-:Y:S05]  /*0520*/  @P0 BRA.U.ANY `(.L_x_3447) ;  /* 0xfffffffd00ec0947 */ /* 0x002fea000393ffff */
.L_x_3446:
[----:B------:R-:W-:Y:S05]  /*0530*/  BSYNC B0 ;  /* 0x0000000000007941 */ /* 0x000fea0003800000 */
.L_x_3445:
[----:B------:R-:W-:Y:S01]  /*0540*/  BAR.SYNC.DEFER_BLOCKING 0x0 ;  /* 0x0000000000007b1d */ /* 0x000fe20000010000 */
[----:B------:R-:W-:Y:S02]  /*0550*/  MOV R57, 0x400 ;  /* 0x0000040000397802 */ /* 0x000fe40000000f00 */
[----:B------:R-:W-:Y:S02]  /*0560*/  CS2R R78, SRZ ;  /* 0x00000000004e7805 */ /* 0x000fe4000001ff00 */
[----:B0-----:R-:W-:Y:S01]  /*0570*/  SHF.L.U32 R2, RZ, 0x1f, RZ ;  /* 0x0000001fff027819 */ /* 0x001fe200000006ff */
[--C-:B------:R-:W-:Y:S01]  /*0580*/  @P1 IMAD.MOV.U32 R78, RZ, RZ, R9.reuse ;  /* 0x000000ffff4e1224 */ /* 0x100fe200078e0009 */
[----:B------:R-:W-:Y:S02]  /*0590*/  LEA R57, R12, R57, 0x18 ;  /* 0x000000390c397211 */ /* 0x000fe400078ec0ff */
[----:B------:R-:W-:-:S07]  /*05a0*/  @P1 SHF.R.S32.HI R79, RZ, 0x1f, R9 ;  /* 0x0000001fff4f1819 */ /* 0x000fce0000011409 */
.L_x_3448:
[----:B0-----:R0:W1:Y:S02]  /*05b0*/  SYNCS.PHASECHK.TRANS64.TRYWAIT P0, [R57+URZ+0x18000], R2 ;  /* 0x01800002390075a7 */ /* 0x001064000800017f */
[----:B-1----:R-:W-:Y:S05]  /*05c0*/  @!P0 NANOSLEEP.SYNCS 0x989680 ;  /* 0x009896800000895d */ /* 0x002fea0003900000 */
[----:B------:R-:W1:Y:S02]  /*05d0*/  @!P0 SYNCS.PHASECHK.TRANS64 P0, [R57+URZ+0x18000], R2 ;  /* 0x01800002390085a7 */ /* 0x000e64000800007f */
[----:B-1----:R-:W-:Y:S05]  /*05e0*/  @!P0 BRA `(.L_x_3448) ;  /* 0xfffffffc00f08947 */ /* 0x002fea000383ffff */
[----:B0-----:R-:W-:Y:S01]  /*05f0*/  SHF.R.S32.HI R2, RZ, 0x1f, R17 ;  /* 0x0000001fff027819 */ /* 0x001fe20000011411 */
[----:B------:R-:W-:Y:S01]  /*0600*/  ULDC UR4, c[0x0][0x268] ;  /* 0x00009a0000047ab9 */ /* 0x000fe20000000800 */
[----:B------:R-:W-:Y:S01]  /*0610*/  VIADDMNMX R0, R0, -R11, 0x80, PT ;  /* 0x0000008000007446 */ /* 0x000fe2000380090b */
[----:B------:R-:W-:Y:S01]  /*0620*/  ULDC.64 UR6, c[0x0][0x258] ;  /* 0x0000960000067ab9 */ /* 0x000fe20000000a00 */
[CC--:B------:R-:W-:Y:S01]  /*0630*/  LEA.HI R3, R2.reuse, R17.reuse, RZ, 0x7 ;  /* 0x0000001102037211 */ /* 0x0c0fe200078f38ff */
[----:B------:R-:W-:Y:S01]  /*0640*/  IMAD R7, R7, UR6, RZ ;  /* 0x0000000607077c24 */ /* 0x000fe2000f8e02ff */
[----:B------:R-:W-:Y:S01]  /*0650*/  LEA.HI R9, R2, R17, RZ, 0x4 ;  /* 0x0000001102097211 */ /* 0x000fe200078f20ff */
[----:B------:R-:W-:Y:S01]  /*0660*/  BSSY B0, `(.L_x_3449) ;  /* 0x00000d1000007945 */ /* 0x000fe20003800000 */
[----:B------:R-:W-:Y:S02]  /*0670*/  LOP3.LUT R4, R3, 0xfffff80, RZ, 0xc0, !PT ;  /* 0x0fffff8003047812 */ /* 0x000fe400078ec0ff */
[----:B------:R-:W-:-:S02]  /*0680*/  SHF.R.S32.HI R25, RZ, 0x7, R3 ;  /* 0x00000007ff197819 */ /* 0x000fc40000011403 */
[-C--:B------:R-:W-:Y:S02]  /*0690*/  IADD3 R4, -R4, R17.reuse, RZ ;  /* 0x0000001104047210 */ /* 0x080fe40007ffe1ff */
[----:B------:R-:W-:Y:S02]  /*06a0*/  LOP3.LUT R3, R9, 0xfffffff0, RZ, 0xc0, !PT ;  /* 0xfffffff009037812 */ /* 0x000fe400078ec0ff */
[----:B------:R-:W-:Y:S01]  /*06b0*/  LEA.HI R2, R2, R17, RZ, 0x5 ;  /* 0x0000001102027211 */ /* 0x000fe200078f28ff */
[----:B------:R-:W-:Y:S01]  /*06c0*/  IMAD R4, R25, 0x800, R4 ;  /* 0x0000080019047824 */ /* 0x000fe200078e0204 */
[----:B------:R-:W-:Y:S01]  /*06d0*/  SHF.R.S32.HI R9, RZ, 0x4, R9 ;  /* 0x00000004ff097819 */ /* 0x000fe20000011409 */
[----:B------:R-:W-:Y:S02]  /*06e0*/  IMAD.IADD R3, R17, 0x1, -R3 ;  /* 0x0000000111037824 */ /* 0x000fe400078e0a03 */
[----:B------:R-:W-:Y:S01]  /*06f0*/  IMAD.SHL.U32 R80, R4, 0x4, RZ ;  /* 0x0000000404507824 */ /* 0x000fe200078e00ff */
[C---:B------:R-:W-:Y:S01]  /*0700*/  SHF.L.U32 R11, R9.reuse, 0x6, RZ ;  /* 0x00000006090b7819 */ /* 0x040fe200000006ff */
[----:B------:R-:W-:Y:S01]  /*0710*/  IMAD.SHL.U32 R16, R2, 0x20, RZ ;  /* 0x0000002002107824 */ /* 0x000fe200078e00ff */
[----:B------:R-:W-:Y:S01]  /*0720*/  SHF.R.S32.HI R4, RZ, 0x1f, R3 ;  /* 0x0000001fff047819 */ /* 0x000fe20000011403 */
[----:B------:R-:W-:Y:S01]  /*0730*/  IMAD.SHL.U32 R24, R9, 0x8, RZ ;  /* 0x0000000809187824 */ /* 0x000fe200078e00ff */
[----:B------:R-:W-:-:S02]  /*0740*/  LEA R80, R80, R57, 0x2 ;  /* 0x0000003950507211 */ /* 0x000fc400078e10ff */
[----:B------:R-:W-:Y:S02]  /*0750*/  LEA.HI R4, R4, R3, RZ, 0x3 ;  /* 0x0000000304047211 */ /* 0x000fe400078f18ff */
[----:B------:R-:W-:Y:S01]  /*0760*/  LOP3.LUT R23, R11, 0x1c0, RZ, 0xc0, !PT ;  /* 0x000001c00b177812 */ /* 0x000fe200078ec0ff */
[----:B------:R-:W0:Y:S01]  /*0770*/  LDS.128 R40, [R80] ;  /* 0x0000000050287984 */ /* 0x000e220000000c00 */
[----:B------:R-:W-:Y:S02]  /*0780*/  LOP3.LUT R2, R4, 0xfffffff8, RZ, 0xc0, !PT ;  /* 0xfffffff804027812 */ /* 0x000fe400078ec0ff */
[----:B------:R-:W-:Y:S01]  /*0790*/  LOP3.LUT R21, R16, 0x7ffffc00, RZ, 0xc0, !PT ;  /* 0x7ffffc0010157812 */ /* 0x000fe200078ec0ff */
[----:B------:R-:W1:Y:S01]  /*07a0*/  LDS.128 R44, [R80+0x800] ;  /* 0x00080000502c7984 */ /* 0x000e620000000c00 */
[----:B------:R-:W-:Y:S01]  /*07b0*/  SHF.R.S32.HI R26, RZ, 0x3, R4 ;  /* 0x00000003ff1a7819 */ /* 0x000fe20000011404 */
[----:B------:R-:W-:Y:S01]  /*07c0*/  IMAD.IADD R2, R3, 0x1, -R2 ;  /* 0x0000000103027824 */ /* 0x000fe200078e0a02 */
[----:B------:R-:W-:Y:S01]  /*07d0*/  SHF.R.U32.HI R29, RZ, 0x3, R23 ;  /* 0x00000003ff1d7819 */ /* 0x000fe20000011617 */
[----:B------:R-:W2:Y:S01]  /*07e0*/  LDS.128 R12, [R80+0x1000] ;  /* 0x00100000500c7984 */ /* 0x000ea20000000c00 */
[----:B------:R-:W-:Y:S01]  /*07f0*/  LEA R34, R26, R25, 0x4 ;  /* 0x000000191a227211 */ /* 0x000fe200078e20ff */
[C---:B------:R-:W-:Y:S01]  /*0800*/  IMAD.SHL.U32 R20, R2.reuse, 0x8, RZ ;  /* 0x0000000802147824 */ /* 0x040fe200078e00ff */
[----:B------:R-:W-:Y:S01]  /*0810*/  SHF.L.U32 R11, R2, 0x6, RZ ;  /* 0x00000006020b7819 */ /* 0x000fe200000006ff */
[----:B------:R-:W3:Y:S01]  /*0820*/  LDS.128 R52, [R80+0x1800] ;  /* 0x0018000050347984 */ /* 0x000ee20000000c00 */
[----:B------:R-:W-:Y:S01]  /*0830*/  IMAD R32, R26, 0x200, R21 ;  /* 0x000002001a207824 */ /* 0x000fe200078e0215 */
[----:B------:R-:W-:-:S02]  /*0840*/  R2P PR, R2, 0x6 ;  /* 0x0000000602007804 */ /* 0x000fc40000000000 */
[----:B------:R-:W4:Y:S01]  /*0850*/  LDS.128 R16, [R80+0x2000] ;  /* 0x0020000050107984 */ /* 0x000f220000000c00 */
[----:B------:R-:W-:Y:S02]  /*0860*/  LOP3.LUT R11, R11, 0x1c0, RZ, 0xc0, !PT ;  /* 0x000001c00b0b7812 */ /* 0x000fe400078ec0ff */
[----:B------:R-:W-:Y:S01]  /*0870*/  LOP3.LUT R28, R23, 0x38, R20, 0xf8, !PT ;  /* 0x00000038171c7812 */ /* 0x000fe200078ef814 */
[----:B------:R-:W-:Y:S01]  /*0880*/  LDS.128 R36, [R80+0x4800] ;  /* 0x0048000050247984 */ /* 0x000fe20000000c00 */
[----:B------:R-:W-:Y:S02]  /*0890*/  LOP3.LUT R4, R11, 0x8, R24, 0xf8, !PT ;  /* 0x000000080b047812 */ /* 0x000fe400078ef818 */
[----:B------:R-:W-:Y:S01]  /*08a0*/  SHF.R.U32.HI R11, RZ, 0x3, R11 ;  /* 0x00000003ff0b7819 */ /* 0x000fe2000001160b */
[----:B------:R-:W5:Y:S01]  /*08b0*/  LDS.128 R20, [R80+0x2800] ;  /* 0x0028000050147984 */ /* 0x000f620000000c00 */
[----:B------:R-:W-:Y:S02]  /*08c0*/  LOP3.LUT R33, R28, R29, RZ, 0x3c, !PT ;  /* 0x0000001d1c217212 */ /* 0x000fe400078e3cff */
[----:B------:R-:W-:Y:S01]  /*08d0*/  LOP3.LUT R11, R4, R11, RZ, 0x3c, !PT ;  /* 0x0000000b040b7212 */ /* 0x000fe200078e3cff */
[----:B------:R-:W5:Y:S02]  /*08e0*/  LDS.128 R24, [R80+0x3000] ;  /* 0x0030000050187984 */ /* 0x000f640000000c00 */
[----:B------:R-:W-:-:S02]  /*08f0*/  IMAD.U32 R4, R34, 0x200, R33 ;  /* 0x0000020022047824 */ /* 0x000fc400078e0021 */
[----:B------:R-:W5:Y:S01]  /*0900*/  LDS.128 R28, [R80+0x3800] ;  /* 0x00380000501c7984 */ /* 0x000f620000000c00 */
[----:B------:R-:W-:-:S03]  /*0910*/  IMAD.IADD R2, R11, 0x1, R32 ;  /* 0x000000010b027824 */ /* 0x000fc600078e0220 */
[----:B------:R-:W5:Y:S01]  /*0920*/  LDS.128 R32, [R80+0x4000] ;  /* 0x0040000050207984 */ /* 0x000f620000000c00 */
[----:B0-----:R-:W-:Y:S01]  /*0930*/  FMUL.FTZ R11, R40, UR4 ;  /* 0x00000004280b7c20 */ /* 0x001fe20008410000 */
[----:B------:R-:W-:Y:S01]  /*0940*/  FMUL.FTZ R56, R41, UR4 ;  /* 0x0000000429387c20 */ /* 0x000fe20008410000 */
[----:B------:R-:W-:Y:S01]  /*0950*/  FMUL.FTZ R58, R42, UR4 ;  /* 0x000000042a3a7c20 */ /* 0x000fe20008410000 */
[----:B------:R-:W-:Y:S01]  /*0960*/  FMUL.FTZ R61, R43, UR4 ;  /* 0x000000042b3d7c20 */ /* 0x000fe20008410000 */
[----:B-1----:R-:W-:Y:S01]  /*0970*/  FMUL.FTZ R59, R44, UR4 ;  /* 0x000000042c3b7c20 */ /* 0x002fe20008410000 */
[----:B------:R-:W-:Y:S01]  /*0980*/  FMUL.FTZ R64, R45, UR4 ;  /* 0x000000042d407c20 */ /* 0x000fe20008410000 */
[----:B------:R-:W0:Y:S01]  /*0990*/  LDS.128 R40, [R80+0x5000] ;  /* 0x0050000050287984 */ /* 0x000e220000000c00 */
[----:B------:R-:W-:Y:S01]  /*09a0*/  FMUL.FTZ R60, R46, UR4 ;  /* 0x000000042e3c7c20 */ /* 0x000fe20008410000 */
[----:B------:R-:W-:Y:S01]  /*09b0*/  FMUL.FTZ R63, R47, UR4 ;  /* 0x000000042f3f7c20 */ /* 0x000fe20008410000 */
[----:B--2---:R-:W-:Y:S01]  /*09c0*/  FMUL.FTZ R62, R12, UR4 ;  /* 0x000000040c3e7c20 */ /* 0x004fe20008410000 */
[----:B------:R-:W1:Y:S01]  /*09d0*/  LDS.128 R44, [R80+0x5800] ;  /* 0x00580000502c7984 */ /* 0x000e620000000c00 */
[----:B------:R-:W-:Y:S01]  /*09e0*/  FMUL.FTZ R67, R13, UR4 ;  /* 0x000000040d437c20 */ /* 0x000fe20008410000 */
[----:B------:R-:W-:Y:S01]  /*09f0*/  FMUL.FTZ R65, R14, UR4 ;  /* 0x000000040e417c20 */ /* 0x000fe20008410000 */
[----:B------:R-:W-:Y:S01]  /*0a00*/  FMUL.FTZ R68, R15, UR4 ;  /* 0x000000040f447c20 */ /* 0x000fe20008410000 */
[----:B------:R-:W2:Y:S01]  /*0a10*/  LDS.128 R48, [R80+0x6000] ;  /* 0x0060000050307984 */ /* 0x000ea20000000c00 */
[----:B---3--:R-:W-:Y:S01]  /*0a20*/  FMUL.FTZ R66, R52, UR4 ;  /* 0x0000000434427c20 */ /* 0x008fe20008410000 */
[----:B------:R-:W-:Y:S01]  /*0a30*/  FMUL.FTZ R71, R53, UR4 ;  /* 0x0000000435477c20 */ /* 0x000fe20008410000 */
[----:B------:R-:W-:Y:S01]  /*0a40*/  FMUL.FTZ R69, R54, UR4 ;  /* 0x0000000436457c20 */ /* 0x000fe20008410000 */
[----:B------:R-:W3:Y:S01]  /*0a50*/  LDS.128 R12, [R80+0x6800] ;  /* 0x00680000500c7984 */ /* 0x000ee20000000c00 */
[----:B------:R-:W-:Y:S01]  /*0a60*/  FMUL.FTZ R72, R55, UR4 ;  /* 0x0000000437487c20 */ /* 0x000fe20008410000 */
[----:B----4-:R-:W-:Y:S01]  /*0a70*/  FMUL.FTZ R70, R16, UR4 ;  /* 0x0000000410467c20 */ /* 0x010fe20008410000 */
[----:B------:R-:W-:Y:S01]  /*0a80*/  FMUL.FTZ R75, R17, UR4 ;  /* 0x00000004114b7c20 */ /* 0x000fe20008410000 */
[----:B------:R-:W4:Y:S01]  /*0a90*/  LDS.128 R52, [R80+0x7000] ;  /* 0x0070000050347984 */ /* 0x000f220000000c00 */
[----:B------:R-:W-:Y:S01]  /*0aa0*/  FMUL.FTZ R73, R18, UR4 ;  /* 0x0000000412497c20 */ /* 0x000fe20008410000 */
[----:B------:R-:W-:Y:S01]  /*0ab0*/  FMUL.FTZ R74, R19, UR4 ;  /* 0x00000004134a7c20 */ /* 0x000fe20008410000 */
[----:B-----5:R-:W-:Y:S01]  /*0ac0*/  FMUL.FTZ R77, R21, UR4 ;  /* 0x00000004154d7c20 */ /* 0x020fe20008410000 */
[----:B------:R-:W5:Y:S01]  /*0ad0*/  LDS.128 R16, [R80+0x7800] ;  /* 0x0078000050107984 */ /* 0x000f620000000c00 */
        /* <DEDUP_REMOVED lines=13> */
[----:B------:R-:W-:Y:S01]  /*0bb0*/  F2FP.BF16.F32.PACK_AB R73, R74, R73 ;  /* 0x000000494a49723e */ /* 0x000fe200000010ff */
[----:B------:R-:W-:Y:S01]  /*0bc0*/  FMUL.FTZ R31, R31, UR4 ;  /* 0x000000041f1f7c20 */ /* 0x000fe20008410000 */
[----:B------:R-:W-:Y:S01]  /*0bd0*/  F2FP.BF16.F32.PACK_AB R74, R77, R20 ;  /* 0x000000144d4a723e */ /* 0x000fe200000010ff */
[----:B------:R-:W-:Y:S01]  /*0be0*/  FMUL.FTZ R29, R29, UR4 ;  /* 0x000000041d1d7c20 */ /* 0x000fe20008410000 */
[----:B------:R-:W-:Y:S01]  /*0bf0*/  F2FP.BF16.F32.PACK_AB R20, R25, R22 ;  /* 0x000000161914723e */ /* 0x000fe200000010ff */
[----:B------:R-:W-:Y:S01]  /*0c00*/  FMUL.FTZ R35, R35, UR4 ;  /* 0x0000000423237c20 */ /* 0x000fe20008410000 */
[----:B0-----:R-:W-:Y:S01]  /*0c10*/  FMUL.FTZ R36, R40, UR4 ;  /* 0x0000000428247c20 */ /* 0x001fe20008410000 */
[----:B------:R-:W-:Y:S01]  /*0c20*/  FMUL.FTZ R38, R42, UR4 ;  /* 0x000000042a267c20 */ /* 0x000fe20008410000 */
[----:B------:R-:W-:Y:S01]  /*0c30*/  F2FP.BF16.F32.PACK_AB R22, R29, R24 ;  /* 0x000000181d16723e */ /* 0x000fe200000010ff */
[----:B------:R-:W-:Y:S01]  /*0c40*/  FMUL.FTZ R37, R37, UR4 ;  /* 0x0000000425257c20 */ /* 0x000fe20008410000 */
[----:B-1----:R-:W-:Y:S01]  /*0c50*/  FMUL.FTZ R40, R44, UR4 ;  /* 0x000000042c287c20 */ /* 0x002fe20008410000 */
[----:B------:R-:W-:Y:S01]  /*0c60*/  FMUL.FTZ R42, R46, UR4 ;  /* 0x000000042e2a7c20 */ /* 0x000fe20008410000 */
[----:B------:R-:W-:Y:S01]  /*0c70*/  FMUL.FTZ R43, R43, UR4 ;  /* 0x000000042b2b7c20 */ /* 0x000fe20008410000 */
[----:B------:R-:W-:Y:S01]  /*0c80*/  FMUL.FTZ R33, R33, UR4 ;  /* 0x0000000421217c20 */ /* 0x000fe20008410000 */
[----:B--2---:R-:W-:Y:S01]  /*0c90*/  FMUL.FTZ R44, R48, UR4 ;  /* 0x00000004302c7c20 */ /* 0x004fe20008410000 */
[----:B------:R-:W-:Y:S01]  /*0ca0*/  FMUL.FTZ R46, R50, UR4 ;  /* 0x00000004322e7c20 */ /* 0x000fe20008410000 */
[----:B------:R-:W-:Y:S01]  /*0cb0*/  FMUL.FTZ R39, R39, UR4 ;  /* 0x0000000427277c20 */ /* 0x000fe20008410000 */
[----:B------:R-:W-:Y:S01]  /*0cc0*/  FMUL.FTZ R45, R45, UR4 ;  /* 0x000000042d2d7c20 */ /* 0x000fe20008410000 */
[----:B---3--:R-:W-:Y:S01]  /*0cd0*/  FMUL.FTZ R48, R12, UR4 ;  /* 0x000000040c307c20 */ /* 0x008fe20008410000 */
[----:B------:R-:W-:Y:S01]  /*0ce0*/  F2FP.BF16.F32.PACK_AB R12, R56, R11 ;  /* 0x0000000b380c723e */ /* 0x000fe200000010ff */
[----:B------:R-:W-:Y:S01]  /*0cf0*/  HFMA2.MMA R56, -RZ, RZ, 0, 1.9073486328125e-06 ;  /* 0x00000020ff387435 */ /* 0x000fe200000001ff */
[----:B------:R-:W-:Y:S01]  /*0d00*/  FMUL.FTZ R50, R14, UR4 ;  /* 0x000000040e327c20 */ /* 0x000fe20008410000 */
[----:B------:R-:W-:Y:S01]  /*0d10*/  F2FP.BF16.F32.PACK_AB R14, R64, R59 ;  /* 0x0000003b400e723e */ /* 0x000fe200000010ff */
[----:B------:R-:W-:Y:S01]  /*0d20*/  VIADD R11, R57, 0x10000 ;  /* 0x00010000390b7836 */ /* 0x000fe20000000000 */
[----:B------:R-:W-:Y:S01]  /*0d30*/  F2FP.BF16.F32.PACK_AB R64, R67, R62 ;  /* 0x0000003e4340723e */ /* 0x000fe200000010ff */
[----:B----4-:R-:W-:Y:S01]  /*0d40*/  FMUL.FTZ R85, R53, UR4 ;  /* 0x0000000435557c20 */ /* 0x010fe20008410000 */
[----:B------:R-:W-:Y:S01]  /*0d50*/  F2FP.BF16.F32.PACK_AB R67, R72, R69 ;  /* 0x000000454843723e */ /* 0x000fe200000010ff */
[----:B------:R-:W-:Y:S01]  /*0d60*/  FMUL.FTZ R53, R54, UR4 ;  /* 0x0000000436357c20 */ /* 0x000fe20008410000 */
[----:B------:R-:W-:Y:S01]  /*0d70*/  F2FP.BF16.F32.PACK_AB R72, R75, R70 ;  /* 0x000000464b48723e */ /* 0x000fe200000010ff */
[----:B------:R-:W-:Y:S01]  /*0d80*/  FMUL.FTZ R81, R13, UR4 ;  /* 0x000000040d517c20 */ /* 0x000fe20008410000 */
[----:B------:R-:W-:Y:S01]  /*0d90*/  F2FP.BF16.F32.PACK_AB R75, R76, R21 ;  /* 0x000000154c4b723e */ /* 0x000fe200000010ff */
[----:B------:R-:W-:Y:S01]  /*0da0*/  FMUL.FTZ R83, R15, UR4 ;  /* 0x000000040f537c20 */ /* 0x000fe20008410000 */
[----:B------:R-:W-:Y:S01]  /*0db0*/  F2FP.BF16.F32.PACK_AB R21, R27, R23 ;  /* 0x000000171b15723e */ /* 0x000fe200000010ff */
[----:B------:R-:W-:Y:S01]  /*0dc0*/  IMAD.MOV.U32 R27, RZ, RZ, 0x40 ;  /* 0x00000040ff1b7424 */ /* 0x000fe200078e00ff */
[----:B------:R-:W-:Y:S01]  /*0dd0*/  SEL R56, R56, 0xffffffe0, !P1 ;  /* 0xffffffe038387807 */ /* 0x000fe20004800000 */
[----:B------:R-:W-:Y:S01]  /*0de0*/  FMUL.FTZ R54, R55, UR4 ;  /* 0x0000000437367c20 */ /* 0x000fe20008410000 */
[----:B------:R-:W-:Y:S01]  /*0df0*/  LEA R25, R2, R11, 0x1 ;  /* 0x0000000b02197211 */ /* 0x000fe200078e08ff */
[----:B------:R-:W-:Y:S01]  /*0e00*/  FMUL.FTZ R41, R41, UR4 ;  /* 0x0000000429297c20 */ /* 0x000fe20008410000 */
[----:B------:R-:W-:Y:S01]  /*0e10*/  F2FP.BF16.F32.PACK_AB R23, R31, R26 ;  /* 0x0000001a1f17723e */ /* 0x000fe200000010ff */
[----:B------:R-:W-:Y:S01]  /*0e20*/  FMUL.FTZ R47, R47, UR4 ;  /* 0x000000042f2f7c20 */ /* 0x000fe20008410000 */
[----:B------:R-:W-:Y:S01]  /*0e30*/  SEL R26, R27, 0xffffffc0, !P2 ;  /* 0xffffffc01b1a7807 */ /* 0x000fe20005000000 */
[----:B------:R-:W-:-:S02]  /*0e40*/  IMAD.IADD R24, R25, 0x1, R56 ;  /* 0x0000000119187824 */ /* 0x000fc400078e0238 */
[----:B------:R-:W-:Y:S01]  /*0e50*/  FMUL.FTZ R51, R51, UR4 ;  /* 0x0000000433337c20 */ /* 0x000fe20008410000 */
[----:B------:R-:W-:Y:S01]  /*0e60*/  F2FP.BF16.F32.PACK_AB R13, R61, R58 ;  /* 0x0000003a3d0d723e */ /* 0x000fe200000010ff */
[--C-:B------:R-:W-:Y:S01]  /*0e70*/  IMAD R2, R2, 0x2, R57.reuse ;  /* 0x0000000202027824 */ /* 0x100fe200078e0239 */
[----:B------:R-:W-:Y:S01]  /*0e80*/  F2FP.BF16.F32.PACK_AB R15, R63, R60 ;  /* 0x0000003c3f0f723e */ /* 0x000fe200000010ff */
[----:B-----5:R-:W-:Y:S01]  /*0e90*/  FMUL.FTZ R55, R18, UR4 ;  /* 0x0000000412377c20 */ /* 0x020fe20008410000 */
[----:B------:R-:W-:Y:S01]  /*0ea0*/  FMUL.FTZ R49, R49, UR4 ;  /* 0x0000000431317c20 */ /* 0x000fe20008410000 */
[----:B------:R-:W-:Y:S01]  /*0eb0*/  F2FP.BF16.F32.PACK_AB R65, R68, R65 ;  /* 0x000000414441723e */ /* 0x000fe200000010ff */
[----:B------:R-:W-:Y:S01]  /*0ec0*/  IMAD.IADD R18, R24, 0x1, R26 ;  /* 0x0000000118127824 */ /* 0x000fe200078e021a */
[----:B------:R-:W-:Y:S01]  /*0ed0*/  F2FP.BF16.F32.PACK_AB R66, R71, R66 ;  /* 0x000000424742723e */ /* 0x000fe200000010ff */
[----:B------:R-:W-:Y:S01]  /*0ee0*/  FMUL.FTZ R52, R52, UR4 ;  /* 0x0000000434347c20 */ /* 0x000fe20008410000 */
[----:B------:R-:W-:Y:S01]  /*0ef0*/  IADD3 R25, R25, R26, RZ ;  /* 0x0000001a19197210 */ /* 0x000fe20007ffe0ff */
[----:B------:R-:W-:Y:S01]  /*0f00*/  FMUL.FTZ R16, R16, UR4 ;  /* 0x0000000410107c20 */ /* 0x000fe20008410000 */
[----:B------:R-:W-:Y:S01]  /*0f10*/  F2FP.BF16.F32.PACK_AB R29, R35, R30 ;  /* 0x0000001e231d723e */ /* 0x000fe200000010ff */
[----:B------:R-:W-:Y:S01]  /*0f20*/  FMUL.FTZ R17, R17, UR4 ;  /* 0x0000000411117c20 */ /* 0x000fe20008410000 */
[----:B------:R-:W-:Y:S01]  /*0f30*/  FMUL.FTZ R26, R19, UR4 ;  /* 0x00000004131a7c20 */ /* 0x000fe20008410000 */
[----:B------:R-:W-:Y:S01]  /*0f40*/  F2FP.BF16.F32.PACK_AB R30, R37, R32 ;  /* 0x00000020251e723e */ /* 0x000fe200000010ff */
[----:B------:R-:W-:Y:S01]  /*0f50*/  STSM.16.M88.4 [R2+0x10000], R12 ;  /* 0x0100000c02007844 */ /* 0x000fe20000000200 */
[----:B------:R-:W-:Y:S01]  /*0f60*/  F2FP.BF16.F32.PACK_AB R37, R43, R38 ;  /* 0x000000262b25723e */ /* 0x000fe200000010ff */
[C---:B------:R-:W-:Y:S01]  /*0f70*/  IMAD R57, R4.reuse, 0x2, R57 ;  /* 0x0000000204397824 */ /* 0x040fe200078e0239 */
[----:B------:R-:W-:Y:S01]  /*0f80*/  F2FP.BF16.F32.PACK_AB R28, R33, R28 ;  /* 0x0000001c211c723e */ /* 0x000fe200000010ff */
[----:B------:R-:W-:Y:S01]  /*0f90*/  STSM.16.M88.4 [R24], R64 ;  /* 0x0000004018007844 */ /* 0x000fe20000000200 */
[----:B------:R-:W-:Y:S01]  /*0fa0*/  F2FP.BF16.F32.PACK_AB R31, R39, R34 ;  /* 0x00000022271f723e */ /* 0x000fe200000010ff */
[----:B------:R-:W-:Y:S01]  /*0fb0*/  ULDC UR4, c[0x0][0x244] ;  /* 0x0000910000047ab9 */ /* 0x000fe20000000800 */
[----:B------:R-:W-:Y:S01]  /*0fc0*/  F2FP.BF16.F32.PACK_AB R38, R45, R40 ;  /* 0x000000282d26723e */ /* 0x000fe200000010ff */
[----:B------:R-:W-:Y:S01]  /*0fd0*/  STSM.16.M88.4 [R25], R72 ;  /* 0x0000004819007844 */ /* 0x000fe20000000200 */
[----:B------:R-:W-:Y:S01]  /*0fe0*/  F2FP.BF16.F32.PACK_AB R36, R41, R36 ;  /* 0x000000242924723e */ /* 0x000fe200000010ff */
[----:B------:R-:W-:Y:S01]  /*0ff0*/  IMAD R11, R4, 0x2, R11 ;  /* 0x00000002040b7824 */ /* 0x000fe200078e020b */
        /* <DEDUP_REMOVED lines=13> */
[----:B0-----:R-:W-:Y:S01]  /*10d0*/  IMAD R23, R10, UR7, R7 ;  /* 0x000000070a177c24 */ /* 0x001fe2000f8e0207 */
[----:B------:R-:W-:Y:S01]  /*10e0*/  SHF.L.U32 R20, R3, 0x3, RZ ;  /* 0x0000000303147819 */ /* 0x000fe200000006ff */
[C---:B------:R-:W-:Y:S01]  /*10f0*/  VIADD R3, R9.reuse, 0x10 ;  /* 0x0000001009037836 */ /* 0x040fe20000000000 */
[C---:B------:R-:W-:Y:S01]  /*1100*/  IADD3 R16, P1, R9.reuse, R78, RZ ;  /* 0x0000004e09107210 */ /* 0x040fe20007f3e0ff */
[----:B------:R2:W-:Y:S01]  /*1110*/  STSM.16.M88.4 [R18+0x4000], R52 ;  /* 0x0040003412007844 */ /* 0x0005e20000000200 */
[----:B------:R-:W-:Y:S01]  /*1120*/  BAR.SYNC.DEFER_BLOCKING 0x0 ;  /* 0x0000000000007b1d */ /* 0x000fe20000010000 */
[----:B------:R-:W-:Y:S01]  /*1130*/  ISETP.GE.AND P0, PT, R20, UR4, PT ;  /* 0x0000000414007c0c */ /* 0x000fe2000bf06270 */
[C---:B------:R-:W-:Y:S01]  /*1140*/  VIADD R7, R9.reuse, 0x20 ;  /* 0x0000002009077836 */ /* 0x040fe20000000000 */
[--C-:B------:R-:W-:Y:S02]  /*1150*/  SHF.R.S32.HI R21, RZ, 0x1f, R20.reuse ;  /* 0x0000001fff157819 */ /* 0x100fe40000011414 */
[----:B------:R-:W-:Y:S01]  /*1160*/  LEA.HI.X.SX32 R17, R9, R79, 0x1, P1 ;  /* 0x0000004f09117211 */ /* 0x000fe200008f0eff */
[----:B------:R-:W-:Y:S01]  /*1170*/  ULDC.64 UR4, c[0x0][0x260] ;  /* 0x0000980000047ab9 */ /* 0x000fe20000000a00 */
[-C--:B------:R-:W-:Y:S01]  /*1180*/  ISETP.GE.OR P6, PT, R3, R0.reuse, P0 ;  /* 0x000000000300720c */ /* 0x080fe200007c6670 */
[----:B-1----:R-:W-:Y:S01]  /*1190*/  IMAD.WIDE.U32 R2, R10, UR6, R20 ;  /* 0x000000060a027c25 */ /* 0x002fe2000f8e0014 */
[----:B------:R-:W-:-:S02]  /*11a0*/  ISETP.GE.OR P1, PT, R9, R0, P0 ;  /* 0x000000000900720c */ /* 0x000fc40000726670 */
[----:B------:R-:W-:Y:S01]  /*11b0*/  IADD3 R19, R9, 0x30, RZ ;  /* 0x0000003009137810 */ /* 0x000fe20007ffe0ff */
[----:B------:R-:W-:Y:S01]  /*11c0*/  IMAD R5, R5, UR4, RZ ;  /* 0x0000000405057c24 */ /* 0x000fe2000f8e02ff */
[----:B------:R-:W-:Y:S01]  /*11d0*/  IADD3 R3, R3, R23, RZ ;  /* 0x0000001703037210 */ /* 0x000fe20007ffe0ff */
[----:B------:R-:W-:Y:S01]  /*11e0*/  VIADD R21, R9, 0x60 ;  /* 0x0000006009157836 */ /* 0x000fe20000000000 */
[-C--:B------:R-:W-:Y:S01]  /*11f0*/  ISETP.GE.OR P5, PT, R7, R0.reuse, P0 ;  /* 0x000000000700720c */ /* 0x080fe200007a6670 */
[----:B------:R-:W-:Y:S01]  /*1200*/  VIADD R7, R9, 0x40 ;  /* 0x0000004009077836 */ /* 0x000fe20000000000 */
[-C--:B------:R-:W-:Y:S01]  /*1210*/  ISETP.GE.OR P4, PT, R19, R0.reuse, P0 ;  /* 0x000000001300720c */ /* 0x080fe20000786670 */
[C---:B------:R-:W-:Y:S01]  /*1220*/  VIADD R19, R9.reuse, 0x50 ;  /* 0x0000005009137836 */ /* 0x040fe20000000000 */
[----:B------:R-:W-:Y:S01]  /*1230*/  IADD3 R23, R9, 0x70, RZ ;  /* 0x0000007009177810 */ /* 0x000fe20007ffe0ff */
[C---:B------:R-:W-:Y:S01]  /*1240*/  IMAD R5, R8.reuse, UR5, R5 ;  /* 0x0000000508057c24 */ /* 0x040fe2000f8e0205 */
[-C--:B------:R-:W-:Y:S01]  /*1250*/  ISETP.GE.OR P3, PT, R7, R0.reuse, P0 ;  /* 0x000000000700720c */ /* 0x080fe20000766670 */
[----:B------:R-:W-:Y:S01]  /*1260*/  IMAD.WIDE.U32 R2, R8, UR4, R2 ;  /* 0x0000000408027c25 */ /* 0x000fe2000f8e0002 */
[----:B------:R-:W-:Y:S01]  /*1270*/  ISETP.GE.OR P2, PT, R19, R0, P0 ;  /* 0x000000001300720c */ /* 0x000fe20000746670 */
[----:B------:R2:W0:Y:S02]  /*1280*/  LDS.128 R12, [R57+0x13800] ;  /* 0x01380000390c7984 */ /* 0x0004240000000c00 */
[----:B------:R-:W-:-:S04]  /*1290*/  IMAD.WIDE R6, R6, 0x80, R16 ;  /* 0x0000008006067825 */ /* 0x000fc800078e0210 */
[----:B------:R-:W-:Y:S01]  /*12a0*/  IMAD.IADD R5, R3, 0x1, R5 ;  /* 0x0000000103057824 */ /* 0x000fe200078e0205 */
[----:B------:R-:W-:Y:S06]  /*12b0*/  @P1 BRA `(.L_x_3450) ;  /* 0x00000000002c1947 */ /* 0x000fec0003800000 */
[----:B------:R-:W1:Y:S01]  /*12c0*/  LDS.128 R8, [R11] ;  /* 0x000000000b087984 */ /* 0x000e620000000c00 */
[----:B------:R-:W-:Y:S01]  /*12d0*/  ULDC.64 UR4, c[0x0][0x250] ;  /* 0x0000940000047ab9 */ /* 0x000fe20000000a00 */
[----:B------:R-:W-:Y:S02]  /*12e0*/  IMAD.MOV.U32 R4, RZ, RZ, R2 ;  /* 0x000000ffff047224 */ /* 0x000fe400078e0002 */
[----:B------:R-:W-:Y:S02]  /*12f0*/  IMAD R19, R7, UR4, RZ ;  /* 0x0000000407137c24 */ /* 0x000fe4000f8e02ff */
[----:B------:R-:W-:-:S04]  /*1300*/  IMAD.WIDE.U32 R16, R6, UR4, R4 ;  /* 0x0000000406107c25 */ /* 0x000fc8000f8e0004 */
[----:B------:R-:W-:Y:S01]  /*1310*/  IMAD R19, R6, UR5, R19 ;  /* 0x0000000506137c24 */ /* 0x000fe2000f8e0213 */
[----:B------:R-:W-:Y:S02]  /*1320*/  ULDC.64 UR4, c[0x0][0x238] ;  /* 0x00008e0000047ab9 */ /* 0x000fe40000000a00 */
[----:B--2---:R-:W-:Y:S02]  /*1330*/  LEA R18, P1, R16, UR4, 0x1 ;  /* 0x0000000410127c11 */ /* 0x004fe4000f8208ff */
[----:B------:R-:W-:-:S04]  /*1340*/  IADD3 R17, R17, R19, RZ ;  /* 0x0000001311117210 */ /* 0x000fc80007ffe0ff */
[----:B------:R-:W-:-:S05]  /*1350*/  LEA.HI.X R19, R16, UR5, R17, 0x1, P1 ;  /* 0x0000000510137c11 */ /* 0x000fca00088f0c11 */
[----:B-1----:R1:W-:Y:S02]  /*1360*/  STG.E.128 desc[UR8][R18.64], R8 ;  /* 0x0000000812007986 */ /* 0x0023e4000c101d08 */
.L_x_3450:
[----:B------:R-:W-:Y:S05]  /*1370*/  BSYNC B0 ;  /* 0x0000000000007941 */ /* 0x000fea0003800000 */
.L_x_3449:
[----:B-1----:R1:W3:Y:S01]  /*1380*/  LDS.128 R8, [R57+0x10800] ;  /* 0x0108000039087984 */ /* 0x0022e20000000c00 */
[----:B------:R-:W-:Y:S01]  /*1390*/  BSSY B0, `(.L_x_3451) ;  /* 0x0000011000007945 */ /* 0x000fe20003800000 */
[-C--:B------:R-:W-:Y:S02]  /*13a0*/  ISETP.GE.OR P1, PT, R21, R0.reuse, P0 ;  /* 0x000000001500720c */ /* 0x080fe40000726670 */
[----:B------:R-:W-:Y:S01]  /*13b0*/  ISETP.GE.OR P0, PT, R23, R0, P0 ;  /* 0x000000001700720c */ /* 0x000fe20000706670 */
[----:B------:R-:W-:-:S12]  /*13c0*/  @P6 BRA `(.L_x_3452) ;  /* 0x0000000000346947 */ /* 0x000fd80003800000 */
        /* <DEDUP_REMOVED lines=12> */
[----:B---3--:R4:W-:Y:S02]  /*1490*/  STG.E.128 desc[UR8][R18.64], R8 ;  /* 0x0000000812007986 */ /* 0x0089e4000c101d08 */
.L_x_3452:
[----:B------:R-:W-:Y:S05]  /*14a0*/  BSYNC B0 ;  /* 0x0000000000007941 */ /* 0x000fea0003800000 */
.L_x_3451:
[----:B---34-:R3:W4:Y:S01]  /*14b0*/  LDS.128 R8, [R57+0x11000] ;  /* 0x0110000039087984 */ /* 0x0187220000000c00 */
[----:B------:R-:W-:Y:S04]  /*14c0*/  BSSY B0, `(.L_x_3453) ;  /* 0x000000f000007945 */ /* 0x000fe80003800000 */
        /* <DEDUP_REMOVED lines=13> */
[----:B----4-:R2:W-:Y:S02]  /*15a0*/  STG.E.128 desc[UR8][R18.64], R8 ;  /* 0x0000000812007986 */ /* 0x0105e4000c101d08 */
.L_x_3454:
[----:B------:R-:W-:Y:S05]  /*15b0*/  BSYNC B0 ;  /* 0x0000000000007941 */ /* 0x000fea0003800000 */
.L_x_3453:
[----:B--2-4-:R2:W4:Y:S01]  /*15c0*/  LDS.128 R8, [R57+0x11800] ;  /* 0x0118000039087984 */ /* 0x0145220000000c00 */
[----:B------:R-:W-:Y:S04]  /*15d0*/  BSSY B0, `(.L_x_3455) ;  /* 0x000000f000007945 */ /* 0x000fe80003800000 */
[----:B------:R-:W-:Y:S05]  /*15e0*/  @P4 BRA `(.L_x_3456) ;  /* 0x0000000000344947 */ /* 0x000fea0003800000 */
[----:B------:R-:W-:Y:S01]  /*15f0*/  IADD3 R19, P4, R6, 0x30, RZ ;  /* 0x0000003006137810 */ /* 0x000fe20007f9e0ff */
[----:B------:R-:W-:Y:S01]  /*1600*/  ULDC.64 UR4, c[0x0][0x250] ;  /* 0x0000940000047ab9 */ /* 0x000fe20000000a00 */
[----:B------:R-:W-:Y:S01]  /*1610*/  MOV R17, R5 ;  /* 0x0000000500117202 */ /* 0x000fe20000000f00 */
[----:B------:R-:W-:Y:S01]  /*1620*/  IMAD.MOV.U32 R16, RZ, RZ, R2 ;  /* 0x000000ffff107224 */ /* 0x000fe200078e0002 */
[----:B------:R-:W-:-:S03]  /*1630*/  IADD3.X R0, RZ, R7, RZ, P4, !PT ;  /* 0x00000007ff007210 */ /* 0x000fc600027fe4ff */
        /* <DEDUP_REMOVED lines=8> */
.L_x_3456:
[----:B------:R-:W-:Y:S05]  /*16c0*/  BSYNC B0 ;  /* 0x0000000000007941 */ /* 0x000fea0003800000 */
.L_x_3455:
[----:B----4-:R4:W0:Y:S01]  /*16d0*/  LDS.128 R8, [R57+0x12000] ;  /* 0x0120000039087984 */ /* 0x0108220000000c00 */
        /* <DEDUP_REMOVED lines=14> */
[----:B0-----:R0:W-:Y:S02]  /*17c0*/  STG.E.128 desc[UR8][R18.64], R8 ;  /* 0x0000000812007986 */ /* 0x0011e4000c101d08 */
.L_x_3458:
[----:B------:R-:W-:Y:S05]  /*17d0*/  BSYNC B0 ;  /* 0x0000000000007941 */ /* 0x000fea0003800000 */
.L_x_3457:
[----:B0-----:R0:W0:Y:S01]  /*17e0*/  LDS.128 R8, [R57+0x12800] ;  /* 0x0128000039087984 */ /* 0x0010220000000c00 */
        /* <DEDUP_REMOVED lines=15> */
.L_x_3460:
[----:B------:R-:W-:Y:S05]  /*18e0*/  BSYNC B0 ;  /* 0x0000000000007941 */ /* 0x000fea0003800000 */
.L_x_3459:
        /* <DEDUP_REMOVED lines=16> */
.L_x_3462:
[----:B------:R-:W-:Y:S05]  /*19f0*/  BSYNC B0 ;  /* 0x0000000000007941 */ /* 0x000fea0003800000 */
.L_x_3461:
[----:B------:R-:W-:Y:S05]  /*1a00*/  @P0 EXIT ;  /* 0x000000000000094d */ /* 0x000fea0003800000 */
[----:B0-----:R-:W-:Y:S01]  /*1a10*/  IADD3 R9, P0, R6, 0x70, RZ ;  /* 0x0000007006097810 */ /* 0x001fe20007f1e0ff */
[----:B------:R-:W-:Y:S01]  /*1a20*/  ULDC.64 UR4, c[0x0][0x250] ;  /* 0x0000940000047ab9 */ /* 0x000fe20000000a00 */
[----:B------:R-:W-:Y:S02]  /*1a30*/  IMAD.MOV.U32 R3, RZ, RZ, R5 ;  /* 0x000000ffff037224 */ /* 0x000fe400078e0005 */
[----:B------:R-:W-:Y:S01]  /*1a40*/  IADD3.X R6, RZ, R7, RZ, P0, !PT ;  /* 0x00000007ff067210 */ /* 0x000fe200007fe4ff */
[----:B------:R-:W-:-:S04]  /*1a50*/  IMAD.WIDE.U32 R2, R9, UR4, R2 ;  /* 0x0000000409027c25 */ /* 0x000fc8000f8e0002 */
[----:B------:R-:W-:-:S04]  /*1a60*/  IMAD R6, R6, UR4, RZ ;  /* 0x0000000406067c24 */ /* 0x000fc8000f8e02ff */
[----:B------:R-:W-:Y:S01]  /*1a70*/  IMAD R9, R9, UR5, R6 ;  /* 0x0000000509097c24 */ /* 0x000fe2000f8e0206 */
[----:B------:R-:W-:Y:S02]  /*1a80*/  ULDC.64 UR4, c[0x0][0x238] ;  /* 0x00008e0000047ab9 */ /* 0x000fe40000000a00 */
[----:B------:R-:W-:Y:S02]  /*1a90*/  LEA R4, P0, R2, UR4, 0x1 ;  /* 0x0000000402047c11 */ /* 0x000fe4000f8008ff */
[----:B------:R-:W-:-:S04]  /*1aa0*/  IADD3 R3, R3, R9, RZ ;  /* 0x0000000903037210 */ /* 0x000fc80007ffe0ff */
[----:B------:R-:W-:-:S05]  /*1ab0*/  LEA.HI.X R5, R2, UR5, R3, 0x1, P0 ;  /* 0x0000000502057c11 */ /* 0x000fca00080f0c03 */
[----:B------:R-:W-:Y:S01]  /*1ac0*/  STG.E.128 desc[UR8][R4.64], R12 ;  /* 0x0000000c04007986 */ /* 0x000fe2000c101d08 */
[----:B------:R-:W-:Y:S05]  /*1ad0*/  EXIT ;  /* 0x000000000000794d */ /* 0x000fea0003800000 */
.L_x_3463:
        /* <DEDUP_REMOVED lines=10> */
.L_x_3677:


//--------------------- .text._ZN7cutlass13device_kernelIN5flash32FlashAttnBwdPostprocessConvertdQIN4cute5tupleIJNS3_1CILi64EEENS5_ILi128EEEEEENS_10bfloat16_tEfNS_4arch4Sm90ELi256ENS3_8TiledMMAINS3_8MMA_AtomIJNS3_4SM904GMMA27MMA_64x64x16_F32BF16BF16_SSILNSF_5MajorE0ELSH_1ELNSF_7ScaleInE1ELSI_1EEEEEENS3_6LayoutINS4_IJNS5_ILi1EEENS5_ILi2EEESM_EEENS4_IJNS5_ILi0EEESM_SP_EEEEENS4_IJNS3_10UnderscoreESS_SS_EEEEELb0EEEEEvNT_6ParamsE --------------------------
	.section	.text._ZN7cutlass13device_kernelIN5flash32FlashAttnBwdPostprocessConvertdQIN4cute5tupleIJNS3_1CILi64EEENS5_ILi128EEEEEENS_10bfloat16_tEfNS_4arch4Sm90ELi256ENS3_8TiledMMAINS3_8MMA_AtomIJNS3_4SM904GMMA27MMA_64x64x16_F32BF16BF16_SSILNSF_5MajorE0ELSH_1ELNSF_7ScaleInE1ELSI_1EEEEEENS3_6LayoutINS4_IJNS5_ILi1EEENS5_ILi2EEESM_EEENS4_IJNS5_ILi0EEESM_SP_EEEEENS4_IJNS3_10UnderscoreESS_SS_EEEEELb0EEEEEvNT_6ParamsE,"ax",@progbits
	.align	128
.text._ZN7cutlass13device_kernelIN5flash32FlashAttnBwdPostprocessConvertdQIN4cute5tupleIJNS3_1CILi64EEENS5_ILi128EEEEEENS_10bfloat16_tEfNS_4arch4Sm90ELi256ENS3_8TiledMMAINS3_8MMA_AtomIJNS3_4SM904GMMA27MMA_64x64x16_F32BF16BF16_SSILNSF_5MajorE0ELSH_1ELNSF_7ScaleInE1ELSI_1EEEEEENS3_6LayoutINS4_IJNS5_ILi1EEENS5_ILi2EEESM_EEENS4_IJNS5_ILi0EEESM_SP_EEEEENS4_IJNS3_10UnderscoreESS_SS_EEEEELb0EEEEEvNT_6ParamsE:
        .type           _ZN7cutlass13device_kernelIN5flash32FlashAttnBwdPostprocessConvertdQIN4cute5tupleIJNS3_1CILi64EEENS5_ILi128EEEEEENS_10bfloat16_tEfNS_4arch4Sm90ELi256ENS3_8TiledMMAINS3_8MMA_AtomIJNS3_4SM904GMMA27MMA_64x64x16_F32BF16BF16_SSILNSF_5MajorE0ELSH_1ELNSF_7ScaleInE1ELSI_1EEEEEENS3_6LayoutINS4_IJNS5_ILi1EEENS5_ILi2EEESM_EEENS4_IJNS5_ILi0EEESM_SP_EEEEENS4_IJNS3_10UnderscoreESS_SS_EEEEELb0EEEEEvNT_6ParamsE,@function
        .size           _ZN7cutlass13device_kernelIN5flash32FlashAttnBwdPostprocessConvertdQIN4cute5tupleIJNS3_1CILi64EEENS5_ILi128EEEEEENS_10bfloat16_tEfNS_4arch4Sm90ELi256ENS3_8TiledMMAINS3_8MMA_AtomIJNS3_4SM904GMMA27MMA_64x64x16_F32BF16BF16_SSILNSF_5MajorE0ELSH_1ELNSF_7ScaleInE1ELSI_1EEEEEENS3_6LayoutINS4_IJNS5_ILi1EEENS5_ILi2EEESM_EEENS4_IJNS5_ILi0EEESM_SP_EEEEENS4_IJNS3_10UnderscoreESS_SS_EEEEELb0EEEEEvNT_6ParamsE,(.L_x_3678 - _ZN7cutlass13device_kernelIN5flash32FlashAttnBwdPostprocessConvertdQIN4cute5tupleIJNS3_1CILi64EEENS5_ILi128EEEEEENS_10bfloat16_tEfNS_4arch4Sm90ELi256ENS3_8TiledMMAINS3_8MMA_AtomIJNS3_4SM904GMMA27MMA_64x64x16_F32BF16BF16_SSILNSF_5MajorE0ELSH_1ELNSF_7ScaleInE1ELSI_1EEEEEENS3_6LayoutINS4_IJNS5_ILi1EEENS5_ILi2EEESM_EEENS4_IJNS5_ILi0EEESM_SP_EEEEENS4_IJNS3_10UnderscoreESS_SS_EEEEELb0EEEEEvNT_6ParamsE)
        .other          _ZN7cutlass13device_kernelIN5flash32FlashAttnBwdPostprocessConvertdQIN4cute5tupleIJNS3_1CILi64EEENS5_ILi128EEEEEENS_10bfloat16_tEfNS_4arch4Sm90ELi256ENS3_8TiledMMAINS3_8MMA_AtomIJNS3_4SM904GMMA27MMA_64x64x16_F32BF16BF16_SSILNSF_5MajorE0ELSH_1ELNSF_7ScaleInE1ELSI_1EEEEEENS3_6LayoutINS4_IJNS5_ILi1EEENS5_ILi2EEESM_EEENS4_IJNS5_ILi0EEESM_SP_EEEEENS4_IJNS3_10UnderscoreESS_SS_EEEEELb0EEEEEvNT_6ParamsE,@"STO_CUDA_ENTRY STV_DEFAULT"
_ZN7cutlass13device_kernelIN5flash32FlashAttnBwdPostprocessConvertdQIN4cute5tupleIJNS3_1CILi64EEENS5_ILi128EEEEEENS_10bfloat16_tEfNS_4arch4Sm90ELi256ENS3_8TiledMMAINS3_8MMA_AtomIJNS3_4SM904GMMA27MMA_64x64x16_F32BF16BF16_SSILNSF_5MajorE0ELSH_1ELNSF_7ScaleInE1ELSI_1EEEEEENS3_6LayoutINS4_IJNS5_ILi1EEENS5_ILi2EEESM_EEENS4_IJNS5_ILi0EEESM_SP_EEEEENS4_IJNS3_10UnderscoreESS_SS_EEEEELb0EEEEEvNT_6ParamsE:
        /* <DEDUP_REMOVED lines=25> */
[----:B--2---:R-:W-:-:S07]  /*0190*/  IMAD.IADD R43, R43, 0x1, -R0 ;  /* 0x000000012b2b7824 */ /* 0x004fce00078e0a00 */
.L_x_3464:
[----:B-----5:R-:W-:-:S13]  /*01a0*/  ISETP.LE.AND P2, PT, R43, R42, PT ;  /* 0x0000002a2b00720c */ /* 0x020fda0003f43270 */
[----:B------:R-:W-:Y:S05]  /*01b0*/  @P0 EXIT P2 ;  /* 0x000000000000094d */ /* 0x000fea0001000000 */
[----:B------:R-:W0:Y:S01]  /*01c0*/  S2R R6, SR_CTAID.Y ;  /* 0x0000000000067919 */ /* 0x000e220000002600 */
[----:B------:R-:W-:Y:S01]  /*01d0*/  @P1 IMAD R0, R13, 0x40, R9 ;  /* 0x000000400d001824 */ /* 0x000fe200078e0209 */
[----:B------:R-:W1:Y:S01]  /*01e0*/  LDC.64 R14, c[0x0][0x228] ;  /* 0x00008a00ff0e7b82 */ /* 0x000e620000000a00 */
[----:B------:R-:W-:Y:S01]  /*01f0*/  CS2R R10, SRZ ;  /* 0x00000000000a7805 */ /* 0x000fe2000001ff00 */
[----:B------:R-:W-:Y:S01]  /*0200*/  IMAD.SHL.U32 R7, R3, 0x2000, RZ ;  /* 0x0000200003077824 */ /* 0x000fe200078e00ff */
[----:B------:R-:W2:Y:S01]  /*0210*/  S2R R8, SR_CgaCtaId ;  /* 0x0000000000087919 */ /* 0x000ea20000008800 */
[----:B------:R-:W-:Y:S01]  /*0220*/  @P1 SHF.R.S32.HI R5, RZ, 0x1f, R0 ;  /* 0x0000001fff051819 */ /* 0x000fe20000011400 */
[----:B------:R-:W-:Y:S01]  /*0230*/  BSSY B0, `(.L_x_3465) ;  /* 0x0000030000007945 */ /* 0x000fe20003800000 */
[----:B------:R-:W-:Y:S02]  /*0240*/  SEL R4, R13, RZ, !P0 ;  /* 0x000000ff0d047207 */ /* 0x000fe40004000000 */
[----:B------:R-:W-:Y:S01]  /*0250*/  @P1 LEA.HI R5, R5, R0, RZ, 0x6 ;  /* 0x0000000005051211 */ /* 0x000fe200078f30ff */
[----:B------:R-:W3:Y:S01]  /*0260*/  LDC.64 R16, c[0x0][0x230] ;  /* 0x00008c00ff107b82 */ /* 0x000ee20000000a00 */
[----:B------:R-:W4:Y:S02]  /*0270*/  S2R R0, SR_TID.X ;  /* 0x0000000000007919 */ /* 0x000f240000002100 */
[----:B------:R-:W-:-:S04]  /*0280*/  @P1 SHF.L.U32 R5, R5, 0x7, RZ ;  /* 0x0000000705051819 */ /* 0x000fc800000006ff */
[----:B------:R-:W-:Y:S01]  /*0290*/  @P1 LOP3.LUT R5, R5, 0xffffe000, RZ, 0xc0, !PT ;  /* 0xffffe00005051812 */ /* 0x000fe200078ec0ff */
[----:B------:R-:W5:Y:S03]  /*02a0*/  LDC.64 R18, c[0x0][0x210] ;  /* 0x00008400ff127b82 */ /* 0x000f660000000a00 */
[--C-:B------:R-:W-:Y:S01]  /*02b0*/  @P1 SHF.R.S32.HI R11, RZ, 0x1f, R5.reuse ;  /* 0x0000001fff0b1819 */ /* 0x100fe20000011405 */
[----:B------:R-:W-:-:S05]  /*02c0*/  @P1 IMAD.MOV.U32 R10, RZ, RZ, R5 ;  /* 0x000000ffff0a1224 */ /* 0x000fca00078e0005 */
[C---:B------:R-:W-:Y:S02]  /*02d0*/  IADD3 R10, P2, R7.reuse, R10, RZ ;  /* 0x0000000a070a7210 */ /* 0x040fe40007f5e0ff */
[----:B0-----:R-:W-:Y:S02]  /*02e0*/  SHF.R.S32.HI R5, RZ, 0x1f, R6 ;  /* 0x0000001fff057819 */ /* 0x001fe40000011406 */
[----:B------:R-:W-:Y:S02]  /*02f0*/  LEA.HI.X.SX32 R11, R7, R11, 0x1, P2 ;  /* 0x0000000b070b7211 */ /* 0x000fe400010f0eff */
[----:B------:R-:W-:Y:S01]  /*0300*/  SHF.R.S32.HI R7, RZ, 0x1f, R13 ;  /* 0x0000001fff077819 */ /* 0x000fe2000001140d */
[-C--:B-1----:R-:W-:Y:S02]  /*0310*/  IMAD R2, R5, R14.reuse, RZ ;  /* 0x0000000e05027224 */ /* 0x082fe400078e02ff */
[----:B------:R-:W-:Y:S01]  /*0320*/  IMAD.WIDE.U32 R10, R6, R14, R10 ;  /* 0x0000000e060a7225 */ /* 0x000fe200078e000a */
[----:B------:R-:W-:-:S03]  /*0330*/  SEL R7, R7, RZ, !P0 ;  /* 0x000000ff07077207 */ /* 0x000fc60004000000 */
[----:B------:R-:W-:Y:S01]  /*0340*/  IMAD R15, R6, R15, R2 ;  /* 0x0000000f060f7224 */ /* 0x000fe200078e0202 */
[----:B----4-:R-:W-:Y:S01]  /*0350*/  ISETP.NE.AND P0, PT, R0, RZ, PT ;  /* 0x000000ff0000720c */ /* 0x010fe20003f05270 */
[-C--:B---3--:R-:W-:Y:S02]  /*0360*/  IMAD R2, R7, R16.reuse, RZ ;  /* 0x0000001007027224 */ /* 0x088fe400078e02ff */
[----:B------:R-:W-:Y:S02]  /*0370*/  IMAD.IADD R11, R11, 0x1, R15 ;  /* 0x000000010b0b7824 */ /* 0x000fe400078e020f */
[C---:B------:R-:W-:Y:S02]  /*0380*/  IMAD R13, R4.reuse, R17, R2 ;  /* 0x00000011040d7224 */ /* 0x040fe400078e0202 */
[----:B------:R-:W-:-:S04]  /*0390*/  IMAD.WIDE.U32 R10, R4, R16, R10 ;  /* 0x00000010040a7225 */ /* 0x000fc800078e000a */
[----:B------:R-:W-:Y:S01]  /*03a0*/  IMAD.IADD R2, R11, 0x1, R13 ;  /* 0x000000010b027824 */ /* 0x000fe200078e020d */
[----:B-----5:R-:W-:-:S04]  /*03b0*/  LEA R18, P2, R10, R18, 0x2 ;  /* 0x000000120a127211 */ /* 0x020fc800078410ff */
[----:B------:R-:W-:Y:S01]  /*03c0*/  LEA.HI.X R2, R10, R19, R2, 0x2, P2 ;  /* 0x000000130a027211 */ /* 0x000fe200010f1402 */
[----:B--2---:R-:W-:Y:S08]  /*03d0*/  @P0 BRA `(.L_x_3466) ;  /* 0x0000000000540947 */ /* 0x004ff00003800000 */
[----:B------:R-:W0:Y:S01]  /*03e0*/  S2UR UR7, SR_CgaCtaId ;  /* 0x00000000000779c3 */ /* 0x000e220000008800 */
[----:B------:R-:W-:Y:S01]  /*03f0*/  UMOV UR6, 0x400 ;  /* 0x0000040000067882 */ /* 0x000fe20000000000 */
[----:B------:R-:W-:Y:S01]  /*0400*/  UMOV UR4, 0x1 ;  /* 0x0000000100047882 */ /* 0x000fe20000000000 */
[----:B------:R-:W-:Y:S01]  /*0410*/  HFMA2.MMA R10, -RZ, RZ, 0, -0.0 ;  /* 0x00008000ff0a7435 */ /* 0x000fe200000001ff */
        /* <DEDUP_REMOVED lines=12> */
.L_x_3467:
[----:B------:R-:W-:Y:S01]  /*04e0*/  @P0 ELECT P2, URZ, PT ;  /* 0x00000000003f082f */ /* 0x000fe20003840000 */
[----:B------:R1:W-:-:S12]  /*04f0*/  UBLKCP.S.G [UR6], [UR4], UR10 ;  /* 0x00000006040073ba */ /* 0x0003d8000800020a */
[----:B------:R-:W-:Y:S02]  /*0500*/  @P2 PLOP3.LUT P0, PT, P2, PT, PT, 0x8, 0x0 ;  /* 0x000000000000281c */ /* 0x000fe4000170e170 */
[----:B------:R-:W-:-:S11]  /*0510*/  PLOP3.LUT P2, PT, PT, PT, PT, 0x8, 0x0 ;  /* 0x000000000000781c */ /* 0x000fd60003f4e170 */
[----:B-1----:R-:W-:Y:S05]  /*0520*/  @P0 BRA.U.ANY `(.L_x_3467) ;  /* 0xfffffffd00ec0947 */ /* 0x002fea000393ffff */
.L_x_3466:
[----:B------:R-:W-:Y:S05]  /*0530*/  BSYNC B0 ;  /* 0x0000000000007941 */ /* 0x000fea0003800000 */
.L_x_3465:
[----:B------:R-:W-:Y:S01]  /*0540*/  BAR.SYNC.DEFER_BLOCKING 0x0 ;  /* 0x0000000000007b1d */ /* 0x000fe20000010000 */
[----:B------:R-:W-:Y:S02]  /*0550*/  MOV R41, 0x400 ;  /* 0x0000040000297802 */ /* 0x000fe40000000f00 */
[----:B------:R-:W-:Y:S02]  /*0560*/  CS2R R50, SRZ ;  /* 0x0000000000327805 */ /* 0x000fe4000001ff00 */
[----:B------:R-:W-:Y:S01]  /*0570*/  SHF.L.U32 R2, RZ, 0x1f, RZ ;  /* 0x0000001fff027819 */ /* 0x000fe200000006ff */
[--C-:B------:R-:W-:Y:S01]  /*0580*/  @P1 IMAD.MOV.U32 R50, RZ, RZ, R9.reuse ;  /* 0x000000ffff321224 */ /* 0x100fe200078e0009 */
[----:B------:R-:W-:Y:S02]  /*0590*/  LEA R41, R8, R41, 0x18 ;  /* 0x0000002908297211 */ /* 0x000fe400078ec0ff */
[----:B------:R-:W-:-:S07]  /*05a0*/  @P1 SHF.R.S32.HI R51, RZ, 0x1f, R9 ;  /* 0x0000001fff331819 */ /* 0x000fce0000011409 */
.L_x_3468:
[----:B-1----:R1:W2:Y:S02]  /*05b0*/  SYNCS.PHASECHK.TRANS64.TRYWAIT P0, [R41+URZ+0xc000], R2 ;  /* 0x00c00002290075a7 */ /* 0x0022a4000800017f */
[----:B--2---:R-:W-:Y:S05]  /*05c0*/  @!P0 NANOSLEEP.SYNCS 0x989680 ;  /* 0x009896800000895d */ /* 0x004fea0003900000 */
[----:B------:R-:W2:Y:S02]  /*05d0*/  @!P0 SYNCS.PHASECHK.TRANS64 P0, [R41+URZ+0xc000], R2 ;  /* 0x00c00002290085a7 */ /* 0x000ea4000800007f */
[----:B--2---:R-:W-:Y:S05]  /*05e0*/  @!P0 BRA `(.L_x_3468) ;  /* 0xfffffffc00f08947 */ /* 0x004fea000383ffff */
[----:B------:R-:W-:Y:S01]  /*05f0*/  SHF.R.S32.HI R9, RZ, 0x1f, R0 ;  /* 0x0000001fff097819 */ /* 0x000fe20000011400 */
[----:B------:R-:W-:Y:S01]  /*0600*/  ULDC UR4, c[0x0][0x268] ;  /* 0x00009a0000047ab9 */ /* 0x000fe20000000800 */
[----:B------:R-:W-:Y:S01]  /*0610*/  VIADDMNMX R43, R43, -R42, 0x40, PT ;  /* 0x000000402b2b7446 */ /* 0x000fe2000380092a */
[----:B------:R-:W-:Y:S01]  /*0620*/  ULDC.64 UR6, c[0x0][0x258] ;  /* 0x0000960000067ab9 */ /* 0x000fe20000000a00 */
[-C--:B-1----:R-:W-:Y:S01]  /*0630*/  LEA.HI R2, R9, R0.reuse, RZ, 0x7 ;  /* 0x0000000009027211 */ /* 0x082fe200078f38ff */
[----:B------:R-:W-:Y:S01]  /*0640*/  IMAD R5, R5, UR6, RZ ;  /* 0x0000000605057c24 */ /* 0x000fe2000f8e02ff */
[----:B------:R-:W-:Y:S01]  /*0650*/  LEA.HI R40, R9, R0, RZ, 0x4 ;  /* 0x0000000009287211 */ /* 0x000fe200078f20ff */
[----:B------:R-:W-:Y:S01]  /*0660*/  BSSY B0, `(.L_x_3469) ;  /* 0x0000092000007945 */ /* 0x000fe20003800000 */
[----:B------:R-:W-:Y:S02]  /*0670*/  LOP3.LUT R11, R2, 0xfffff80, RZ, 0xc0, !PT ;  /* 0x0fffff80020b7812 */ /* 0x000fe400078ec0ff */
[----:B------:R-:W-:-:S02]  /*0680*/  LOP3.LUT R13, R40, 0xfffffff0, RZ, 0xc0, !PT ;  /* 0xfffffff0280d7812 */ /* 0x000fc400078ec0ff */
[----:B------:R-:W-:Y:S01]  /*0690*/  SHF.R.S32.HI R2, RZ, 0x7, R2 ;  /* 0x00000007ff027819 */ /* 0x000fe20000011402 */
[C---:B------:R-:W-:Y:S01]  /*06a0*/  IMAD.IADD R11, R0.reuse, 0x1, -R11 ;  /* 0x00000001000b7824 */ /* 0x040fe200078e0a0b */
[----:B------:R-:W-:Y:S01]  /*06b0*/  LEA.HI R12, R9, R0, RZ, 0x5 ;  /* 0x00000000090c7211 */ /* 0x000fe200078f28ff */
[----:B------:R-:W-:Y:S01]  /*06c0*/  IMAD.IADD R0, R0, 0x1, -R13 ;  /* 0x0000000100007824 */ /* 0x000fe200078e0a0d */
[----:B------:R-:W-:Y:S01]  /*06d0*/  SHF.R.S32.HI R40, RZ, 0x4, R40 ;  /* 0x00000004ff287819 */ /* 0x000fe20000011428 */
[----:B------:R-:W-:Y:S01]  /*06e0*/  IMAD.SHL.U32 R28, R2, 0x1000, RZ ;  /* 0x00001000021c7824 */ /* 0x000fe200078e00ff */
[--C-:B------:R-:W-:Y:S02]  /*06f0*/  SHF.R.S32.HI R24, RZ, 0x5, R12.reuse ;  /* 0x00000005ff187819 */ /* 0x100fe4000001140c */
[----:B------:R-:W-:Y:S01]  /*0700*/  SHF.R.S32.HI R17, RZ, 0x1f, R12 ;  /* 0x0000001fff117819 */ /* 0x000fe2000001140c */
[----:B------:R-:W-:Y:S01]  /*0710*/  IMAD R8, R11, 0x4, R28 ;  /* 0x000000040b087824 */ /* 0x000fe200078e021c */
[----:B------:R-:W-:Y:S01]  /*0720*/  SHF.R.S32.HI R21, RZ, 0x1f, R0 ;  /* 0x0000001fff157819 */ /* 0x000fe20000011400 */
[C---:B------:R-:W-:Y:S01]  /*0730*/  IMAD.SHL.U32 R30, R40.reuse, 0x40, RZ ;  /* 0x00000040281e7824 */ /* 0x040fe200078e00ff */
[----:B------:R-:W-:Y:S01]  /*0740*/  LEA.HI R20, R17, R24, RZ, 0x2 ;  /* 0x0000001811147211 */ /* 0x000fe200078f10ff */
[----:B------:R-:W-:Y:S01]  /*0750*/  IMAD.SHL.U32 R49, R40, 0x8, RZ ;  /* 0x0000000828317824 */ /* 0x000fe200078e00ff */
[----:B------:R-:W-:-:S02]  /*0760*/  LEA.HI R52, R21, R0, RZ, 0x3 ;  /* 0x0000000015347211 */ /* 0x000fc400078f18ff */
[----:B------:R-:W-:Y:S02]  /*0770*/  LOP3.LUT R25, R20, 0x3ffffc, RZ, 0xc0, !PT ;  /* 0x003ffffc14197812 */ /* 0x000fe400078ec0ff */
[----:B------:R-:W-:Y:S02]  /*0780*/  LEA R53, R8, R41, 0x2 ;  /* 0x0000002908357211 */ /* 0x000fe400078e10ff */
[----:B------:R-:W-:Y:S01]  /*0790*/  LOP3.LUT R29, R52, 0xfffffff8, RZ, 0xc0, !PT ;  /* 0xfffffff8341d7812 */ /* 0x000fe200078ec0ff */
[----:B------:R-:W-:Y:S01]  /*07a0*/  IMAD.IADD R45, R24, 0x1, -R25 ;  /* 0x00000001182d7824 */ /* 0x000fe200078e0a19 */
[----:B------:R-:W-:Y:S01]  /*07b0*/  LOP3.LUT R48, R30, 0x1c0, RZ, 0xc0, !PT ;  /* 0x000001c01e307812 */ /* 0x000fe200078ec0ff */
[----:B0-----:R-:W0:Y:S01]  /*07c0*/  LDS.128 R8, [R53] ;  /* 0x0000000035087984 */ /* 0x001e220000000c00 */
[----:B------:R-:W-:Y:S01]  /*07d0*/  SHF.R.S32.HI R52, RZ, 0x3, R52 ;  /* 0x00000003ff347819 */ /* 0x000fe20000011434 */
[----:B------:R-:W-:Y:S01]  /*07e0*/  IMAD.IADD R44, R0, 0x1, -R29 ;  /* 0x00000001002c7824 */ /* 0x000fe200078e0a1d */
[----:B------:R-:W-:Y:S01]  /*07f0*/  LEA R45, R45, R28, 0xa ;  /* 0x0000001c2d2d7211 */ /* 0x000fe200078e50ff */
[----:B------:R-:W1:Y:S02]  /*0800*/  LDS.128 R12, [R53+0x800] ;  /* 0x00080000350c7984 */ /* 0x000e640000000c00 */
[----:B------:R-:W-:Y:S01]  /*0810*/  IMAD.SHL.U32 R46, R44, 0x40, RZ ;  /* 0x000000402c2e7824 */ /* 0x000fe200078e00ff */
[----:B------:R-:W-:Y:S01]  /*0820*/  LEA R45, R52, R45, 0x9 ;  /* 0x0000002d342d7211 */ /* 0x000fe200078e48ff */
[----:B------:R-:W2:Y:S01]  /*0830*/  LDS.128 R16, [R53+0x1000] ;  /* 0x0010000035107984 */ /* 0x000ea20000000c00 */
[C---:B------:R-:W-:Y:S01]  /*0840*/  IMAD.SHL.U32 R47, R44.reuse, 0x8, RZ ;  /* 0x000000082c2f7824 */ /* 0x040fe200078e00ff */
[----:B------:R-:W-:Y:S01]  /*0850*/  R2P PR, R44, 0x6 ;  /* 0x000000062c007804 */ /* 0x000fe20000000000 */
[----:B------:R-:W-:Y:S01]  /*0860*/  IMAD R2, R52, 0x8, R2 ;  /* 0x0000000834027824 */ /* 0x000fe200078e0202 */
[----:B------:R-:W3:Y:S01]  /*0870*/  LDS.128 R24, [R53+0x2000] ;  /* 0x0020000035187984 */ /* 0x000ee20000000c00 */
[----:B------:R-:W-:-:S02]  /*0880*/  LOP3.LUT R46, R46, 0x1c0, RZ, 0xc0, !PT ;  /* 0x000001c02e2e7812 */ /* 0x000fc400078ec0ff */
[----:B------:R-:W-:Y:S01]  /*0890*/  LOP3.LUT R47, R48, 0x38, R47, 0xf8, !PT ;  /* 0x00000038302f7812 */ /* 0x000fe200078ef82f */
[----:B------:R-:W4:Y:S01]  /*08a0*/  LDS.128 R28, [R53+0x2800] ;  /* 0x00280000351c7984 */ /* 0x000f220000000c00 */
[----:B------:R-:W-:Y:S02]  /*08b0*/  LOP3.LUT R49, R46, 0x8, R49, 0xf8, !PT ;  /* 0x000000082e317812 */ /* 0x000fe400078ef831 */
[----:B------:R-:W-:Y:S01]  /*08c0*/  SHF.R.U32.HI R46, RZ, 0x3, R46 ;  /* 0x00000003ff2e7819 */ /* 0x000fe2000001162e */
[----:B------:R-:W5:Y:S01]  /*08d0*/  LDS.128 R20, [R53+0x1800] ;  /* 0x0018000035147984 */ /* 0x000f620000000c00 */
[----:B------:R-:W-:Y:S02]  /*08e0*/  SHF.R.U32.HI R48, RZ, 0x3, R48 ;  /* 0x00000003ff307819 */ /* 0x000fe40000011630 */
[----:B------:R-:W-:Y:S01]  /*08f0*/  LOP3.LUT R46, R49, R46, RZ, 0x3c, !PT ;  /* 0x0000002e312e7212 */ /* 0x000fe200078e3cff */
[----:B------:R-:W5:Y:S01]  /*0900*/  LDS.128 R32, [R53+0x3000] ;  /* 0x0030000035207984 */ /* 0x000f620000000c00 */
[----:B------:R-:W-:-:S03]  /*0910*/  LOP3.LUT R47, R47, R48, RZ, 0x3c, !PT ;  /* 0x000000302f2f7212 */ /* 0x000fc600078e3cff */
[----:B------:R-:W5:Y:S01]  /*0920*/  LDS.128 R36, [R53+0x3800] ;  /* 0x0038000035247984 */ /* 0x000f620000000c00 */
[----:B------:R-:W-:Y:S02]  /*0930*/  IMAD.IADD R44, R46, 0x1, R45 ;  /* 0x000000012e2c7824 */ /* 0x000fe400078e022d */
[----:B------:R-:W-:Y:S02]  /*0940*/  IMAD.U32 R2, R2, 0x200, R47 ;  /* 0x0000020002027824 */ /* 0x000fe400078e002f */
[----:B0-----:R-:W-:Y:S01]  /*0950*/  FMUL.FTZ R45, R9, UR4 ;  /* 0x00000004092d7c20 */ /* 0x001fe20008410000 */
[----:B------:R-:W-:Y:S01]  /*0960*/  FMUL.FTZ R46, R11, UR4 ;  /* 0x000000040b2e7c20 */ /* 0x000fe20008410000 */
[----:B------:R-:W-:Y:S01]  /*0970*/  FMUL.FTZ R9, R10, UR4 ;  /* 0x000000040a097c20 */ /* 0x000fe20008410000 */
        /* <DEDUP_REMOVED lines=8> */
[----:B------:R-:W-:Y:S01]  /*0a00*/  F2FP.BF16.F32.PACK_AB R10, R13, R10 ;  /* 0x0000000a0d0a723e */ /* 0x000fe200000010ff */
[----:B---3--:R-:W-:Y:S01]  /*0a10*/  FMUL.FTZ R18, R24, UR4 ;  /* 0x0000000418127c20 */ /* 0x008fe20008410000 */
[----:B------:R-:W-:Y:S01]  /*0a20*/  FMUL.FTZ R17, R17, UR4 ;  /* 0x0000000411117c20 */ /* 0x000fe20008410000 */
[----:B------:R-:W-:Y:S01]  /*0a30*/  F2FP.BF16.F32.PACK_AB R13, R19, R14 ;  /* 0x0000000e130d723e */ /* 0x000fe200000010ff */
[----:B------:R-:W-:Y:S01]  /*0a40*/  FMUL.FTZ R25, R25, UR4 ;  /* 0x0000000419197c20 */ /* 0x000fe20008410000 */
[----:B----4-:R-:W-:Y:S01]  /*0a50*/  FMUL.FTZ R24, R30, UR4 ;  /* 0x000000041e187c20 */ /* 0x010fe20008410000 */
[----:B------:R-:W-:Y:S01]  /*0a60*/  FMUL.FTZ R31, R31, UR4 ;  /* 0x000000041f1f7c20 */ /* 0x000fe20008410000 */
[----:B------:R-:W-:Y:S01]  /*0a70*/  FMUL.FTZ R29, R29, UR4 ;  /* 0x000000041d1d7c20 */ /* 0x000fe20008410000 */
[----:B------:R-:W-:Y:S01]  /*0a80*/  F2FP.BF16.F32.PACK_AB R8, R45, R8 ;  /* 0x000000082d08723e */ /* 0x000fe200000010ff */
[----:B-----5:R-:W-:Y:S01]  /*0a90*/  FMUL.FTZ R15, R20, UR4 ;  /* 0x00000004140f7c20 */ /* 0x020fe20008410000 */
[----:B------:R-:W-:Y:S01]  /*0aa0*/  FMUL.FTZ R20, R21, UR4 ;  /* 0x0000000415147c20 */ /* 0x000fe20008410000 */
[----:B------:R-:W-:Y:S01]  /*0ab0*/  FMUL.FTZ R21, R26, UR4 ;  /* 0x000000041a157c20 */ /* 0x000fe20008410000 */
[----:B------:R-:W-:Y:S01]  /*0ac0*/  FMUL.FTZ R26, R27, UR4 ;  /* 0x000000041b1a7c20 */ /* 0x000fe20008410000 */
[----:B------:R-:W-:Y:S01]  /*0ad0*/  FMUL.FTZ R27, R32, UR4 ;  /* 0x00000004201b7c20 */ /* 0x000fe20008410000 */
[----:B------:R-:W-:Y:S01]  /*0ae0*/  F2FP.BF16.F32.PACK_AB R19, R31, R24 ;  /* 0x000000181f13723e */ /* 0x000fe200000010ff */
[----:B------:R-:W-:Y:S01]  /*0af0*/  FMUL.FTZ R32, R33, UR4 ;  /* 0x0000000421207c20 */ /* 0x000fe20008410000 */
[----:B------:R-:W-:Y:S01]  /*0b00*/  HFMA2.MMA R24, -RZ, RZ, 0, 1.9073486328125e-06 ;  /* 0x00000020ff187435 */ /* 0x000fe200000001ff */
[----:B------:R-:W-:Y:S01]  /*0b10*/  FMUL.FTZ R16, R22, UR4 ;  /* 0x0000000416107c20 */ /* 0x000fe20008410000 */
[----:B------:R-:W-:Y:S01]  /*0b20*/  FMUL.FTZ R23, R23, UR4 ;  /* 0x0000000417177c20 */ /* 0x000fe20008410000 */
[----:B------:R-:W-:Y:S01]  /*0b30*/  FMUL.FTZ R33, R38, UR4 ;  /* 0x0000000426217c20 */ /* 0x000fe20008410000 */
[----:B------:R-:W-:Y:S01]  /*0b40*/  FMUL.FTZ R38, R39, UR4 ;  /* 0x0000000427267c20 */ /* 0x000fe20008410000 */
[----:B------:R-:W-:Y:S01]  /*0b50*/  VIADD R39, R41, 0x8000 ;  /* 0x0000800029277836 */ /* 0x000fe20000000000 */
[----:B------:R-:W-:Y:S01]  /*0b60*/  F2FP.BF16.F32.PACK_AB R14, R20, R15 ;  /* 0x0000000f140e723e */ /* 0x000fe200000010ff */
[----:B------:R-:W-:Y:S01]  /*0b70*/  FMUL.FTZ R22, R28, UR4 ;  /* 0x000000041c167c20 */ /* 0x000fe20008410000 */
[----:B------:R-:W-:Y:S01]  /*0b80*/  F2FP.BF16.F32.PACK_AB R15, R23, R16 ;  /* 0x00000010170f723e */ /* 0x000fe200000010ff */
[----:B------:R-:W-:Y:S01]  /*0b90*/  IMAD R23, R44, 0x2, R39 ;  /* 0x000000022c177824 */ /* 0x000fe200078e0227 */
[----:B------:R-:W-:Y:S01]  /*0ba0*/  SEL R24, R24, 0xffffffe0, !P1 ;  /* 0xffffffe018187807 */ /* 0x000fe20004800000 */
[----:B------:R-:W-:Y:S01]  /*0bb0*/  FMUL.FTZ R28, R34, UR4 ;  /* 0x00000004221c7c20 */ /* 0x000fe20008410000 */
[----:B------:R-:W-:Y:S01]  /*0bc0*/  FMUL.FTZ R35, R35, UR4 ;  /* 0x0000000423237c20 */ /* 0x000fe20008410000 */
[----:B------:R-:W-:Y:S01]  /*0bd0*/  FMUL.FTZ R30, R36, UR4 ;  /* 0x00000004241e7c20 */ /* 0x000fe20008410000 */
[----:B------:R-:W-:Y:S01]  /*0be0*/  FMUL.FTZ R37, R37, UR4 ;  /* 0x0000000425257c20 */ /* 0x000fe20008410000 */
[C---:B------:R-:W-:Y:S01]  /*0bf0*/  VIADD R45, R23.reuse, 0x40 ;  /* 0x00000040172d7836 */ /* 0x040fe20000000000 */
[----:B------:R-:W-:Y:S01]  /*0c00*/  F2FP.BF16.F32.PACK_AB R9, R46, R9 ;  /* 0x000000092e09723e */ /* 0x000fe200000010ff */
[----:B------:R-:W-:Y:S01]  /*0c10*/  @P2 VIADD R45, R23, 0xffffffc0 ;  /* 0xffffffc0172d2836 */ /* 0x000fe20000000000 */
[----:B------:R-:W-:Y:S01]  /*0c20*/  F2FP.BF16.F32.PACK_AB R11, R48, R11 ;  /* 0x0000000b300b723e */ /* 0x000fe200000010ff */
[--C-:B------:R-:W-:Y:S01]  /*0c30*/  IMAD R44, R44, 0x2, R41.reuse ;  /* 0x000000022c2c7824 */ /* 0x100fe200078e0229 */
[----:B------:R-:W-:Y:S01]  /*0c40*/  F2FP.BF16.F32.PACK_AB R20, R32, R27 ;  /* 0x0000001b2014723e */ /* 0x000fe200000010ff */
[----:B------:R-:W-:Y:S01]  /*0c50*/  IMAD R41, R2, 0x2, R41 ;  /* 0x0000000202297824 */ /* 0x000fe200078e0229 */
[----:B------:R-:W-:Y:S01]  /*0c60*/  F2FP.BF16.F32.PACK_AB R12, R17, R12 ;  /* 0x0000000c110c723e */ /* 0x000fe200000010ff */
[----:B------:R-:W-:Y:S01]  /*0c70*/  ULDC UR4, c[0x0][0x244] ;  /* 0x0000910000047ab9 */ /* 0x000fe20000000800 */
[----:B------:R-:W-:Y:S01]  /*0c80*/  F2FP.BF16.F32.PACK_AB R16, R25, R18 ;  /* 0x000000121910723e */ /* 0x000fe200000010ff */
[----:B------:R0:W-:Y:S01]  /*0c90*/  STSM.16.M88.4 [R44+0x8000], R8 ;  /* 0x008000082c007844 */ /* 0x0001e20000000200 */
[----:B------:R-:W-:-:S02]  /*0ca0*/  IADD3 R32, R23, R24, RZ ;  /* 0x0000001817207210 */ /* 0x000fc40007ffe0ff */
[----:B------:R-:W-:Y:S02]  /*0cb0*/  F2FP.BF16.F32.PACK_AB R17, R26, R21 ;  /* 0x000000151a11723e */ /* 0x000fe400000010ff */
[----:B------:R-:W-:Y:S01]  /*0cc0*/  F2FP.BF16.F32.PACK_AB R18, R29, R22 ;  /* 0x000000161d12723e */ /* 0x000fe200000010ff */
[----:B------:R1:W-:Y:S01]  /*0cd0*/  STSM.16.M88.4 [R32], R12 ;  /* 0x0000000c20007844 */ /* 0x0003e20000000200 */
[----:B------:R-:W-:Y:S01]  /*0ce0*/  F2FP.BF16.F32.PACK_AB R23, R38, R33 ;  /* 0x000000212617723e */ /* 0x000fe200000010ff */
[----:B------:R-:W-:Y:S01]  /*0cf0*/  IMAD.IADD R33, R24, 0x1, R45 ;  /* 0x0000000118217824 */ /* 0x000fe200078e022d */
[----:B------:R-:W-:Y:S01]  /*0d00*/  F2FP.BF16.F32.PACK_AB R21, R35, R28 ;  /* 0x0000001c2315723e */ /* 0x000fe200000010ff */
[----:B------:R1:W-:Y:S01]  /*0d10*/  STSM.16.M88.4 [R45], R16 ;  /* 0x000000102d007844 */ /* 0x0003e20000000200 */
[----:B------:R-:W-:Y:S01]  /*0d20*/  F2FP.BF16.F32.PACK_AB R22, R37, R30 ;  /* 0x0000001e2516723e */ /* 0x000fe200000010ff */
[----:B------:R-:W-:Y:S01]  /*0d30*/  IMAD.SHL.U32 R30, R0, 0x8, RZ ;  /* 0x00000008001e7824 */ /* 0x000fe200078e00ff */
[----:B------:R-:W-:-:S02]  /*0d40*/  IADD3 R28, P0, R40, R50, RZ ;  /* 0x00000032281c7210 */ /* 0x000fc40007f1e0ff */
[C---:B------:R-:W-:Y:S01]  /*0d50*/  IADD3 R0, R40.reuse, 0x10, RZ ;  /* 0x0000001028007810 */ /* 0x040fe20007ffe0ff */
[----:B------:R1:W-:Y:S01]  /*0d60*/  STSM.16.M88.4 [R33], R20 ;  /* 0x0000001421007844 */ /* 0x0003e20000000200 */
[----:B------:R-:W-:Y:S01]  /*0d70*/  LEA.HI.X.SX32 R29, R40, R51, 0x1, P0 ;  /* 0x00000033281d7211 */ /* 0x000fe200000f0eff */
[----:B0-----:R-:W-:Y:S01]  /*0d80*/  IMAD R11, R6, UR7, R5 ;  /* 0x00000007060b7c24 */ /* 0x001fe2000f8e0205 */
[----:B------:R-:W-:Y:S01]  /*0d90*/  BAR.SYNC.DEFER_BLOCKING 0x0 ;  /* 0x0000000000007b1d */ /* 0x000fe20000010000 */
[----:B------:R-:W-:Y:S01]  /*0da0*/  ISETP.GE.AND P0, PT, R30, UR4, PT ;  /* 0x000000041e007c0c */ /* 0x000fe2000bf06270 */
[C---:B------:R-:W-:Y:S01]  /*0db0*/  VIADD R5, R40.reuse, 0x20 ;  /* 0x0000002028057836 */ /* 0x040fe20000000000 */
[--C-:B------:R-:W-:Y:S02]  /*0dc0*/  SHF.R.S32.HI R31, RZ, 0x1f, R30.reuse ;  /* 0x0000001fff1f7819 */ /* 0x100fe4000001141e */
[CC--:B------:R-:W-:Y:S01]  /*0dd0*/  ISETP.GE.OR P3, PT, R40.reuse, R43.reuse, P0 ;  /* 0x0000002b2800720c */ /* 0x0c0fe20000766670 */
[----:B------:R-:W-:Y:S01]  /*0de0*/  ULDC.64 UR4, c[0x0][0x260] ;  /* 0x0000980000047ab9 */ /* 0x000fe20000000a00 */
[----:B------:R-:W-:Y:S01]  /*0df0*/  VIADD R40, R40, 0x30 ;  /* 0x0000003028287836 */ /* 0x000fe20000000000 */
[-C--:B------:R-:W-:Y:S01]  /*0e00*/  ISETP.GE.OR P1, PT, R5, R43.reuse, P0 ;  /* 0x0000002b0500720c */ /* 0x080fe20000726670 */
[----:B------:R-:W-:Y:S01]  /*0e10*/  IMAD.WIDE.U32 R8, R6, UR6, R30 ;  /* 0x0000000606087c25 */ /* 0x000fe2000f8e001e */
[----:B------:R-:W-:-:S02]  /*0e20*/  ISETP.GE.OR P2, PT, R0, R43, P0 ;  /* 0x0000002b0000720c */ /* 0x000fc40000746670 */
[----:B------:R-:W-:Y:S01]  /*0e30*/  ISETP.GE.OR P0, PT, R40, R43, P0 ;  /* 0x0000002b2800720c */ /* 0x000fe20000706670 */
[----:B------:R-:W-:Y:S02]  /*0e40*/  IMAD R7, R7, UR4, RZ ;  /* 0x0000000407077c24 */ /* 0x000fe4000f8e02ff */
[----:B------:R-:W-:Y:S02]  /*0e50*/  IMAD.IADD R9, R9, 0x1, R11 ;  /* 0x0000000109097824 */ /* 0x000fe400078e020b */
[C---:B------:R-:W-:Y:S02]  /*0e60*/  IMAD R11, R4.reuse, UR5, R7 ;  /* 0x00000005040b7c24 */ /* 0x040fe4000f8e0207 */
[----:B------:R-:W-:Y:S01]  /*0e70*/  IMAD.WIDE.U32 R4, R4, UR4, R8 ;  /* 0x0000000404047c25 */ /* 0x000fe2000f8e0008 */
[----:B------:R-:W-:-:S03]  /*0e80*/  LEA R8, R2, R39, 0x1 ;  /* 0x0000002702087211 */ /* 0x000fc600078e08ff */
[----:B------:R-:W-:Y:S01]  /*0e90*/  IMAD.WIDE R6, R3, 0x40, R28 ;  /* 0x0000004003067825 */ /* 0x000fe200078e021c */
[----:B------:R1:W0:Y:S03]  /*0ea0*/  LDS.128 R24, [R41+0x9800] ;  /* 0x0098000029187984 */ /* 0x0002260000000c00 */
[----:B------:R-:W-:Y:S01]  /*0eb0*/  IMAD.IADD R3, R5, 0x1, R11 ;  /* 0x0000000105037824 */ /* 0x000fe200078e020b */
[----:B------:R-:W-:Y:S06]  /*0ec0*/  @P3 BRA `(.L_x_3470) ;  /* 0x00000000002c3947 */ /* 0x000fec0003800000 */
[----:B------:R-:W2:Y:S01]  /*0ed0*/  LDS.128 R8, [R8] ;  /* 0x0000000008087984 */ /* 0x000ea20000000c00 */
[----:B------:R-:W-:Y:S01]  /*0ee0*/  ULDC.64 UR4, c[0x0][0x250] ;  /* 0x0000940000047ab9 */ /* 0x000fe20000000a00 */
[----:B------:R-:W-:Y:S02]  /*0ef0*/  IMAD.MOV.U32 R2, RZ, RZ, R4 ;  /* 0x000000ffff027224 */ /* 0x000fe400078e0004 */
[----:B-1----:R-:W-:Y:S02]  /*0f00*/  IMAD R15, R7, UR4, RZ ;  /* 0x00000004070f7c24 */ /* 0x002fe4000f8e02ff */
[----:B------:R-:W-:-:S04]  /*0f10*/  IMAD.WIDE.U32 R12, R6, UR4, R2 ;  /* 0x00000004060c7c25 */ /* 0x000fc8000f8e0002 */
[----:B------:R-:W-:Y:S01]  /*0f20*/  IMAD R15, R6, UR5, R15 ;  /* 0x00000005060f7c24 */ /* 0x000fe2000f8e020f */
[----:B------:R-:W-:Y:S02]  /*0f30*/  ULDC.64 UR4, c[0x0][0x238] ;  /* 0x00008e0000047ab9 */ /* 0x000fe40000000a00 */
[----:B------:R-:W-:Y:S01]  /*0f40*/  LEA R14, P3, R12, UR4, 0x1 ;  /* 0x000000040c0e7c11 */ /* 0x000fe2000f8608ff */
[----:B------:R-:W-:-:S05]  /*0f50*/  IMAD.IADD R13, R13, 0x1, R15 ;  /* 0x000000010d0d7824 */ /* 0x000fca00078e020f */
[----:B------:R-:W-:-:S05]  /*0f60*/  LEA.HI.X R15, R12, UR5, R13, 0x1, P3 ;  /* 0x000000050c0f7c11 */ /* 0x000fca00098f0c0d */
[----:B--2---:R2:W-:Y:S02]  /*0f70*/  STG.E.128 desc[UR8][R14.64], R8 ;  /* 0x000000080e007986 */ /* 0x0045e4000c101d08 */
.L_x_3470:
[----:B------:R-:W-:Y:S05]  /*0f80*/  BSYNC B0 ;  /* 0x0000000000007941 */ /* 0x000fea0003800000 */
.L_x_3469:
[----:B--2---:R2:W3:Y:S01]  /*0f90*/  LDS.128 R8, [R41+0x8800] ;  /* 0x0088000029087984 */ /* 0x0044e20000000c00 */
[----:B------:R-:W-:Y:S04]  /*0fa0*/  BSSY B0, `(.L_x_3471) ;  /* 0x000000f000007945 */ /* 0x000fe80003800000 */
[----:B------:R-:W-:Y:S05]  /*0fb0*/  @P2 BRA `(.L_x_3472) ;  /* 0x0000000000342947 */ /* 0x000fea0003800000 */
[----:B-1----:R-:W-:Y:S01]  /*0fc0*/  IADD3 R15, P2, R6, 0x10, RZ ;  /* 0x00000010060f7810 */ /* 0x002fe20007f5e0ff */
[----:B------:R-:W-:Y:S01]  /*0fd0*/  ULDC.64 UR4, c[0x0][0x250] ;  /* 0x0000940000047ab9 */ /* 0x000fe20000000a00 */
[----:B------:R-:W-:Y:S02]  /*0fe0*/  IMAD.MOV.U32 R12, RZ, RZ, R4 ;  /* 0x000000ffff0c7224 */ /* 0x000fe400078e0004 */
[----:B------:R-:W-:Y:S01]  /*0ff0*/  IADD3.X R0, RZ, R7, RZ, P2, !PT ;  /* 0x00000007ff007210 */ /* 0x000fe200017fe4ff */
[----:B------:R-:W-:-:S04]  /*1000*/  IMAD.MOV.U32 R13, RZ, RZ, R3 ;  /* 0x000000ffff0d7224 */ /* 0x000fc800078e0003 */
        /* <DEDUP_REMOVED lines=8> */
.L_x_3472:
[----:B------:R-:W-:Y:S05]  /*1090*/  BSYNC B0 ;  /* 0x0000000000007941 */ /* 0x000fea0003800000 */
.L_x_3471:
[----:B---34-:R3:W4:Y:S01]  /*10a0*/  LDS.128 R8, [R41+0x9000] ;  /* 0x0090000029087984 */ /* 0x0187220000000c00 */
        /* <DEDUP_REMOVED lines=14> */
[----:B----4-:R1:W-:Y:S02]  /*1190*/  STG.E.128 desc[UR8][R14.64], R8 ;  /* 0x000000080e007986 */ /* 0x0103e4000c101d08 */
.L_x_3474:
[----:B------:R-:W-:Y:S05]  /*11a0*/  BSYNC B0 ;  /* 0x0000000000007941 */ /* 0x000fea0003800000 */
.L_x_3473:
[----:B------:R-:W-:Y:S05]  /*11b0*/  @P0 EXIT ;  /* 0x000000000000094d */ /* 0x000fea0003800000 */
[----:B------:R-:W-:Y:S01]  /*11c0*/  IADD3 R5, P0, R6, 0x30, RZ ;  /* 0x0000003006057810 */ /* 0x000fe20007f1e0ff */
[----:B------:R-:W-:Y:S01]  /*11d0*/  ULDC.64 UR4, c[0x0][0x250] ;  /* 0x0000940000047ab9 */ /* 0x000fe20000000a00 */
[----:B------:R-:W-:Y:S02]  /*11e0*/  IMAD.MOV.U32 R2, RZ, RZ, R4 ;  /* 0x000000ffff027224 */ /* 0x000fe400078e0004 */
[----:B------:R-:W-:Y:S02]  /*11f0*/  IADD3.X R6, RZ, R7, RZ, P0, !PT ;  /* 0x00000007ff067210 */ /* 0x000fe400007fe4ff */
[----:B------:R-:W-:-:S04]  /*1200*/  IMAD.WIDE.U32 R2, R5, UR4, R2 ;  /* 0x0000000405027c25 */ /* 0x000fc8000f8e0002 */
[----:B------:R-:W-:-:S04]  /*1210*/  IMAD R6, R6, UR4, RZ ;  /* 0x0000000406067c24 */ /* 0x000fc8000f8e02ff */
[----:B------:R-:W-:Y:S01]  /*1220*/  IMAD R5, R5, UR5, R6 ;  /* 0x0000000505057c24 */ /* 0x000fe2000f8e0206 */
[----:B------:R-:W-:Y:S02]  /*1230*/  ULDC.64 UR4, c[0x0][0x238] ;  /* 0x00008e0000047ab9 */ /* 0x000fe40000000a00 */
[----:B------:R-:W-:Y:S01]  /*1240*/  LEA R4, P0, R2, UR4, 0x1 ;  /* 0x0000000402047c11 */ /* 0x000fe2000f8008ff */
[----:B------:R-:W-:-:S05]  /*1250*/  IMAD.IADD R3, R3, 0x1, R5 ;  /* 0x0000000103037824 */ /* 0x000fca00078e0205 */
[----:B------:R-:W-:-:S05]  /*1260*/  LEA.HI.X R5, R2, UR5, R3, 0x1, P0 ;  /* 0x0000000502057c11 */ /* 0x000fca00080f0c03 */
[----:B0-----:R-:W-:Y:S01]  /*1270*/  STG.E.128 desc[UR8][R4.64], R24 ;  /* 0x0000001804007986 */ /* 0x001fe2000c101d08 */
[----:B------:R-:W-:Y:S05]  /*1280*/  EXIT ;  /* 0x000000000000794d */ /* 0x000fea0003800000 */
.L_x_3475:
        /* <DEDUP_REMOVED lines=15> */
.L_x_3678:


//--------------------- .text._ZN7cutlass13device_kernelIN5flash11enable_sm90INS1_16FlashAttnBwdSm90INS1_25CollectiveMainloopBwdSm90ILi2ELi2ELi2EN4cute5tupleIJNS5_1CILi1EEES8_S8_EEENS6_IJNS7_ILi64EEENS7_ILi128EEESB_EEENS_10bfloat16_tEfNS_4arch4Sm90ELb1ELb0ELb1ELb1ELb1ELb1ELb0ELb0ELi2ELi1ELi2ELi1ELb0EEENS1_24CollectiveEpilogueBwdGQAISC_fSF_Li256ELb1ELb1EEENS1_25SingleTileBwdLPTSchedulerILb1ELi128ELb1EEEEEEEEEvNT_6ParamsE --------------------------
	.section	.text._ZN7cutlass13device_kernelIN5flash11enable_sm90INS1_16FlashAttnBwdSm90INS1_25CollectiveMainloopBwdSm90ILi2ELi2ELi2EN4cute5tupleIJNS5_1CILi1EEES8_S8_EEENS6_IJNS7_ILi64EEENS7_ILi128EEESB_EEENS_10bfloat16_tEfNS_4arch4Sm90ELb1ELb0ELb1ELb1ELb1ELb1ELb0ELb0ELi2ELi1ELi2ELi1ELb0EEENS1_24CollectiveEpilogueBwdGQAISC_fSF_Li256ELb1ELb1EEENS1_25SingleTileBwdLPTSchedulerILb1ELi128ELb1EEEEEEEEEvNT_6ParamsE,"ax",@progbits
	.align	128
.text._ZN7cutlass13device_kernelIN5flash11enable_sm90INS1_16FlashAttnBwdSm90INS1_25CollectiveMainloopBwdSm90ILi2ELi2ELi2EN4cute5tupleIJNS5_1CILi1EEES8_S8_EEENS6_IJNS7_ILi64EEENS7_ILi128EEESB_EEENS_10bfloat16_tEfNS_4arch4Sm90ELb1ELb0ELb1ELb1ELb1ELb1ELb0ELb0ELi2ELi1ELi2ELi1ELb0EEENS1_24CollectiveEpilogueBwdGQAISC_fSF_Li256ELb1ELb1EEENS1_25SingleTileBwdLPTSchedulerILb1ELi128ELb1EEEEEEEEEvNT_6ParamsE:
        .type           _ZN7cutlass13device_kernelIN5flash11enable_sm90INS1_16FlashAttnBwdSm90INS1_25CollectiveMainloopBwdSm90ILi2ELi2ELi2EN4cute5tupleIJNS5_1CILi1EEES8_S8_EEENS6_IJNS7_ILi64EEENS7_ILi128EEESB_EEENS_10bfloat16_tEfNS_4arch4Sm90ELb1ELb0ELb1ELb1ELb1ELb1ELb0ELb0ELi2ELi1ELi2ELi1ELb0EEENS1_24CollectiveEpilogueBwdGQAISC_fSF_Li256ELb1ELb1EEENS1_25SingleTileBwdLPTSchedulerILb1ELi128ELb1EEEEEEEEEvNT_6ParamsE,@function
        .size           _ZN7cutlass13device_kernelIN5flash11enable_sm90INS1_16FlashAttnBwdSm90INS1_25CollectiveMainloopBwdSm90ILi2ELi2ELi2EN4cute5tupleIJNS5_1CILi1EEES8_S8_EEENS6_IJNS7_ILi64EEENS7_ILi128EEESB_EEENS_10bfloat16_tEfNS_4arch4Sm90ELb1ELb0ELb1ELb1ELb1ELb1ELb0ELb0ELi2ELi1ELi2ELi1ELb0EEENS1_24CollectiveEpilogueBwdGQAISC_fSF_Li256ELb1ELb1EEENS1_25SingleTileBwdLPTSchedulerILb1ELi128ELb1EEEEEEEEEvNT_6ParamsE,(.L_x_3679 - _ZN7cutlass13device_kernelIN5flash11enable_sm90INS1_16FlashAttnBwdSm90INS1_25CollectiveMainloopBwdSm90ILi2ELi2ELi2EN4cute5tupleIJNS5_1CILi1EEES8_S8_EEENS6_IJNS7_ILi64EEENS7_ILi128EEESB_EEENS_10bfloat16_tEfNS_4arch4Sm90ELb1ELb0ELb1ELb1ELb1ELb1ELb0ELb0ELi2ELi1ELi2ELi1ELb0EEENS1_24CollectiveEpilogueBwdGQAISC_fSF_Li256ELb1ELb1EEENS1_25SingleTileBwdLPTSchedulerILb1ELi128ELb1EEEEEEEEEvNT_6ParamsE)
        .other          _ZN7cutlass13device_kernelIN5flash11enable_sm90INS1_16FlashAttnBwdSm90INS1_25CollectiveMainloopBwdSm90ILi2ELi2ELi2EN4cute5tupleIJNS5_1CILi1EEES8_S8_EEENS6_IJNS7_ILi64EEENS7_ILi128EEESB_EEENS_10bfloat16_tEfNS_4arch4Sm90ELb1ELb0ELb1ELb1ELb1ELb1ELb0ELb0ELi2ELi1ELi2ELi1ELb0EEENS1_24CollectiveEpilogueBwdGQAISC_fSF_Li256ELb1ELb1EEENS1_25SingleTileBwdLPTSchedulerILb1ELi128ELb1EEEEEEEEEvNT_6ParamsE,@"STO_CUDA_ENTRY STV_DEFAULT"
_ZN7cutlass13device_kernelIN5flash11enable_sm90INS1_16FlashAttnBwdSm90INS1_25CollectiveMainloopBwdSm90ILi2ELi2ELi2EN4cute5tupleIJNS5_1CILi1EEES8_S8_EEENS6_IJNS7_ILi64EEENS7_ILi128EEESB_EEENS_10bfloat16_tEfNS_4arch4Sm90ELb1ELb0ELb1ELb1ELb1ELb1ELb0ELb0ELi2ELi1ELi2ELi1ELb0EEENS1_24CollectiveEpilogueBwdGQAISC_fSF_Li256ELb1ELb1EEENS1_25SingleTileBwdLPTSchedulerILb1ELi128ELb1EEEEEEEEEvNT_6ParamsE:
        /* <DEDUP_REMOVED lines=24> */
.L_x_3477:
[----:B------:R-:W-:Y:S05]  /*0180*/  BSYNC B0 ;  /* 0x0000000000007941 */ /* 0x000fea0003800000 */
.L_x_3476:
        /* <DEDUP_REMOVED lines=37> */
.L_x_3478:
        /* <DEDUP_REMOVED lines=22> */
.L_x_3479:
[----:B------:R-:W-:Y:S01]  /*0540*/  PLOP3.LUT P0, PT, PT, PT, UP0, 0x80, 0x0 ;  /* 0x000000000000781c */ /* 0x000fe20003f0f008 */
[----:B------:R-:W-:Y:S01]  /*0550*/  NOP ;  /* 0x0000000000007918 */ /* 0x000fe20000000000 */
[----:B------:R-:W-:Y:S01]  /*0560*/  ULDC.64 UR46, c[0x0][0x208] ;  /* 0x00008200002e7ab9 */ /* 0x000fe20000000a00 */
[----:B------:R-:W-:Y:S01]  /*0570*/  BSSY B6, `(.L_x_3480) ;  /* 0x0000a11000067945 */ /* 0x000fe20003800000 */
[----:B-12-4-:R-:W-:Y:S09]  /*0580*/  BAR.SYNC.DEFER_BLOCKING 0x0 ;  /* 0x0000000000007b1d */ /* 0x016ff20000010000 */
[----:B------:R-:W-:Y:S05]  /*0590*/  @!P0 BRA `(.L_x_3481) ;  /* 0x0000005800408947 */ /* 0x000fea0003800000 */
.L_x_3482:
        /* <DEDUP_REMOVED lines=32> */
.L_x_3483:
[----:B------:R-:W-:Y:S01]  /*07a0*/  ULDC UR8, c[0x0][0x8cc] ;  /* 0x0002330000087ab9 */ /* 0x000fe20000000800 */
[----:B------:R-:W-:Y:S01]  /*07b0*/  UMOV UR7, UR9 ;  /* 0x0000000900077c82 */ /* 0x000fe20008000000 */
[----:B------:R-:W-:-:S11]  /*07c0*/  UISETP.NE.AND UP0, UPT, UR8, 0x1, UPT ;  /* 0x000000010800788c */ /* 0x000fd6000bf05270 */
[----:B------:R-:W-:Y:S02]  /*07d0*/  @UP0 ULDC.64 UR10, c[0x0][0x8d0] ;  /* 0x00023400000a0ab9 */ /* 0x000fe40000000a00 */
[----:B------:R-:W-:-:S04]  /*07e0*/  UIMAD.WIDE.U32 UR4, UR9, UR10, URZ ;  /* 0x0000000a090472a5 */ /* 0x000fc8000f8e003f */
[----:B------:R-:W-:-:S04]  /*07f0*/  @UP0 USHF.R.U32.HI UR7, URZ, UR11, UR5 ;  /* 0x0000000b3f070299 */ /* 0x000fc80008011605 */
[----:B------:R-:W-:-:S12]  /*0800*/  UIMAD UR4, UR7, UR8, URZ ;  /* 0x00000008070472a4 */ /* 0x000fd8000f8e023f */
.L_x_3484:
        /* <DEDUP_REMOVED lines=23> */
.L_x_3485:
        /* <DEDUP_REMOVED lines=14> */
.L_x_3487:
[----:B------:R-:W-:-:S05]  /*0a60*/  ULDC UR4, c[0x0][0x8f4] ;  /* 0x00023d0000047ab9 */ /* 0x000fca0000000800 */
.L_x_3486:
        /* <DEDUP_REMOVED lines=22> */
.L_x_3489:
        /* <DEDUP_REMOVED lines=14> */
.L_x_3490:
        /* <DEDUP_REMOVED lines=11> */
.L_x_3491:
        /* <DEDUP_REMOVED lines=13> */
.L_x_3492:
        /* <DEDUP_REMOVED lines=102> */
.L_x_3495:
        /* <DEDUP_REMOVED lines=15> */
.L_x_3494:
        /* <DEDUP_REMOVED lines=23> */
.L_x_3497:
        /* <DEDUP_REMOVED lines=15> */
.L_x_3496:
        /* <DEDUP_REMOVED lines=8> */
.L_x_3613:
        /* <DEDUP_REMOVED lines=15> */
.L_x_3499:
        /* <DEDUP_REMOVED lines=104> */
.L_x_3511:
[----:B------:R-:W-:-:S05]  /*1fd0*/  IMAD.U32 R0, RZ, RZ, UR38 ;  /* 0x00000026ff007e24 */ /* 0x000fca000f8e00ff */
[----:B------:R-:W-:-:S04]  /*1fe0*/  LOP3.LUT R0, R0, 0x1, RZ, 0xfc, !PT ;  /* 0x0000000100007812 */ /* 0x000fc800078efcff */
[----:B------:R-:W-:-:S13]  /*1ff0*/  ISETP.NE.AND P0, PT, R0, 0x3, PT ;  /* 0x000000030000780c */ /* 0x000fda0003f05270 */
[----:B------:R-:W-:Y:S05]  /*2000*/  @!P0 BRA `(.L_x_3501) ;  /* 0x0000000000048947 */ /* 0x000fea0003800000 */
[----:B------:R-:W-:Y:S01]  /*2010*/  BPT.TRAP 0x1 ;  /* 0x000000040000795c */ /* 0x000fe20000300000 */
.L_x_3501:
        /* <DEDUP_REMOVED lines=8> */
.L_x_3502:
[----:B---3--:R-:W-:Y:S05]  /*20a0*/  @P1 BRA `(.L_x_3503) ;  /* 0x0000000000081947 */ /* 0x008fea0003800000 */
[----:B------:R-:W3:Y:S02]  /*20b0*/  SYNCS.PHASECHK.TRANS64.TRYWAIT P1, [R0+URZ+0x30810], R209 ;  /* 0x030810d1000075a7 */ /* 0x000ee4000802017f */
[----:B---3--:R-:W-:Y:S05]  /*20c0*/  @!P1 BRA `(.L_x_3504) ;  /* 0x0000008400b09947 */ /* 0x008fea0003800000 */
.L_x_3503:
        /* <DEDUP_REMOVED lines=84> */
.L_x_3505:
[----:B------:R1:W1:Y:S01]  /*2610*/  SYNCS.PHASECHK.TRANS64.TRYWAIT P1, [R0+URZ+0x30830], R209 ;  /* 0x030830d1000075a7 */ /* 0x000262000802017f */
[----:B------:R-:W-:Y:S05]  /*2620*/  @!P0 BRA `(.L_x_3506) ;  /* 0x0000000000048947 */ /* 0x000fea0003800000 */
[----:B------:R-:W-:Y:S01]  /*2630*/  BPT.TRAP 0x1 ;  /* 0x000000040000795c */ /* 0x000fe20000300000 */
.L_x_3506:
        /* <DEDUP_REMOVED lines=54> */
.L_x_3507:
        /* <DEDUP_REMOVED lines=492> */
.L_x_3509:
        /* <DEDUP_REMOVED lines=49> */
.L_x_3510:
        /* <DEDUP_REMOVED lines=78> */
.L_x_3493:
[----:B------:R-:W-:Y:S05]  /*5050*/  @P0 BRA `(.L_x_3488) ;  /* 0x0000005400880947 */ /* 0x000fea0003800000 */
[----:B------:R-:W-:Y:S01]  /*5060*/  ULDC.64 UR4, c[0x0][0x878] ;  /* 0x00021e0000047ab9 */ /* 0x000fe20000000a00 */
[----:B------:R-:W1:Y:S01]  /*5070*/  S2R R4, SR_TID.X ;  /* 0x0000000000047919 */ /* 0x000e620000002100 */
[----:B------:R-:W-:Y:S01]  /*5080*/  UISETP.NE.U32.AND UP0, UPT, UR4, URZ, UPT ;  /* 0x0000003f0400728c */ /* 0x000fe2000bf05070 */
[----:B------:R-:W-:Y:S01]  /*5090*/  ULDC UR10, c[0x0][0x870] ;  /* 0x00021c00000a7ab9 */ /* 0x000fe20000000800 */
[----:B------:R-:W-:Y:S02]  /*50a0*/  ULDC UR11, c[0x0][0x80c] ;  /* 0x00020300000b7ab9 */ /* 0x000fe40000000800 */
[----:B------:R-:W-:Y:S01]  /*50b0*/  UISETP.NE.AND.EX UP0, UPT, UR5, URZ, UPT, UP0 ;  /* 0x0000003f0500728c */ /* 0x000fe2000bf05300 */
[----:B------:R-:W2:Y:S01]  /*50c0*/  S2UR UR15, SR_CgaCtaId ;  /* 0x00000000000f79c3 */ /* 0x000ea20000008800 */
[----:B------:R-:W-:Y:S01]  /*50d0*/  UMOV UR14, 0x400 ;  /* 0x00000400000e7882 */ /* 0x000fe20000000000 */
[----:B------:R-:W-:Y:S01]  /*50e0*/  ULDC.64 UR18, c[0x0][0x818] ;  /* 0x0002060000127ab9 */ /* 0x000fe20000000a00 */
[----:B------:R-:W-:Y:S01]  /*50f0*/  ULDC.64 UR20, c[0x0][0x840] ;  /* 0x0002100000147ab9 */ /* 0x000fe20000000a00 */
[----:B------:R-:W-:Y:S01]  /*5100*/  ULDC.64 UR22, c[0x0][0x848] ;  /* 0x0002120000167ab9 */ /* 0x000fe20000000a00 */
[----:B------:R-:W-:-:S05]  /*5110*/  PLOP3.LUT P0, PT, PT, PT, UP0, 0x80, 0x0 ;  /* 0x000000000000781c */ /* 0x000fca0003f0f008 */
[----:B------:R-:W-:Y:S02]  /*5120*/  @UP0 ULDC.64 UR4, c[0x0][0x878] ;  /* 0x00021e0000040ab9 */ /* 0x000fe40000000a00 */
[----:B------:R-:W-:-:S06]  /*5130*/  @UP0 UIMAD.WIDE UR4, UR37, 0x4, UR4 ;  /* 0x00000004250408a5 */ /* 0x000fcc000f8e0204 */
[----:B------:R-:W-:Y:S01]  /*5140*/  IMAD.U32 R2, RZ, RZ, UR4 ;  /* 0x00000004ff027e24 */ /* 0x000fe2000f8e00ff */
[----:B------:R-:W-:Y:S01]  /*5150*/  ULDC UR4, c[0x0][0x850] ;  /* 0x0002140000047ab9 */ /* 0x000fe20000000800 */
[----:B------:R-:W-:-:S05]  /*5160*/  IMAD.U32 R3, RZ, RZ, UR5 ;  /* 0x00000005ff037e24 */ /* 0x000fca000f8e00ff */
[----:B------:R-:W3:Y:S01]  /*5170*/  @P0 LDG.E R2, desc[UR46][R2.64] ;  /* 0x0000002e02020981 */ /* 0x000ee2000c1e1900 */
[----:B------:R-:W-:Y:S01]  /*5180*/  UISETP.NE.AND UP1, UPT, UR4, 0x1, UPT ;  /* 0x000000010400788c */ /* 0x000fe2000bf25270 */
[C---:B-1----:R-:W-:Y:S01]  /*5190*/  VIADD R5, R4.reuse, 0xffffff80 ;  /* 0xffffff8004057836 */ /* 0x042fe20000000000 */
[----:B------:R-:W-:Y:S01]  /*51a0*/  UIMAD UR10, UR39, UR10, URZ ;  /* 0x0000000a270a72a4 */ /* 0x000fe2000f8e023f */
[----:B------:R-:W-:Y:S01]  /*51b0*/  BSSY B0, `(.L_x_3512) ;  /* 0x000005e000007945 */ /* 0x000fe20003800000 */
[----:B------:R-:W-:Y:S01]  /*51c0*/  UMOV UR5, UR36 ;  /* 0x0000002400057c82 */ /* 0x000fe20008000000 */
[----:B------:R-:W-:Y:S01]  /*51d0*/  UIMAD UR9, UR37, UR11, URZ ;  /* 0x0000000b250972a4 */ /* 0x000fe2000f8e023f */
[----:B------:R-:W-:Y:S01]  /*51e0*/  SHF.R.S32.HI R0, RZ, 0x1f, R5 ;  /* 0x0000001fff007819 */ /* 0x000fe20000011405 */
[----:B------:R-:W-:Y:S01]  /*51f0*/  UIMAD UR10, UR10, UR11, URZ ;  /* 0x0000000b0a0a72a4 */ /* 0x000fe2000f8e023f */
[----:B------:R-:W-:Y:S01]  /*5200*/  BAR.SYNC.DEFER_BLOCKING 0x1, 0x100 ;  /* 0x0044000000007b1d */ /* 0x000fe20000010000 */
[----:B------:R-:W-:Y:S01]  /*5210*/  USHF.L.U32 UR39, UR39, 0xe, URZ ;  /* 0x0000000e27277899 */ /* 0x000fe2000800063f */
[----:B------:R-:W-:-:S04]  /*5220*/  ISETP.NE.AND P1, PT, R4, 0x80, PT ;  /* 0x000000800400780c */ /* 0x000fc80003f25270 */
[----:B------:R-:W-:Y:S01]  /*5230*/  @UP1 ULDC UR6, c[0x0][0x854] ;  /* 0x0002150000061ab9 */ /* 0x000fe20000000800 */
[----:B------:R-:W-:Y:S01]  /*5240*/  @UP1 ULDC UR12, c[0x0][0x858] ;  /* 0x00021600000c1ab9 */ /* 0x000fe20000000800 */
[----:B------:R-:W-:Y:S02]  /*5250*/  UIMAD.WIDE.U32 UR6, UR36, UR6, URZ ;  /* 0x00000006240672a5 */ /* 0x000fe4000f8e003f */
[----:B------:R-:W-:Y:S02]  /*5260*/  USHF.R.S32.HI UR6, URZ, 0x1f, UR9 ;  /* 0x0000001f3f067899 */ /* 0x000fe40008011409 */
[----:B------:R-:W-:Y:S02]  /*5270*/  @UP1 USHF.R.U32.HI UR5, URZ, UR12, UR7 ;  /* 0x0000000c3f051299 */ /* 0x000fe40008011607 */
[----:B------:R-:W-:Y:S02]  /*5280*/  USHF.R.S32.HI UR7, URZ, 0x1f, UR10 ;  /* 0x0000001f3f077899 */ /* 0x000fe4000801140a */
[----:B------:R-:W-:-:S02]  /*5290*/  UIADD3 UR9, UP1, UP2, UR10, UR9, UR5 ;  /* 0x000000090a097290 */ /* 0x000fc4000fa3e005 */
[----:B------:R-:W-:Y:S01]  /*52a0*/  USHF.R.S32.HI UR11, URZ, 0x1f, UR5 ;  /* 0x0000001f3f0b7899 */ /* 0x000fe20008011405 */
[----:B------:R-:W-:-:S03]  /*52b0*/  ULDC.64 UR12, c[0x0][0x868] ;  /* 0x00021a00000c7ab9 */ /* 0x000fc60000000a00 */
[----:B------:R-:W-:Y:S02]  /*52c0*/  UIADD3.X UR7, UR7, UR6, UR11, UP1, UP2 ;  /* 0x0000000607077290 */ /* 0x000fe40008fe440b */
[----:B------:R-:W-:Y:S02]  /*52d0*/  USHF.L.U32 UR6, UR9, 0x2, URZ ;  /* 0x0000000209067899 */ /* 0x000fe4000800063f */
[----:B------:R-:W-:Y:S02]  /*52e0*/  USHF.L.U64.HI UR7, UR9, 0x2, UR7 ;  /* 0x0000000209077899 */ /* 0x000fe40008010207 */
[----:B------:R-:W-:Y:S01]  /*52f0*/  UIADD3 UR9, UP1, UR6, UR12, URZ ;  /* 0x0000000c06097290 */ /* 0x000fe2000ff3e03f */
[----:B---3--:R-:W-:Y:S02]  /*5300*/  @P0 R2UR UR8, R2 ;  /* 0x00000000020802ca */ /* 0x008fe400000e0000 */
[----:B------:R-:W-:Y:S02]  /*5310*/  LEA.HI R2, R0, R5, RZ, 0x7 ;  /* 0x0000000500027211 */ /* 0x000fe400078f38ff */
[----:B------:R-:W-:-:S02]  /*5320*/  ISETP.NE.AND P0, PT, R5, RZ, PT ;  /* 0x000000ff0500720c */ /* 0x000fc40003f05270 */
[C---:B------:R-:W-:Y:S01]  /*5330*/  LOP3.LUT R0, R2.reuse, 0xfffff80, RZ, 0xc0, !PT ;  /* 0x0fffff8002007812 */ /* 0x040fe200078ec0ff */
[----:B------:R-:W-:-:S04]  /*5340*/  IMAD.SHL.U32 R2, R2, 0x40, RZ ;  /* 0x0000004002027824 */ /* 0x000fc800078e00ff */
[----:B------:R-:W-:Y:S01]  /*5350*/  IMAD.IADD R0, R5, 0x1, -R0 ;  /* 0x0000000105007824 */ /* 0x000fe200078e0a00 */
[----:B------:R-:W-:Y:S01]  /*5360*/  LOP3.LUT R3, R2, 0x3fffe000, RZ, 0xc0, !PT ;  /* 0x3fffe00002037812 */ /* 0x000fe200078ec0ff */
[----:B------:R-:W-:Y:S01]  /*5370*/  @UP0 ULEA UR8, UR37, UR8, 0x7 ;  /* 0x0000000825080291 */ /* 0x000fe2000f8e383f */
[----:B------:R-:W-:-:S03]  /*5380*/  IMAD.U32 R2, RZ, RZ, UR9 ;  /* 0x00000009ff027e24 */ /* 0x000fc6000f8e00ff */
[----:B------:R-:W-:Y:S01]  /*5390*/  @UP0 USHF.R.S32.HI UR10, URZ, 0x1f, UR8 ;  /* 0x0000001f3f0a0899 */ /* 0x000fe20008011408 */
[----:B------:R-:W-:-:S03]  /*53a0*/  IMAD R0, R0, 0x4, R3 ;  /* 0x0000000400007824 */ /* 0x000fc600078e0203 */
[----:B------:R-:W-:Y:S02]  /*53b0*/  @UP0 ULEA.HI UR8, UR10, UR8, URZ, 0x7 ;  /* 0x000000080a080291 */ /* 0x000fe4000f8f383f */
[----:B------:R-:W-:Y:S02]  /*53c0*/  UIADD3.X UR10, UR7, UR13, URZ, UP1, !UPT ;  /* 0x0000000d070a7290 */ /* 0x000fe40008ffe43f */
[----:B------:R-:W-:-:S04]  /*53d0*/  @UP0 USHF.L.U32 UR8, UR8, 0x7, URZ ;  /* 0x0000000708080899 */ /* 0x000fc8000800063f */
[----:B------:R-:W-:Y:S01]  /*53e0*/  @UP0 ULOP3.LUT UR12, UR8, 0xffffc000, URZ, 0xc0, !UPT ;  /* 0xffffc000080c0892 */ /* 0x000fe2000f8ec03f */
[----:B------:R-:W-:Y:S01]  /*53f0*/  IMAD.U32 R3, RZ, RZ, UR10 ;  /* 0x0000000aff037e24 */ /* 0x000fe2000f8e00ff */
[----:B--2---:R-:W-:Y:S02]  /*5400*/  ULEA UR8, UR15, UR14, 0x18 ;  /* 0x0000000e0f087291 */ /* 0x004fe4000f8ec03f */
[----:B------:R-:W-:-:S03]  /*5410*/  @UP0 USHF.R.S32.HI UR13, URZ, 0x1f, UR12 ;  /* 0x0000001f3f0d0899 */ /* 0x000fc6000801140c */
[----:B------:R-:W-:Y:S01]  /*5420*/  @!UP0 UMOV UR12, URZ ;  /* 0x0000003f000c8c82 */ /* 0x000fe20008000000 */
[----:B------:R-:W-:Y:S01]  /*5430*/  LEA R0, R0, UR8, 0x2 ;  /* 0x0000000800007c11 */ /* 0x000fe2000f8e10ff */
[----:B------:R-:W-:Y:S02]  /*5440*/  UIADD3 UR14, UP1, UR39, UR12, URZ ;  /* 0x0000000c270e7290 */ /* 0x000fe4000ff3e03f */
[----:B------:R-:W-:Y:S01]  /*5450*/  @!UP0 UMOV UR13, URZ ;  /* 0x0000003f000d8c82 */ /* 0x000fe20008000000 */
[----:B------:R-:W-:Y:S01]  /*5460*/  UIMAD UR12, UR11, UR18, URZ ;  /* 0x000000120b0c72a4 */ /* 0x000fe2000f8e023f */
[----:B------:R1:W-:Y:S01]  /*5470*/  STS.128 [R0], R24 ;  /* 0x0000001800007388 */ /* 0x0003e20000000c00 */
[----:B------:R-:W-:Y:S02]  /*5480*/  ULEA.HI.X.SX32 UR15, UR39, UR13, 0x1, UP1 ;  /* 0x0000000d270f7291 */ /* 0x000fe400088f0e3f */
[----:B------:R-:W-:Y:S01]  /*5490*/  UIMAD UR11, UR11, UR20, URZ ;  /* 0x000000140b0b72a4 */ /* 0x000fe2000f8e023f */
[----:B------:R1:W-:Y:S01]  /*54a0*/  STS.128 [R0+0x800], R28 ;  /* 0x0008001c00007388 */ /* 0x0003e20000000c00 */
[----:B------:R-:W-:-:S02]  /*54b0*/  UIMAD UR16, UR5, UR19, UR12 ;  /* 0x00000013051072a4 */ /* 0x000fc4000f8e020c */
[----:B------:R-:W-:Y:S01]  /*54c0*/  UIMAD.WIDE.U32 UR12, UR5, UR18, UR14 ;  /* 0x00000012050c72a5 */ /* 0x000fe2000f8e000e */
[----:B------:R1:W-:Y:S01]  /*54d0*/  STS.128 [R0+0x1000], R32 ;  /* 0x0010002000007388 */ /* 0x0003e20000000c00 */
[----:B------:R-:W-:Y:S02]  /*54e0*/  UIMAD UR18, UR5, UR21, UR11 ;  /* 0x00000015051272a4 */ /* 0x000fe4000f8e020b */
[----:B------:R-:W-:Y:S01]  /*54f0*/  USHF.R.S32.HI UR11, URZ, 0x1f, UR37 ;  /* 0x0000001f3f0b7899 */ /* 0x000fe20008011425 */
[----:B------:R1:W-:Y:S01]  /*5500*/  STS.128 [R0+0x1800], R36 ;  /* 0x0018002400007388 */ /* 0x0003e20000000c00 */
[----:B------:R-:W-:Y:S02]  /*5510*/  UIMAD.WIDE.U32 UR14, UR5, UR20, UR14 ;  /* 0x00000014050e72a5 */ /* 0x000fe4000f8e000e */
[----:B------:R-:W-:Y:S01]  /*5520*/  USEL UR11, UR11, URZ, !UP0 ;  /* 0x0000003f0b0b7287 */ /* 0x000fe2000c000000 */
[----:B------:R1:W-:Y:S01]  /*5530*/  STS.128 [R0+0x2000], R40 ;  /* 0x0020002800007388 */ /* 0x0003e20000000c00 */
[----:B------:R-:W-:Y:S01]  /*5540*/  ULDC.64 UR20, c[0x0][0x820] ;  /* 0x0002080000147ab9 */ /* 0x000fe20000000a00 */
[----:B------:R-:W-:-:S02]  /*5550*/  UIADD3 UR13, UR13, UR16, URZ ;  /* 0x000000100d0d7290 */ /* 0x000fc4000fffe03f */
[----:B------:R1:W-:Y:S01]  /*5560*/  STS.128 [R0+0x2800], R44 ;  /* 0x0028002c00007388 */ /* 0x0003e20000000c00 */
[----:B------:R-:W-:Y:S02]  /*5570*/  USEL UR37, UR37, URZ, !UP0 ;  /* 0x0000003f25257287 */ /* 0x000fe4000c000000 */
        /* <DEDUP_REMOVED lines=16> */
[----:B------:R-:W-:Y:S01]  /*5680*/  UIADD3 UR5, UR15, UR16, URZ ;  /* 0x000000100f057290 */ /* 0x000fe2000fffe03f */
[----:B------:R1:W-:Y:S01]  /*5690*/  STS.128 [R0+0x5800], R68 ;  /* 0x0058004400007388 */ /* 0x0003e20000000c00 */
[----:B------:R-:W-:-:S02]  /*56a0*/  ULEA UR18, UP0, UR12, UR18, 0x2 ;  /* 0x000000120c127291 */ /* 0x000fc4000f80103f */
[----:B------:R-:W-:Y:S01]  /*56b0*/  ULEA UR20, UP1, UR14, UR20, 0x2 ;  /* 0x000000140e147291 */ /* 0x000fe2000f82103f */
[----:B------:R1:W-:Y:S01]  /*56c0*/  STS.128 [R0+0x6000], R72 ;  /* 0x0060004800007388 */ /* 0x0003e20000000c00 */
[----:B------:R-:W-:Y:S02]  /*56d0*/  ULEA.HI.X UR19, UR12, UR19, UR11, 0x2, UP0 ;  /* 0x000000130c137291 */ /* 0x000fe400080f140b */
[----:B------:R-:W-:Y:S01]  /*56e0*/  ULEA.HI.X UR5, UR14, UR21, UR5, 0x2, UP1 ;  /* 0x000000150e057291 */ /* 0x000fe200088f1405 */
[----:B------:R1:W-:Y:S01]  /*56f0*/  STS.128 [R0+0x6800], R76 ;  /* 0x0068004c00007388 */ /* 0x0003e20000000c00 */
[----:B------:R-:W-:-:S03]  /*5700*/  UIMAD UR17, UR4, UR17, UR36 ;  /* 0x00000011041172a4 */ /* 0x000fc6000f8e0224 */
[----:B------:R1:W-:Y:S04]  /*5710*/  STS.128 [R0+0x7000], R80 ;  /* 0x0070005000007388 */ /* 0x0003e80000000c00 */
[----:B------:R1:W-:Y:S01]  /*5720*/  STS.128 [R0+0x7800], R84 ;  /* 0x0078005400007388 */ /* 0x0003e20000000c00 */
[----:B------:R-:W-:Y:S05]  /*5730*/  @P0 BRA `(.L_x_3513) ;  /* 0x0000000000140947 */ /* 0x000fea0003800000 */
.L_x_3514:
[----:B------:R-:W2:Y:S04]  /*5740*/  LDG.E.STRONG.GPU R4, desc[UR46][R2.64] ;  /* 0x0000002e02047981 */ /* 0x000ea8000c1ef900 */
[----:B--2---:R-:W-:Y:S01]  /*5750*/  CCTL.IVALL ;  /* 0x00000000ff00798f */ /* 0x004fe20002000000 */
[----:B------:R-:W-:Y:S05]  /*5760*/  YIELD ;  /* 0x0000000000007946 */ /* 0x000fea0003800000 */
[----:B------:R-:W-:-:S13]  /*5770*/  ISETP.NE.AND P0, PT, R4, UR17, PT ;  /* 0x0000001104007c0c */ /* 0x000fda000bf05270 */
[----:B------:R-:W-:Y:S05]  /*5780*/  @P0 BRA `(.L_x_3514) ;  /* 0xfffffffc00ec0947 */ /* 0x000fea000383ffff */
.L_x_3513:
[----:B------:R-:W-:Y:S05]  /*5790*/  BSYNC B0 ;  /* 0x0000000000007941 */ /* 0x000fea0003800000 */
.L_x_3512:
[----:B------:R-:W-:-:S03]  /*57a0*/  UMOV UR4, 0xffffffff ;  /* 0xffffffff00047882 */ /* 0x000fc60000000000 */
[----:B------:R-:W-:Y:S05]  /*57b0*/  BRA.DIV UR4, `(.L_x_3515) ;  /* 0x00000052041c7947 */ /* 0x000fea000b800000 */
[----:B------:R-:W-:Y:S01]  /*57c0*/  NOP ;  /* 0x0000000000007918 */ /* 0x000fe20000000000 */
.L_x_3616:
        /* <DEDUP_REMOVED lines=15> */
.L_x_3518:
[----:B------:R-:W-:Y:S01]  /*58c0*/  @P0 ELECT P2, URZ, PT ;  /* 0x00000000003f082f */ /* 0x000fe20003840000 */
[----:B------:R2:W-:-:S12]  /*58d0*/  UBLKRED.G.S.ADD.F32.RN [UR4], [UR8], UR9, desc[UR10] ;  /* 0x00000a04080073bb */ /* 0x0005d800080a1409 */
[----:B------:R-:W-:Y:S02]  /*58e0*/  @P2 PLOP3.LUT P0, PT, P2, PT, PT, 0x8, 0x0 ;  /* 0x000000000000281c */ /* 0x000fe4000170e170 */
[----:B------:R-:W-:-:S11]  /*58f0*/  PLOP3.LUT P2, PT, PT, PT, PT, 0x8, 0x0 ;  /* 0x000000000000781c */ /* 0x000fd60003f4e170 */
[----:B--2---:R-:W-:Y:S05]  /*5900*/  @P0 BRA.U.ANY `(.L_x_3518) ;  /* 0xfffffffd00ec0947 */ /* 0x004fea000393ffff */
[----:B------:R0:W-:Y:S01]  /*5910*/  UTMACMDFLUSH ;  /* 0x00000000000079b7 */ /* 0x0001e20000000000 */
[----:B------:R-:W-:-:S04]  /*5920*/  DEPBAR.LE SB0, 0x0 ;  /* 0x000080000000791a */ /* 0x000fc80000000000 */
.L_x_3517:
[----:B------:R-:W-:Y:S05]  /*5930*/  BSYNC B0 ;  /* 0x0000000000007941 */ /* 0x000fea0003800000 */
.L_x_3516:
        /* <DEDUP_REMOVED lines=14> */
.L_x_3520:
[----:B------:R-:W-:Y:S05]  /*5a20*/  BSYNC B0 ;  /* 0x0000000000007941 */ /* 0x000fea0003800000 */
.L_x_3519:
        /* <DEDUP_REMOVED lines=24> */
.L_x_3523:
[----:B-12---:R-:W2:Y:S04]  /*5bb0*/  LDG.E.STRONG.GPU R0, desc[UR46][R2.64] ;  /* 0x0000002e02007981 */ /* 0x006ea8000c1ef900 */
[----:B--2---:R-:W-:Y:S01]  /*5bc0*/  CCTL.IVALL ;  /* 0x00000000ff00798f */ /* 0x004fe20002000000 */
[----:B------:R-:W-:Y:S05]  /*5bd0*/  YIELD ;  /* 0x0000000000007946 */ /* 0x000fea0003800000 */
[----:B------:R-:W-:-:S13]  /*5be0*/  ISETP.NE.AND P0, PT, R0, UR17, PT ;  /* 0x0000001100007c0c */ /* 0x000fda000bf05270 */
[----:B------:R-:W-:Y:S05]  /*5bf0*/  @P0 BRA `(.L_x_3523) ;  /* 0xfffffffc00ec0947 */ /* 0x000fea000383ffff */
.L_x_3522:
[----:B------:R-:W-:Y:S05]  /*5c00*/  BSYNC B0 ;  /* 0x0000000000007941 */ /* 0x000fea0003800000 */
.L_x_3521:
[----:B------:R-:W-:-:S03]  /*5c10*/  UMOV UR4, 0xffffffff ;  /* 0xffffffff00047882 */ /* 0x000fc60000000000 */
[----:B------:R-:W-:Y:S05]  /*5c20*/  BRA.DIV UR4, `(.L_x_3524) ;  /* 0x0000004e041c7947 */ /* 0x000fea000b800000 */
[----:B------:R-:W-:Y:S01]  /*5c30*/  NOP ;  /* 0x0000000000007918 */ /* 0x000fe20000000000 */
.L_x_3619:
        /* <DEDUP_REMOVED lines=16> */
.L_x_3527:
[----:B------:R-:W-:Y:S01]  /*5d40*/  @P0 ELECT P2, URZ, PT ;  /* 0x00000000003f082f */ /* 0x000fe20003840000 */
[----:B------:R3:W-:-:S12]  /*5d50*/  UBLKRED.G.S.ADD.F32.RN [UR4], [UR8], UR6, desc[UR10] ;  /* 0x00000a04080073bb */ /* 0x0007d800080a1406 */
[----:B------:R-:W-:Y:S02]  /*5d60*/  @P2 PLOP3.LUT P0, PT, P2, PT, PT, 0x8, 0x0 ;  /* 0x000000000000281c */ /* 0x000fe4000170e170 */
[----:B------:R-:W-:-:S11]  /*5d70*/  PLOP3.LUT P2, PT, PT, PT, PT, 0x8, 0x0 ;  /* 0x000000000000781c */ /* 0x000fd60003f4e170 */
[----:B---3--:R-:W-:Y:S05]  /*5d80*/  @P0 BRA.U.ANY `(.L_x_3527) ;  /* 0xfffffffd00ec0947 */ /* 0x008fea000393ffff */
[----:B------:R0:W-:Y:S01]  /*5d90*/  UTMACMDFLUSH ;  /* 0x00000000000079b7 */ /* 0x0001e20000000000 */
[----:B------:R-:W-:-:S04]  /*5da0*/  DEPBAR.LE SB0, 0x0 ;  /* 0x000080000000791a */ /* 0x000fc80000000000 */
.L_x_3526:
[----:B------:R-:W-:Y:S05]  /*5db0*/  BSYNC B0 ;  /* 0x0000000000007941 */ /* 0x000fea0003800000 */
.L_x_3525:
        /* <DEDUP_REMOVED lines=14> */
.L_x_3481:
        /* <DEDUP_REMOVED lines=29> */
.L_x_3529:
[----:B------:R-:W-:Y:S01]  /*6070*/  ULDC UR9, c[0x0][0x8cc] ;  /* 0x0002330000097ab9 */ /* 0x000fe20000000800 */
[----:B------:R-:W-:Y:S01]  /*6080*/  UMOV UR7, UR8 ;  /* 0x0000000800077c82 */ /* 0x000fe20008000000 */
[----:B------:R-:W-:-:S11]  /*6090*/  UISETP.NE.AND UP0, UPT, UR9, 0x1, UPT ;  /* 0x000000010900788c */ /* 0x000fd6000bf05270 */
[----:B------:R-:W-:Y:S02]  /*60a0*/  @UP0 ULDC.64 UR10, c[0x0][0x8d0] ;  /* 0x00023400000a0ab9 */ /* 0x000fe40000000a00 */
[----:B------:R-:W-:-:S04]  /*60b0*/  UIMAD.WIDE.U32 UR4, UR8, UR10, URZ ;  /* 0x0000000a080472a5 */ /* 0x000fc8000f8e003f */
[----:B------:R-:W-:-:S04]  /*60c0*/  @UP0 USHF.R.U32.HI UR7, URZ, UR11, UR5 ;  /* 0x0000000b3f070299 */ /* 0x000fc80008011605 */
[----:B------:R-:W-:-:S12]  /*60d0*/  UIMAD UR4, UR7, UR9, URZ ;  /* 0x00000009070472a4 */ /* 0x000fd8000f8e023f */
.L_x_3530:
        /* <DEDUP_REMOVED lines=23> */
.L_x_3531:
        /* <DEDUP_REMOVED lines=13> */
.L_x_3533:
[----:B------:R-:W-:-:S05]  /*6320*/  ULDC UR4, c[0x0][0x8f4] ;  /* 0x00023d0000047ab9 */ /* 0x000fca0000000800 */
.L_x_3532:
        /* <DEDUP_REMOVED lines=48> */
.L_x_3534:
        /* <DEDUP_REMOVED lines=13> */
.L_x_3535:
        /* <DEDUP_REMOVED lines=12> */
.L_x_3536:
        /* <DEDUP_REMOVED lines=68> */
.L_x_3540:
[----:B------:R-:W2:Y:S04]  /*6c00*/  LDG.E.STRONG.GPU R4, desc[UR46][R2.64] ;  /* 0x0000002e02047981 */ /* 0x000ea8000c1ef900 */
[----:B--2---:R-:W-:Y:S01]  /*6c10*/  CCTL.IVALL ;  /* 0x00000000ff00798f */ /* 0x004fe20002000000 */
[----:B------:R-:W-:Y:S05]  /*6c20*/  YIELD ;  /* 0x0000000000007946 */ /* 0x000fea0003800000 */
[----:B------:R-:W-:-:S13]  /*6c30*/  ISETP.NE.AND P1, PT, R4, R5, PT ;  /* 0x000000050400720c */ /* 0x000fda0003f25270 */
[----:B------:R-:W-:Y:S05]  /*6c40*/  @P1 BRA `(.L_x_3540) ;  /* 0xfffffffc00ec1947 */ /* 0x000fea000383ffff */
.L_x_3539:
[----:B------:R-:W-:Y:S05]  /*6c50*/  BSYNC B0 ;  /* 0x0000000000007941 */ /* 0x000fea0003800000 */
.L_x_3538:
[----:B------:R-:W-:-:S03]  /*6c60*/  UMOV UR6, 0xffffffff ;  /* 0xffffffff00067882 */ /* 0x000fc60000000000 */
[----:B------:R-:W-:Y:S05]  /*6c70*/  BRA.DIV UR6, `(.L_x_3541) ;  /* 0x0000003e06247947 */ /* 0x000fea000b800000 */
[----:B------:R-:W-:Y:S01]  /*6c80*/  NOP ;  /* 0x0000000000007918 */ /* 0x000fe20000000000 */
.L_x_3622:
        /* <DEDUP_REMOVED lines=22> */
.L_x_3543:
[----:B------:R-:W-:Y:S05]  /*6df0*/  BSYNC B0 ;  /* 0x0000000000007941 */ /* 0x000fea0003800000 */
.L_x_3542:
        /* <DEDUP_REMOVED lines=20> */
.L_x_3545:
[----:B------:R-:W-:Y:S05]  /*6f40*/  BSYNC B0 ;  /* 0x0000000000007941 */ /* 0x000fea0003800000 */
.L_x_3544:
[----:B------:R-:W-:Y:S06]  /*6f50*/  BAR.ARV 0xa, 0xa0 ;  /* 0x0282800000007b1d */ /* 0x000fec0000002000 */
[----:B------:R-:W-:Y:S04]  /*6f60*/  BSSY B0, `(.L_x_3546) ;  /* 0x0000003000007945 */ /* 0x000fe80003800000 */
[----:B------:R-:W-:Y:S05]  /*6f70*/  @!P0 BRA `(.L_x_3547) ;  /* 0x0000000000048947 */ /* 0x000fea0003800000 */
[----:B------:R-:W-:-:S04]  /*6f80*/  DEPBAR.LE SB0, 0x0 ;  /* 0x000080000000791a */ /* 0x000fc80000000000 */
.L_x_3547:
[----:B------:R-:W-:Y:S05]  /*6f90*/  BSYNC B0 ;  /* 0x0000000000007941 */ /* 0x000fea0003800000 */
.L_x_3546:
        /* <DEDUP_REMOVED lines=19> */
.L_x_3549:
[----:B------:R-:W-:Y:S05]  /*70d0*/  BSYNC B0 ;  /* 0x0000000000007941 */ /* 0x000fea0003800000 */
.L_x_3548:
[----:B------:R-:W-:Y:S01]  /*70e0*/  UIADD3 UR7, UR13, 0x1, URZ ;  /* 0x000000010d077890 */ /* 0x000fe2000fffe03f */
[----:B------:R-:W-:Y:S11]  /*70f0*/  BRA `(.L_x_3550) ;  /* 0x0000000000047947 */ /* 0x000ff60003800000 */
.L_x_3537:
[----:B------:R-:W-:-:S05]  /*7100*/  UMOV UR7, UR13 ;  /* 0x0000000d00077c82 */ /* 0x000fca0008000000 */
.L_x_3550:
        /* <DEDUP_REMOVED lines=16> */
.L_x_3575:
        /* <DEDUP_REMOVED lines=18> */
.L_x_3553:
[----:B------:R-:W2:Y:S04]  /*7330*/  LDG.E.STRONG.GPU R4, desc[UR46][R2.64] ;  /* 0x0000002e02047981 */ /* 0x000ea8000c1ef900 */
[----:B--2---:R-:W-:Y:S01]  /*7340*/  CCTL.IVALL ;  /* 0x00000000ff00798f */ /* 0x004fe20002000000 */
[----:B------:R-:W-:Y:S05]  /*7350*/  YIELD ;  /* 0x0000000000007946 */ /* 0x000fea0003800000 */
[----:B------:R-:W-:-:S13]  /*7360*/  ISETP.NE.AND P1, PT, R4, R5, PT ;  /* 0x000000050400720c */ /* 0x000fda0003f25270 */
[----:B------:R-:W-:Y:S05]  /*7370*/  @P1 BRA `(.L_x_3553) ;  /* 0xfffffffc00ec1947 */ /* 0x000fea000383ffff */
.L_x_3552:
[----:B------:R-:W-:Y:S05]  /*7380*/  BSYNC B0 ;  /* 0x0000000000007941 */ /* 0x000fea0003800000 */
.L_x_3551:
[----:B------:R-:W-:-:S03]  /*7390*/  UMOV UR24, 0xffffffff ;  /* 0xffffffff00187882 */ /* 0x000fc60000000000 */
[----:B------:R-:W-:Y:S05]  /*73a0*/  BRA.DIV UR24, `(.L_x_3554) ;  /* 0x0000003618747947 */ /* 0x000fea000b800000 */
[----:B------:R-:W-:Y:S01]  /*73b0*/  NOP ;  /* 0x0000000000007918 */ /* 0x000fe20000000000 */
.L_x_3625:
        /* <DEDUP_REMOVED lines=19> */
.L_x_3556:
[----:B------:R-:W-:Y:S05]  /*74f0*/  BSYNC B0 ;  /* 0x0000000000007941 */ /* 0x000fea0003800000 */
.L_x_3555:
        /* <DEDUP_REMOVED lines=15> */
.L_x_3558:
[----:B------:R-:W-:Y:S05]  /*75f0*/  BSYNC B0 ;  /* 0x0000000000007941 */ /* 0x000fea0003800000 */
.L_x_3557:
[----:B------:R-:W-:Y:S06]  /*7600*/  BAR.ARV 0xa, 0xa0 ;  /* 0x0282800000007b1d */ /* 0x000fec0000002000 */
[----:B------:R-:W-:Y:S04]  /*7610*/  BSSY B0, `(.L_x_3559) ;  /* 0x0000003000007945 */ /* 0x000fe80003800000 */
[----:B------:R-:W-:Y:S05]  /*7620*/  @!P0 BRA `(.L_x_3560) ;  /* 0x0000000000048947 */ /* 0x000fea0003800000 */
[----:B------:R-:W-:-:S04]  /*7630*/  DEPBAR.LE SB0, 0x0 ;  /* 0x000080000000791a */ /* 0x000fc80000000000 */
.L_x_3560:
[----:B------:R-:W-:Y:S05]  /*7640*/  BSYNC B0 ;  /* 0x0000000000007941 */ /* 0x000fea0003800000 */
.L_x_3559:
        /* <DEDUP_REMOVED lines=19> */
.L_x_3562:
[----:B------:R-:W-:Y:S05]  /*7780*/  BSYNC B0 ;  /* 0x0000000000007941 */ /* 0x000fea0003800000 */
.L_x_3561:
        /* <DEDUP_REMOVED lines=17> */
.L_x_3565:
[----:B------:R-:W2:Y:S04]  /*78a0*/  LDG.E.STRONG.GPU R4, desc[UR46][R2.64] ;  /* 0x0000002e02047981 */ /* 0x000ea8000c1ef900 */
[----:B--2---:R-:W-:Y:S01]  /*78b0*/  CCTL.IVALL ;  /* 0x00000000ff00798f */ /* 0x004fe20002000000 */
[----:B------:R-:W-:Y:S05]  /*78c0*/  YIELD ;  /* 0x0000000000007946 */ /* 0x000fea0003800000 */
[----:B------:R-:W-:-:S13]  /*78d0*/  ISETP.NE.AND P1, PT, R4, R5, PT ;  /* 0x000000050400720c */ /* 0x000fda0003f25270 */
[----:B------:R-:W-:Y:S05]  /*78e0*/  @P1 BRA `(.L_x_3565) ;  /* 0xfffffffc00ec1947 */ /* 0x000fea000383ffff */
.L_x_3564:
[----:B------:R-:W-:Y:S05]  /*78f0*/  BSYNC B0 ;  /* 0x0000000000007941 */ /* 0x000fea0003800000 */
.L_x_3563:
[----:B------:R-:W-:-:S03]  /*7900*/  UMOV UR18, 0xffffffff ;  /* 0xffffffff00127882 */ /* 0x000fc60000000000 */
[----:B------:R-:W-:Y:S05]  /*7910*/  BRA.DIV UR18, `(.L_x_3566) ;  /* 0x0000003212347947 */ /* 0x000fea000b800000 */
[----:B------:R-:W-:Y:S01]  /*7920*/  NOP ;  /* 0x0000000000007918 */ /* 0x000fe20000000000 */
.L_x_3628:
        /* <DEDUP_REMOVED lines=15> */
.L_x_3568:
[----:B------:R-:W-:Y:S05]  /*7a20*/  BSYNC B0 ;  /* 0x0000000000007941 */ /* 0x000fea0003800000 */
.L_x_3567:
        /* <DEDUP_REMOVED lines=15> */
.L_x_3570:
[----:B------:R-:W-:Y:S05]  /*7b20*/  BSYNC B0 ;  /* 0x0000000000007941 */ /* 0x000fea0003800000 */
.L_x_3569:
[----:B------:R-:W-:Y:S06]  /*7b30*/  BAR.ARV 0xa, 0xa0 ;  /* 0x0282800000007b1d */ /* 0x000fec0000002000 */
[----:B------:R-:W-:Y:S04]  /*7b40*/  BSSY B0, `(.L_x_3571) ;  /* 0x0000003000007945 */ /* 0x000fe80003800000 */
[----:B------:R-:W-:Y:S05]  /*7b50*/  @!P0 BRA `(.L_x_3572) ;  /* 0x0000000000048947 */ /* 0x000fea0003800000 */
[----:B------:R-:W-:-:S04]  /*7b60*/  DEPBAR.LE SB0, 0x0 ;  /* 0x000080000000791a */ /* 0x000fc80000000000 */
.L_x_3572:
[----:B------:R-:W-:Y:S05]  /*7b70*/  BSYNC B0 ;  /* 0x0000000000007941 */ /* 0x000fea0003800000 */
.L_x_3571:
        /* <DEDUP_REMOVED lines=19> */
.L_x_3574:
[----:B------:R-:W-:Y:S05]  /*7cb0*/  BSYNC B0 ;  /* 0x0000000000007941 */ /* 0x000fea0003800000 */
.L_x_3573:
[----:B------:R-:W-:Y:S02]  /*7cc0*/  UIADD3 UR7, UR7, 0x2, URZ ;  /* 0x0000000207077890 */ /* 0x000fe4000fffe03f */
[----:B------:R-:W-:Y:S02]  /*7cd0*/  UIADD3 UR6, UR6, 0x4000, URZ ;  /* 0x0000400006067890 */ /* 0x000fe4000fffe03f */
[----:B------:R-:W-:-:S06]  /*7ce0*/  UISETP.GE.AND UP0, UPT, UR7, UR12, UPT ;  /* 0x0000000c0700728c */ /* 0x000fcc000bf06270 */
[----:B------:R-:W-:-:S13]  /*7cf0*/  PLOP3.LUT P1, PT, PT, PT, UP0, 0x80, 0x0 ;  /* 0x000000000000781c */ /* 0x000fda0003f2f008 */
[----:B------:R-:W-:Y:S05]  /*7d00*/  @!P1 BRA `(.L_x_3575) ;  /* 0xfffffff400409947 */ /* 0x000fea000383ffff */
[----:B------:R-:W-:Y:S05]  /*7d10*/  BRA `(.L_x_3488) ;  /* 0x0000002800587947 */ /* 0x000fea0003800000 */
.L_x_3528:
        /* <DEDUP_REMOVED lines=21> */
.L_x_3576:
[----:B------:R-:W1:Y:S01]  /*7e70*/  LDC R3, c[0x0][0x8cc] ;  /* 0x00023300ff037b82 */ /* 0x000e620000000800 */
[----:B------:R-:W-:Y:S01]  /*7e80*/  IMAD.MOV.U32 R0, RZ, RZ, R5 ;  /* 0x000000ffff007224 */ /* 0x000fe200078e0005 */
[----:B-1----:R-:W-:-:S13]  /*7e90*/  ISETP.NE.AND P0, PT, R3, 0x1, PT ;  /* 0x000000010300780c */ /* 0x002fda0003f05270 */
[----:B------:R-:W1:Y:S02]  /*7ea0*/  @P0 LDC.64 R6, c[0x0][0x8d0] ;  /* 0x00023400ff060b82 */ /* 0x000e640000000a00 */
[----:B-1----:R-:W-:-:S05]  /*7eb0*/  @P0 IMAD.HI.U32 R4, R5, R6, RZ ;  /* 0x0000000605040227 */ /* 0x002fca00078e00ff */
[----:B------:R-:W-:-:S05]  /*7ec0*/  @P0 SHF.R.U32.HI R0, RZ, R7, R4 ;  /* 0x00000007ff000219 */ /* 0x000fca0000011604 */
[----:B------:R-:W-:-:S07]  /*7ed0*/  IMAD R3, R0, R3, RZ ;  /* 0x0000000300037224 */ /* 0x000fce00078e02ff */
.L_x_3577:
        /* <DEDUP_REMOVED lines=23> */
.L_x_3578:
        /* <DEDUP_REMOVED lines=10> */
.L_x_3580:
[----:B------:R-:W2:Y:S02]  /*80f0*/  LDC R4, c[0x0][0x8f4] ;  /* 0x00023d00ff047b82 */ /* 0x000ea40000000800 */
.L_x_3579:
[----:B--2--5:R-:W-:Y:S01]  /*8100*/  VIADD R4, R4, 0x7f ;  /* 0x0000007f04047836 */ /* 0x024fe20000000000 */
[----:B------:R-:W-:Y:S01]  /*8110*/  LOP3.LUT R12, R0, 0x1ffffff, RZ, 0x3c, !PT ;  /* 0x01ffffff000c7812 */ /* 0x000fe200078e3cff */
[----:B------:R-:W-:Y:S02]  /*8120*/  IMAD.MOV.U32 R10, RZ, RZ, 0x1 ;  /* 0x00000001ff0a7424 */ /* 0x000fe400078e00ff */
[----:B-1----:R-:W-:Y:S01]  /*8130*/  IMAD.MOV.U32 R2, RZ, RZ, RZ ;  /* 0x000000ffff027224 */ /* 0x002fe200078e00ff */
        /* <DEDUP_REMOVED lines=38> */
.L_x_3582:
        /* <DEDUP_REMOVED lines=20> */
.L_x_3583:
[----:B------:R-:W-:Y:S05]  /*84e0*/  @!P0 BRA `(.L_x_3584) ;  /* 0x00000000000c8947 */ /* 0x000fea0003800000 */
[----:B------:R-:W2:Y:S04]  /*84f0*/  LDG.E R5, desc[UR46][R2.64] ;  /* 0x0000002e02057981 */ /* 0x000ea8000c1e1900 */
[----:B------:R-:W2:Y:S02]  /*8500*/  LDG.E R0, desc[UR46][R2.64+0x4] ;  /* 0x0000042e02007981 */ /* 0x000ea4000c1e1900 */
[----:B--2---:R-:W-:-:S07]  /*8510*/  IMAD.IADD R0, R0, 0x1, -R5 ;  /* 0x0000000100007824 */ /* 0x004fce00078e0a05 */
.L_x_3584:
        /* <DEDUP_REMOVED lines=66> */
.L_x_3629:
        /* <DEDUP_REMOVED lines=15> */
.L_x_3587:
        /* <DEDUP_REMOVED lines=92> */
.L_x_3598:
[----:B-123--:R-:W-:-:S04]  /*8ff0*/  SHF.L.U32 R18, R10, 0x1f, RZ ;  /* 0x0000001f0a127819 */ /* 0x00efc800000006ff */
[----:B------:R-:W2:Y:S02]  /*9000*/  SYNCS.PHASECHK.TRANS64.TRYWAIT P1, [R15+URZ+0x30840], R18 ;  /* 0x030840120f0075a7 */ /* 0x000ea4000802017f */
[----:B--2---:R-:W-:Y:S05]  /*9010*/  @!P1 BRA `(.L_x_3590) ;  /* 0x0000001800a49947 */ /* 0x004fea0003800000 */
.L_x_3630:
        /* <DEDUP_REMOVED lines=8> */
.L_x_3591:
        /* <DEDUP_REMOVED lines=37> */
.L_x_3631:
        /* <DEDUP_REMOVED lines=8> */
.L_x_3593:
        /* <DEDUP_REMOVED lines=37> */
.L_x_3632:
        /* <DEDUP_REMOVED lines=8> */
.L_x_3595:
        /* <DEDUP_REMOVED lines=31> */
.L_x_3634:
        /* <DEDUP_REMOVED lines=8> */
.L_x_3597:
        /* <DEDUP_REMOVED lines=37> */
.L_x_3589:
[----:B------:R-:W4:Y:S02]  /*9b00*/  LDL.LU R4, [R1+0x8] ;  /* 0x0000080001047983 */ /* 0x000f240000300800 */
[----:B----4-:R-:W-:Y:S02]  /*9b10*/  ISETP.NE.AND P1, PT, R4, RZ, PT ;  /* 0x000000ff0400720c */ /* 0x010fe40003f25270 */
[----:B------:R4:W5:Y:S11]  /*9b20*/  LDL R4, [R1+0x4] ;  /* 0x0000040001047983 */ /* 0x0009760000100800 */
[----:B----4-:R-:W-:Y:S05]  /*9b30*/  @!P1 BRA `(.L_x_3588) ;  /* 0x00000004005c9947 */ /* 0x010fea0003800000 */
[----:B------:R-:W-:-:S04]  /*9b40*/  SHF.L.U32 R12, R10, 0x1f, RZ ;  /* 0x0000001f0a0c7819 */ /* 0x000fc800000006ff */
[----:B------:R-:W4:Y:S02]  /*9b50*/  SYNCS.PHASECHK.TRANS64.TRYWAIT P1, [R15+URZ+0x30840], R12 ;  /* 0x0308400c0f0075a7 */ /* 0x000f24000802017f */
[----:B----4-:R-:W-:Y:S05]  /*9b60*/  @!P1 BRA `(.L_x_3599) ;  /* 0x0000001000249947 */ /* 0x010fea0003800000 */
.L_x_3635:
        /* <DEDUP_REMOVED lines=8> */
.L_x_3600:
        /* <DEDUP_REMOVED lines=34> */
.L_x_3636:
        /* <DEDUP_REMOVED lines=8> */
.L_x_3602:
        /* <DEDUP_REMOVED lines=34> */
.L_x_3588:
[----:B------:R-:W1:Y:S01]  /*a0b0*/  S2R R0, SR_TID.X ;  /* 0x0000000000007919 */ /* 0x000e620000002100 */
[----:B------:R-:W-:Y:S01]  /*a0c0*/  IMAD R3, R16, 0x8, R15 ;  /* 0x0000000810037824 */ /* 0x000fe200078e020f */
[----:B-1----:R-:W-:Y:S02]  /*a0d0*/  LOP3.LUT R2, R0, 0x7f, RZ, 0xc0, !PT ;  /* 0x0000007f00027812 */ /* 0x002fe400078ec0ff */
[----:B------:R-:W-:Y:S02]  /*a0e0*/  SHF.L.U32 R0, R10, 0x1f, RZ ;  /* 0x0000001f0a007819 */ /* 0x000fe400000006ff */
[----:B------:R-:W-:Y:S02]  /*a0f0*/  ISETP.NE.AND P1, PT, R2, RZ, PT ;  /* 0x000000ff0200720c */ /* 0x000fe40003f25270 */
[----:B------:R-:W1:Y:S02]  /*a100*/  SYNCS.PHASECHK.TRANS64.TRYWAIT P0, [R3+URZ+0x30840], R0 ;  /* 0x03084000030075a7 */ /* 0x000e64000800017f */
[----:B-1----:R-:W-:Y:S09]  /*a110*/  @!P0 BRA `(.L_x_3603) ;  /* 0x0000000800e08947 */ /* 0x002ff20003800000 */
.L_x_3637:
[----:B------:R-:W-:Y:S05]  /*a120*/  @P1 BRA `(.L_x_3604) ;  /* 0x0000000000181947 */ /* 0x000fea0003800000 */
[----:B------:R-:W1:Y:S01]  /*a130*/  S2R R2, SR_TID.X ;  /* 0x0000000000027919 */ /* 0x000e620000002100 */
[----:B------:R-:W-:-:S04]  /*a140*/  IMAD.MOV.U32 R0, RZ, RZ, 0x4100 ;  /* 0x00004100ff007424 */ /* 0x000fc800078e00ff */
[----:B------:R1:W-:Y:S02]  /*a150*/  SYNCS.ARRIVE.TRANS64 RZ, [R3+URZ+0x30830], R0 ;  /* 0x0308300003ff79a7 */ /* 0x0003e4000800003f */
[----:B-1----:R-:W-:-:S13]  /*a160*/  LOP3.LUT P0, RZ, R2, 0x1f, RZ, 0xc0, !PT ;  /* 0x0000001f02ff7812 */ /* 0x002fda000780c0ff */
[----:B------:R-:W-:Y:S05]  /*a170*/  @!P0 BRA `(.L_x_3604) ;  /* 0x0000000000048947 */ /* 0x000fea0003800000 */
[----:B------:R-:W-:Y:S01]  /*a180*/  BPT.TRAP 0x1 ;  /* 0x000000040000795c */ /* 0x000fe20000300000 */
.L_x_3604:
        /* <DEDUP_REMOVED lines=41> */
.L_x_3585:
[----:B------:R-:W-:Y:S05]  /*a420*/  BSYNC B0 ;  /* 0x0000000000007941 */ /* 0x000fea0003800000 */
.L_x_3581:
[----:B------:R-:W-:-:S03]  /*a430*/  UMOV UR7, 0xffffffff ;  /* 0xffffffff00077882 */ /* 0x000fc60000000000 */
[----:B------:R-:W-:Y:S05]  /*a440*/  BRA.DIV UR7, `(.L_x_3605) ;  /* 0x0000000a07287947 */ /* 0x000fea000b800000 */
[----:B------:R-:W-:-:S13]  /*a450*/  ELECT P6, URZ, PT ;  /* 0x00000000003f782f */ /* 0x000fda00038c0000 */
.L_x_3640:
[----:B------:R-:W-:Y:S05]  /*a460*/  @!P6 BRA `(.L_x_3488) ;  /* 0x000000000084e947 */ /* 0x000fea0003800000 */
[----:B------:R-:W-:-:S06]  /*a470*/  ULOP3.LUT UR7, UR38, 0x2, URZ, 0xfc, !UPT ;  /* 0x0000000226077892 */ /* 0x000fcc000f8efc3f */
[----:B------:R-:W-:-:S05]  /*a480*/  IMAD.U32 R0, RZ, RZ, UR7 ;  /* 0x00000007ff007e24 */ /* 0x000fca000f8e00ff */
[----:B------:R-:W-:-:S13]  /*a490*/  ISETP.NE.AND P2, PT, R0, 0x3, PT ;  /* 0x000000030000780c */ /* 0x000fda0003f45270 */
[----:B------:R-:W-:Y:S05]  /*a4a0*/  @!P2 BRA `(.L_x_3606) ;  /* 0x000000000004a947 */ /* 0x000fea0003800000 */
[----:B------:R-:W-:Y:S01]  /*a4b0*/  BPT.TRAP 0x1 ;  /* 0x000000040000795c */ /* 0x000fe20000300000 */
.L_x_3606:
        /* <DEDUP_REMOVED lines=15> */
.L_x_3641:
[----:B------:R-:W2:Y:S02]  /*a5b0*/  SYNCS.PHASECHK.TRANS64.TRYWAIT P0, [R3+URZ], R0 ;  /* 0x00000000030075a7 */ /* 0x000ea4000800017f */
[----:B--2---:R-:W-:Y:S05]  /*a5c0*/  @!P0 BRA `(.L_x_3608) ;  /* 0x0000000400fc8947 */ /* 0x004fea0003800000 */
.L_x_3642:
[----:B------:R-:W-:Y:S05]  /*a5d0*/  @!P2 BRA `(.L_x_3609) ;  /* 0x000000000004a947 */ /* 0x000fea0003800000 */
[----:B------:R-:W-:Y:S01]  /*a5e0*/  BPT.TRAP 0x1 ;  /* 0x000000040000795c */ /* 0x000fe20000300000 */
.L_x_3609:
[----:B--2---:R-:W-:-:S04]  /*a5f0*/  VIADD R3, R8, 0x30840 ;  /* 0x0003084008037836 */ /* 0x004fc80000000000 */
[----:B------:R-:W-:-:S04]  /*a600*/  IMAD R5, R2, 0x8, R3 ;  /* 0x0000000802057824 */ /* 0x000fc800078e0203 */
[----:B------:R-:W2:Y:S02]  /*a610*/  SYNCS.PHASECHK.TRANS64.TRYWAIT P0, [R5+URZ], R4 ;  /* 0x00000004050075a7 */ /* 0x000ea4000800017f */
[----:B--2---:R-:W-:Y:S05]  /*a620*/  @!P0 BRA `(.L_x_3610) ;  /* 0x0000000400f88947 */ /* 0x004fea0003800000 */
.L_x_3643:
[----:B------:R-:W-:-:S07]  /*a630*/  IMAD R3, R6, 0x8, R3 ;  /* 0x0000000806037824 */ /* 0x000fce00078e0203 */
.L_x_3611:
[----:B---3--:R3:W4:Y:S02]  /*a640*/  SYNCS.PHASECHK.TRANS64.TRYWAIT P0, [R3+URZ], R0 ;  /* 0x00000000030075a7 */ /* 0x008724000800017f */
[----:B----4-:R-:W-:Y:S05]  /*a650*/  @!P0 NANOSLEEP.SYNCS 0x989680 ;  /* 0x009896800000895d */ /* 0x010fea0003900000 */
[----:B------:R-:W4:Y:S02]  /*a660*/  @!P0 SYNCS.PHASECHK.TRANS64 P0, [R3+URZ], R0 ;  /* 0x00000000030085a7 */ /* 0x000f24000800007f */
[----:B----4-:R-:W-:Y:S05]  /*a670*/  @!P0 BRA `(.L_x_3611) ;  /* 0xfffffffc00f08947 */ /* 0x010fea000383ffff */
.L_x_3488:
[----:B------:R-:W-:Y:S05]  /*a680*/  BSYNC B6 ;  /* 0x0000000000067941 */ /* 0x000fea0003800000 */
.L_x_3480:
[----:B------:R-:W-:Y:S05]  /*a690*/  EXIT ;  /* 0x000000000000794d */ /* 0x000fea0003800000 */
.L_x_3498:
[----:B------:R-:W-:Y:S02]  /*a6a0*/  IMAD.MOV.U32 R12, RZ, RZ, RZ ;  /* 0x000000ffff0c7224 */ /* 0x000fe400078e00ff */
[----:B------:R-:W-:Y:S02]  /*a6b0*/  IMAD.MOV.U32 R11, RZ, RZ, 0x1f ;  /* 0x0000001fff0b7424 */ /* 0x000fe400078e00ff */
[----:B------:R-:W-:-:S07]  /*a6c0*/  IMAD.MOV.U32 R15, RZ, RZ, -0x1 ;  /* 0xffffffffff0f7424 */ /* 0x000fce00078e00ff */
[----:B------:R-:W-:Y:S05]  /*a6d0*/  WARPSYNC.COLLECTIVE R15, `(.L_x_3612) ;  /* 0x000000000f087348 */ /* 0x000fea0003c00000 */
[----:B------:R1:W2:Y:S02]  /*a6e0*/  SHFL.IDX P6, R14, R13, R12, R11 ;  /* 0x0000000c0d0e7389 */ /* 0x0002a400000c000b */
[----:B-12---:R-:W-:Y:S01]  /*a6f0*/  ENDCOLLECTIVE ;  /* 0x000000000000791b */ /* 0x006fe20003800000 */
.L_x_3612:
[----:B------:R-:W-:Y:S05]  /*a700*/  BRA `(.L_x_3613) ;  /* 0xffffff7000547947 */ /* 0x000fea000383ffff */
.L_x_3500:
        /* <DEDUP_REMOVED lines=8> */
.L_x_3504:
[----:B---3--:R3:W4:Y:S02]  /*a790*/  SYNCS.PHASECHK.TRANS64.TRYWAIT P1, [R0+URZ+0x30810], R209 ;  /* 0x030810d1000075a7 */ /* 0x008724000802017f */
[----:B----4-:R-:W-:Y:S05]  /*a7a0*/  @!P1 NANOSLEEP.SYNCS 0x989680 ;  /* 0x009896800000995d */ /* 0x010fea0003900000 */
[----:B------:R-:W4:Y:S02]  /*a7b0*/  @!P1 SYNCS.PHASECHK.TRANS64 P1, [R0+URZ+0x30810], R209 ;  /* 0x030810d1000095a7 */ /* 0x000f24000802007f */
[----:B----4-:R-:W-:Y:S05]  /*a7c0*/  @!P1 BRA `(.L_x_3504) ;  /* 0xfffffffc00f09947 */ /* 0x010fea000383ffff */
[----:B------:R-:W-:Y:S05]  /*a7d0*/  BRA `(.L_x_3503) ;  /* 0xffffff78003c7947 */ /* 0x000fea000383ffff */
.L_x_3508:
[----:B------:R1:W1:Y:S02]  /*a7e0*/  SYNCS.PHASECHK.TRANS64.TRYWAIT P1, [R0+URZ+0x30830], R209 ;  /* 0x030830d1000075a7 */ /* 0x000264000802017f */
[----:B-1----:R-:W-:Y:S05]  /*a7f0*/  @!P1 NANOSLEEP.SYNCS 0x989680 ;  /* 0x009896800000995d */ /* 0x002fea0003900000 */
[----:B------:R-:W1:Y:S02]  /*a800*/  @!P1 SYNCS.PHASECHK.TRANS64 P1, [R0+URZ+0x30830], R209 ;  /* 0x030830d1000095a7 */ /* 0x000e64000802007f */
[----:B-1----:R-:W-:Y:S05]  /*a810*/  @!P1 BRA `(.L_x_3508) ;  /* 0xfffffffc00f09947 */ /* 0x002fea000383ffff */
[----:B------:R-:W-:Y:S05]  /*a820*/  BRA `(.L_x_3507) ;  /* 0xffffff80005c7947 */ /* 0x000fea000383ffff */
.L_x_3515:
[----:B------:R-:W-:Y:S01]  /*a830*/  BSSY B0, `(.L_x_3614) ;  /* 0x0000005000007945 */ /* 0x000fe20003800000 */
[----:B------:R-:W-:-:S07]  /*a840*/  IMAD.MOV.U32 R15, RZ, RZ, -0x1 ;  /* 0xffffffffff0f7424 */ /* 0x000fce00078e00ff */
[----:B-1----:R-:W-:Y:S05]  /*a850*/  WARPSYNC.COLLECTIVE R15, `(.L_x_3615) ;  /* 0x000000000f087348 */ /* 0x002fea0003c00000 */
[----:B------:R-:W-:Y:S01]  /*a860*/  NOP ;  /* 0x0000000000007918 */ /* 0x000fe20000000000 */
[----:B-1----:R-:W-:Y:S01]  /*a870*/  ENDCOLLECTIVE ;  /* 0x000000000000791b */ /* 0x002fe20003800000 */
.L_x_3615:
[----:B------:R-:W-:Y:S05]  /*a880*/  BSYNC B0 ;  /* 0x0000000000007941 */ /* 0x000fea0003800000 */
.L_x_3614:
[----:B------:R-:W-:Y:S05]  /*a890*/  BRA `(.L_x_3616) ;  /* 0xffffffac00cc7947 */ /* 0x000fea000383ffff */
.L_x_3524:
[----:B------:R-:W-:Y:S01]  /*a8a0*/  BSSY B0, `(.L_x_3617) ;  /* 0x0000005000007945 */ /* 0x000fe20003800000 */
[----:B------:R-:W-:-:S07]  /*a8b0*/  IMAD.MOV.U32 R15, RZ, RZ, -0x1 ;  /* 0xffffffffff0f7424 */ /* 0x000fce00078e00ff */
[----:B-12---:R-:W-:Y:S05]  /*a8c0*/  WARPSYNC.COLLECTIVE R15, `(.L_x_3618) ;  /* 0x000000000f087348 */ /* 0x006fea0003c00000 */
[----:B------:R-:W-:Y:S01]  /*a8d0*/  NOP ;  /* 0x0000000000007918 */ /* 0x000fe20000000000 */
[----:B-12---:R-:W-:Y:S01]  /*a8e0*/  ENDCOLLECTIVE ;  /* 0x000000000000791b */ /* 0x006fe20003800000 */
.L_x_3618:
[----:B------:R-:W-:Y:S05]  /*a8f0*/  BSYNC B0 ;  /* 0x0000000000007941 */ /* 0x000fea0003800000 */
.L_x_3617:
[----:B------:R-:W-:Y:S05]  /*a900*/  BRA `(.L_x_3619) ;  /* 0xffffffb000cc7947 */ /* 0x000fea000383ffff */
.L_x_3541:
[----:B------:R-:W-:Y:S01]  /*a910*/  BSSY B0, `(.L_x_3620) ;  /* 0x0000005000007945 */ /* 0x000fe20003800000 */
[----:B------:R-:W-:-:S07]  /*a920*/  IMAD.MOV.U32 R15, RZ, RZ, -0x1 ;  /* 0xffffffffff0f7424 */ /* 0x000fce00078e00ff */
[----:B------:R-:W-:Y:S05]  /*a930*/  WARPSYNC.COLLECTIVE R15, `(.L_x_3621) ;  /* 0x000000000f087348 */ /* 0x000fea0003c00000 */
[----:B------:R-:W-:Y:S01]  /*a940*/  NOP ;  /* 0x0000000000007918 */ /* 0x000fe20000000000 */
[----:B------:R-:W-:Y:S01]  /*a950*/  ENDCOLLECTIVE ;  /* 0x000000000000791b */ /* 0x000fe20003800000 */
.L_x_3621:
[----:B------:R-:W-:Y:S05]  /*a960*/  BSYNC B0 ;  /* 0x0000000000007941 */ /* 0x000fea0003800000 */
.L_x_3620:
[----:B------:R-:W-:Y:S05]  /*a970*/  BRA `(.L_x_3622) ;  /* 0xffffffc000c47947 */ /* 0x000fea000383ffff */
.L_x_3554:
[----:B------:R-:W-:Y:S01]  /*a980*/  BSSY B0, `(.L_x_3623) ;  /* 0x0000005000007945 */ /* 0x000fe20003800000 */
[----:B------:R-:W-:-:S07]  /*a990*/  IMAD.MOV.U32 R15, RZ, RZ, -0x1 ;  /* 0xffffffffff0f7424 */ /* 0x000fce00078e00ff */
[----:B------:R-:W-:Y:S05]  /*a9a0*/  WARPSYNC.COLLECTIVE R15, `(.L_x_3624) ;  /* 0x000000000f087348 */ /* 0x000fea0003c00000 */
[----:B------:R-:W-:Y:S01]  /*a9b0*/  NOP ;  /* 0x0000000000007918 */ /* 0x000fe20000000000 */
[----:B------:R-:W-:Y:S01]  /*a9c0*/  ENDCOLLECTIVE ;  /* 0x000000000000791b */ /* 0x000fe20003800000 */
.L_x_3624:
[----:B------:R-:W-:Y:S05]  /*a9d0*/  BSYNC B0 ;  /* 0x0000000000007941 */ /* 0x000fea0003800000 */
.L_x_3623:
[----:B------:R-:W-:Y:S05]  /*a9e0*/  BRA `(.L_x_3625) ;  /* 0xffffffc800747947 */ /* 0x000fea000383ffff */
.L_x_3566:
[----:B------:R-:W-:Y:S01]  /*a9f0*/  BSSY B0, `(.L_x_3626) ;  /* 0x0000005000007945 */ /* 0x000fe20003800000 */
[----:B------:R-:W-:-:S07]  /*aa00*/  IMAD.MOV.U32 R15, RZ, RZ, -0x1 ;  /* 0xffffffffff0f7424 */ /* 0x000fce00078e00ff */
[----:B------:R-:W-:Y:S05]  /*aa10*/  WARPSYNC.COLLECTIVE R15, `(.L_x_3627) ;  /* 0x000000000f087348 */ /* 0x000fea0003c00000 */
[----:B------:R-:W-:Y:S01]  /*aa20*/  NOP ;  /* 0x0000000000007918 */ /* 0x000fe20000000000 */
[----:B------:R-:W-:Y:S01]  /*aa30*/  ENDCOLLECTIVE ;  /* 0x000000000000791b */ /* 0x000fe20003800000 */
.L_x_3627:
[----:B------:R-:W-:Y:S05]  /*aa40*/  BSYNC B0 ;  /* 0x0000000000007941 */ /* 0x000fea0003800000 */
.L_x_3626:
[----:B------:R-:W-:Y:S05]  /*aa50*/  BRA `(.L_x_3628) ;  /* 0xffffffcc00b47947 */ /* 0x000fea000383ffff */
.L_x_3586:
[----:B-1----:R1:W2:Y:S02]  /*aa60*/  SYNCS.PHASECHK.TRANS64.TRYWAIT P0, [R15+URZ+0x30820], R2 ;  /* 0x030820020f0075a7 */ /* 0x0022a4000800017f */
[----:B--2---:R-:W-:Y:S05]  /*aa70*/  @!P0 NANOSLEEP.SYNCS 0x989680 ;  /* 0x009896800000895d */ /* 0x004fea0003900000 */
[----:B------:R-:W2:Y:S02]  /*aa80*/  @!P0 SYNCS.PHASECHK.TRANS64 P0, [R15+URZ+0x30820], R2 ;  /* 0x030820020f0085a7 */ /* 0x000ea4000800007f */
[----:B--2---:R-:W-:Y:S05]  /*aa90*/  @!P0 BRA `(.L_x_3586) ;  /* 0xfffffffc00f08947 */ /* 0x004fea000383ffff */
[----:B------:R-:W-:Y:S05]  /*aaa0*/  BRA `(.L_x_3629) ;  /* 0xffffffdc00a47947 */ /* 0x000fea000383ffff */
.L_x_3590:
[----:B--2---:R2:W3:Y:S02]  /*aab0*/  SYNCS.PHASECHK.TRANS64.TRYWAIT P1, [R15+URZ+0x30840], R18 ;  /* 0x030840120f0075a7 */ /* 0x0044e4000802017f */
[----:B---3--:R-:W-:Y:S05]  /*aac0*/  @!P1 NANOSLEEP.SYNCS 0x989680 ;  /* 0x009896800000995d */ /* 0x008fea0003900000 */
[----:B------:R-:W3:Y:S02]  /*aad0*/  @!P1 SYNCS.PHASECHK.TRANS64 P1, [R15+URZ+0x30840], R18 ;  /* 0x030840120f0095a7 */ /* 0x000ee4000802007f */
[----:B---3--:R-:W-:Y:S05]  /*aae0*/  @!P1 BRA `(.L_x_3590) ;  /* 0xfffffffc00f09947 */ /* 0x008fea000383ffff */
[----:B------:R-:W-:Y:S05]  /*aaf0*/  BRA `(.L_x_3630) ;  /* 0xffffffe400487947 */ /* 0x000fea000383ffff */
.L_x_3592:
[----:B-1----:R1:W3:Y:S02]  /*ab00*/  SYNCS.PHASECHK.TRANS64.TRYWAIT P1, [R15+URZ+0x30828], R18 ;  /* 0x030828120f0075a7 */ /* 0x0022e4000802017f */
[----:B---3--:R-:W-:Y:S05]  /*ab10*/  @!P1 NANOSLEEP.SYNCS 0x989680 ;  /* 0x009896800000995d */ /* 0x008fea0003900000 */
[----:B------:R-:W3:Y:S02]  /*ab20*/  @!P1 SYNCS.PHASECHK.TRANS64 P1, [R15+URZ+0x30828], R18 ;  /* 0x030828120f0095a7 */ /* 0x000ee4000802007f */
[----:B---3--:R-:W-:Y:S05]  /*ab30*/  @!P1 BRA `(.L_x_3592) ;  /* 0xfffffffc00f09947 */ /* 0x008fea000383ffff */
[----:B------:R-:W-:Y:S05]  /*ab40*/  BRA `(.L_x_3631) ;  /* 0xffffffe400e87947 */ /* 0x000fea000383ffff */
.L_x_3594:
[----:B---3--:R3:W4:Y:S02]  /*ab50*/  SYNCS.PHASECHK.TRANS64.TRYWAIT P1, [R15+URZ+0x30848], R18 ;  /* 0x030848120f0075a7 */ /* 0x008724000802017f */
[----:B----4-:R-:W-:Y:S05]  /*ab60*/  @!P1 NANOSLEEP.SYNCS 0x989680 ;  /* 0x009896800000995d */ /* 0x010fea0003900000 */
[----:B------:R-:W4:Y:S02]  /*ab70*/  @!P1 SYNCS.PHASECHK.TRANS64 P1, [R15+URZ+0x30848], R18 ;  /* 0x030848120f0095a7 */ /* 0x000f24000802007f */
[----:B----4-:R-:W-:Y:S05]  /*ab80*/  @!P1 BRA `(.L_x_3594) ;  /* 0xfffffffc00f09947 */ /* 0x010fea000383ffff */
[----:B------:R-:W-:Y:S05]  /*ab90*/  BRA `(.L_x_3632) ;  /* 0xffffffe800887947 */ /* 0x000fea000383ffff */
.L_x_3596:
[----:B------:R-:W-:-:S07]  /*aba0*/  SHF.L.U32 R4, R10, 0x1f, RZ ;  /* 0x0000001f0a047819 */ /* 0x000fce00000006ff */
.L_x_3633:
[----:B----4-:R4:W1:Y:S02]  /*abb0*/  SYNCS.PHASECHK.TRANS64.TRYWAIT P1, [R15+URZ+0x30820], R4 ;  /* 0x030820040f0075a7 */ /* 0x010864000802017f */
[----:B-1----:R-:W-:Y:S05]  /*abc0*/  @!P1 NANOSLEEP.SYNCS 0x989680 ;  /* 0x009896800000995d */ /* 0x002fea0003900000 */
[----:B------:R-:W1:Y:S02]  /*abd0*/  @!P1 SYNCS.PHASECHK.TRANS64 P1, [R15+URZ+0x30820], R4 ;  /* 0x030820040f0095a7 */ /* 0x000e64000802007f */
[----:B-1----:R-:W-:Y:S05]  /*abe0*/  @!P1 BRA `(.L_x_3633) ;  /* 0xfffffffc00f09947 */ /* 0x002fea000383ffff */
[----:B------:R-:W-:Y:S05]  /*abf0*/  BRA `(.L_x_3634) ;  /* 0xffffffec000c7947 */ /* 0x000fea000383ffff */
.L_x_3599:
[----:B----4-:R4:W1:Y:S02]  /*ac00*/  SYNCS.PHASECHK.TRANS64.TRYWAIT P1, [R15+URZ+0x30840], R12 ;  /* 0x0308400c0f0075a7 */ /* 0x010864000802017f */
[----:B-1----:R-:W-:Y:S05]  /*ac10*/  @!P1 NANOSLEEP.SYNCS 0x989680 ;  /* 0x009896800000995d */ /* 0x002fea0003900000 */
[----:B------:R-:W1:Y:S02]  /*ac20*/  @!P1 SYNCS.PHASECHK.TRANS64 P1, [R15+URZ+0x30840], R12 ;  /* 0x0308400c0f0095a7 */ /* 0x000e64000802007f */
[----:B-1----:R-:W-:Y:S05]  /*ac30*/  @!P1 BRA `(.L_x_3599) ;  /* 0xfffffffc00f09947 */ /* 0x002fea000383ffff */
[----:B------:R-:W-:Y:S05]  /*ac40*/  BRA `(.L_x_3635) ;  /* 0xffffffec00c87947 */ /* 0x000fea000383ffff */
.L_x_3601:
[----:B-1----:R1:W2:Y:S02]  /*ac50*/  SYNCS.PHASECHK.TRANS64.TRYWAIT P1, [R15+URZ+0x30828], R12 ;  /* 0x0308280c0f0075a7 */ /* 0x0022a4000802017f */
[----:B--2---:R-:W-:Y:S05]  /*ac60*/  @!P1 NANOSLEEP.SYNCS 0x989680 ;  /* 0x009896800000995d */ /* 0x004fea0003900000 */
[----:B------:R-:W2:Y:S02]  /*ac70*/  @!P1 SYNCS.PHASECHK.TRANS64 P1, [R15+URZ+0x30828], R12 ;  /* 0x0308280c0f0095a7 */ /* 0x000ea4000802007f */
[----:B--2---:R-:W-:Y:S05]  /*ac80*/  @!P1 BRA `(.L_x_3601) ;  /* 0xfffffffc00f09947 */ /* 0x004fea000383ffff */
[----:B------:R-:W-:Y:S05]  /*ac90*/  BRA `(.L_x_3636) ;  /* 0xfffffff0005c7947 */ /* 0x000fea000383ffff */
.L_x_3603:
[----:B------:R1:W1:Y:S02]  /*aca0*/  SYNCS.PHASECHK.TRANS64.TRYWAIT P0, [R3+URZ+0x30840], R0 ;  /* 0x03084000030075a7 */ /* 0x000264000800017f */
[----:B-1----:R-:W-:Y:S05]  /*acb0*/  @!P0 NANOSLEEP.SYNCS 0x989680 ;  /* 0x009896800000895d */ /* 0x002fea0003900000 */
[----:B------:R-:W1:Y:S02]  /*acc0*/  @!P0 SYNCS.PHASECHK.TRANS64 P0, [R3+URZ+0x30840], R0 ;  /* 0x03084000030085a7 */ /* 0x000e64000800007f */
[----:B-1----:R-:W-:Y:S05]  /*acd0*/  @!P0 BRA `(.L_x_3603) ;  /* 0xfffffffc00f08947 */ /* 0x002fea000383ffff */
[----:B------:R-:W-:Y:S05]  /*ace0*/  BRA `(.L_x_3637) ;  /* 0xfffffff4000c7947 */ /* 0x000fea000383ffff */
.L_x_3605:
[----:B------:R-:W-:Y:S01]  /*acf0*/  BSSY B0, `(.L_x_3638) ;  /* 0x0000006000007945 */ /* 0x000fe20003800000 */
[----:B------:R-:W-:-:S07]  /*ad00*/  IMAD.MOV.U32 R15, RZ, RZ, -0x1 ;  /* 0xffffffffff0f7424 */ /* 0x000fce00078e00ff */
[----:B------:R-:W-:Y:S05]  /*ad10*/  WARPSYNC.COLLECTIVE R15, `(.L_x_3639) ;  /* 0x000000000f0c7348 */ /* 0x000fea0003c00000 */
[----:B------:R-:W-:Y:S02]  /*ad20*/  ELECT P6, UR62, PT ;  /* 0x00000000003e782f */ /* 0x000fe400038c0000 */
[----:B------:R-:W-:Y:S01]  /*ad30*/  MOV R14, UR62 ;  /* 0x0000003e000e7c02 */ /* 0x000fe20008000f00 */
[----:B------:R-:W-:Y:S10]  /*ad40*/  ENDCOLLECTIVE ;  /* 0x000000000000791b */ /* 0x000ff40003800000 */
.L_x_3639:
[----:B------:R-:W-:Y:S05]  /*ad50*/  BSYNC B0 ;  /* 0x0000000000007941 */ /* 0x000fea0003800000 */
.L_x_3638:
[----:B------:R-:W-:Y:S05]  /*ad60*/  BRA `(.L_x_3640) ;  /* 0xfffffff400bc7947 */ /* 0x000fea000383ffff */
.L_x_3607:
[----:B-1----:R1:W2:Y:S02]  /*ad70*/  SYNCS.PHASECHK.TRANS64.TRYWAIT P0, [R7+URZ], R4 ;  /* 0x00000004070075a7 */ /* 0x0022a4000800017f */
[----:B--2---:R-:W-:Y:S05]  /*ad80*/  @!P0 NANOSLEEP.SYNCS 0x989680 ;  /* 0x009896800000895d */ /* 0x004fea0003900000 */
[----:B------:R-:W2:Y:S02]  /*ad90*/  @!P0 SYNCS.PHASECHK.TRANS64 P0, [R7+URZ], R4 ;  /* 0x00000004070085a7 */ /* 0x000ea4000800007f */
[----:B--2---:R-:W-:Y:S05]  /*ada0*/  @!P0 BRA `(.L_x_3607) ;  /* 0xfffffffc00f08947 */ /* 0x004fea000383ffff */
[----:B------:R-:W-:Y:S05]  /*adb0*/  BRA `(.L_x_3641) ;  /* 0xfffffff400fc7947 */ /* 0x000fea000383ffff */
.L_x_3608:
[----:B--2---:R2:W3:Y:S02]  /*adc0*/  SYNCS.PHASECHK.TRANS64.TRYWAIT P0, [R3+URZ], R0 ;  /* 0x00000000030075a7 */ /* 0x0044e4000800017f */
[----:B---3--:R-:W-:Y:S05]  /*add0*/  @!P0 NANOSLEEP.SYNCS 0x989680 ;  /* 0x009896800000895d */ /* 0x008fea0003900000 */
[----:B------:R-:W3:Y:S02]  /*ade0*/  @!P0 SYNCS.PHASECHK.TRANS64 P0, [R3+URZ], R0 ;  /* 0x00000000030085a7 */ /* 0x000ee4000800007f */
[----:B---3--:R-:W-:Y:S05]  /*adf0*/  @!P0 BRA `(.L_x_3608) ;  /* 0xfffffffc00f08947 */ /* 0x008fea000383ffff */
[----:B------:R-:W-:Y:S05]  /*ae00*/  BRA `(.L_x_3642) ;  /* 0xfffffff400f07947 */ /* 0x000fea000383ffff */
.L_x_3610:
[----:B--2---:R2:W3:Y:S02]  /*ae10*/  SYNCS.PHASECHK.TRANS64.TRYWAIT P0, [R5+URZ], R4 ;  /* 0x00000004050075a7 */ /* 0x0044e4000800017f */
[----:B---3--:R-:W-:Y:S05]  /*ae20*/  @!P0 NANOSLEEP.SYNCS 0x989680 ;  /* 0x009896800000895d */ /* 0x008fea0003900000 */
[----:B------:R-:W3:Y:S02]  /*ae30*/  @!P0 SYNCS.PHASECHK.TRANS64 P0, [R5+URZ], R4 ;  /* 0x00000004050085a7 */ /* 0x000ee4000800007f */
[----:B---3--:R-:W-:Y:S05]  /*ae40*/  @!P0 BRA `(.L_x_3610) ;  /* 0xfffffffc00f08947 */ /* 0x008fea000383ffff */
[----:B------:R-:W-:Y:S05]  /*ae50*/  BRA `(.L_x_3643) ;  /* 0xfffffff400f47947 */ /* 0x000fea000383ffff */
.L_x_3644:
        /* <DEDUP_REMOVED lines=10> */
.L_x_3679:


//--------------------- .text._ZN7cutlass13device_kernelIN5flash22FlashAttnBwdPreprocessIN4cute5tupleIJNS3_1CILi64EEENS5_ILi128EEEEEENS_10bfloat16_tEfNS_4arch4Sm90ELb1ELb1EEEEEvNT_6ParamsE --------------------------
	.section	.text._ZN7cutlass13device_kernelIN5flash22FlashAttnBwdPreprocessIN4cute5tupleIJNS3_1CILi64EEENS5_ILi128EEEEEENS_10bfloat16_tEfNS_4arch4Sm90ELb1ELb1EEEEEvNT_6ParamsE,"ax",@progbits
	.align	128
.text._ZN7cutlass13device_kernelIN5flash22FlashAttnBwdPreprocessIN4cute5tupleIJNS3_1CILi64EEENS5_ILi128EEEEEENS_10bfloat16_tEfNS_4arch4Sm90ELb1ELb1EEEEEvNT_6ParamsE:
        .type           _ZN7cutlass13device_kernelIN5flash22FlashAttnBwdPreprocessIN4cute5tupleIJNS3_1CILi64EEENS5_ILi128EEEEEENS_10bfloat16_tEfNS_4arch4Sm90ELb1ELb1EEEEEvNT_6ParamsE,@function
        .size           _ZN7cutlass13device_kernelIN5flash22FlashAttnBwdPreprocessIN4cute5tupleIJNS3_1CILi64EEENS5_ILi128EEEEEENS_10bfloat16_tEfNS_4arch4Sm90ELb1ELb1EEEEEvNT_6ParamsE,(.L_x_3680 - _ZN7cutlass13device_kernelIN5flash22FlashAttnBwdPreprocessIN4cute5tupleIJNS3_1CILi64EEENS5_ILi128EEEEEENS_10bfloat16_tEfNS_4arch4Sm90ELb1ELb1EEEEEvNT_6ParamsE)
        .other          _ZN7cutlass13device_kernelIN5flash22FlashAttnBwdPreprocessIN4cute5tupleIJNS3_1CILi64EEENS5_ILi128EEEEEENS_10bfloat16_tEfNS_4arch4Sm90ELb1ELb1EEEEEvNT_6ParamsE,@"STO_CUDA_ENTRY STV_DEFAULT"
_ZN7cutlass13device_kernelIN5flash22FlashAttnBwdPreprocessIN4cute5tupleIJNS3_1CILi64EEENS5_ILi128EEEEEENS_10bfloat16_tEfNS_4arch4Sm90ELb1ELb1EEEEEvNT_6ParamsE:
        /* <DEDUP_REMOVED lines=11> */
[----:B------:R-:W-:Y:S01]  /*00b0*/  ISETP.NE.U32.AND P2, PT, R4, RZ, PT ;  /* 0x000000ff0400720c */ /* 0x000fe20003f45070 */
[----:B-1----:R-:W-:-:S04]  /*00c0*/  IMAD.WIDE R6, R0, 0x4, R6 ;  /* 0x0000000400067825 */ /* 0x002fc800078e0206 */
[----:B------:R-:W0:Y:S01]  /*00d0*/  @P1 LDC.64 R8, c[0x0][0x2f8] ;  /* 0x0000be00ff081b82 */ /* 0x000e220000000a00 */
[----:B------:R-:W-:-:S05]  /*00e0*/  IMAD.U32 R4, RZ, RZ, UR6 ;  /* 0x00000006ff047e24 */ /* 0x000fca000f8e00ff */
[----:B------:R1:W5:Y:S01]  /*00f0*/  @P0 LDG.E R48, desc[UR4][R6.64] ;  /* 0x0000000406300981 */ /* 0x000362000c1e1900 */
[----:B------:R-:W-:Y:S01]  /*0100*/  ISETP.NE.AND.EX P2, PT, R5, RZ, PT, P2 ;  /* 0x000000ff0500720c */ /* 0x000fe20003f45320 */
[----:B------:R-:W2:Y:S01]  /*0110*/  S2R R2, SR_CTAID.X ;  /* 0x0000000000027919 */ /* 0x000ea20000002500 */
[----:B------:R-:W3:Y:S01]  /*0120*/  S2R R3, SR_TID.X ;  /* 0x0000000000037919 */ /* 0x000ee20000002100 */
[----:B0-----:R-:W-:-:S05]  /*0130*/  @P1 IMAD.WIDE R8, R0, 0x4, R8 ;  /* 0x0000000400081825 */ /* 0x001fca00078e0208 */
[----:B------:R1:W5:Y:S01]  /*0140*/  @P1 LDG.E R4, desc[UR4][R8.64] ;  /* 0x0000000408041981 */ /* 0x000362000c1e1900 */
[----:B--2---:R-:W-:Y:S01]  /*0150*/  IMAD.SHL.U32 R5, R2, 0x40, RZ ;  /* 0x0000004002057824 */ /* 0x004fe200078e00ff */
[----:B---3--:R-:W-:Y:S06]  /*0160*/  @P1 BRA `(.L_x_3645) ;  /* 0x0000000000101947 */ /* 0x008fec0003800000 */
[----:B------:R-:W-:Y:S05]  /*0170*/  @!P0 BRA `(.L_x_3645) ;  /* 0x00000000000c8947 */ /* 0x000fea0003800000 */
[----:B-1----:R-:W2:Y:S04]  /*0180*/  LDG.E R9, desc[UR4][R6.64] ;  /* 0x0000000406097981 */ /* 0x002ea8000c1e1900 */
[----:B-----5:R-:W2:Y:S02]  /*0190*/  LDG.E R4, desc[UR4][R6.64+0x4] ;  /* 0x0000040406047981 */ /* 0x020ea4000c1e1900 */
[----:B--2---:R-:W-:-:S07]  /*01a0*/  IADD3 R4, -R9, R4, RZ ;  /* 0x0000000409047210 */ /* 0x004fce0007ffe1ff */
.L_x_3645:
[----:B-----5:R-:W-:-:S13]  /*01b0*/  ISETP.LE.AND P1, PT, R4, R5, PT ;  /* 0x000000050400720c */ /* 0x020fda0003f23270 */
[----:B------:R-:W-:Y:S05]  /*01c0*/  @P2 EXIT P1 ;  /* 0x000000000000294d */ /* 0x000fea0000800000 */
[----:B------:R-:W0:Y:S01]  /*01d0*/  S2UR UR6, SR_CTAID.Y ;  /* 0x00000000000679c3 */ /* 0x000e220000002600 */
[----:B------:R-:W-:Y:S01]  /*01e0*/  IMAD.IADD R47, R4, 0x1, -R5 ;  /* 0x00000001042f7824 */ /* 0x000fe200078e0a05 */
[C---:B------:R-:W-:Y:S01]  /*01f0*/  ISETP.GT.AND P1, PT, R3.reuse, 0x3f, PT ;  /* 0x0000003f0300780c */ /* 0x040fe20003f24270 */
[----:B------:R-:W-:Y:S01]  /*0200*/  BSSY B0, `(.L_x_3646) ;  /* 0x0000025000007945 */ /* 0x000fe20003800000 */
[----:B-1----:R-:W-:Y:S02]  /*0210*/  SHF.R.S32.HI R6, RZ, 0x1f, R3 ;  /* 0x0000001fff067819 */ /* 0x002fe40000011403 */
[----:B------:R-:W-:Y:S02]  /*0220*/  CS2R R14, SRZ ;  /* 0x00000000000e7805 */ /* 0x000fe4000001ff00 */
[----:B------:R-:W-:Y:S01]  /*0230*/  ISETP.GE.OR P4, PT, R3, R47, P1 ;  /* 0x0000002f0300720c */ /* 0x000fe20000f86670 */
[----:B------:R-:W-:Y:S01]  /*0240*/  @P0 IMAD.MOV.U32 R14, RZ, RZ, R48 ;  /* 0x000000ffff0e0224 */ /* 0x000fe200078e0030 */
[----:B------:R-:W1:Y:S01]  /*0250*/  LDC.64 R10, c[0x0][0x230] ;  /* 0x00008c00ff0a7b82 */ /* 0x000e620000000a00 */
[----:B------:R-:W-:Y:S01]  /*0260*/  LEA.HI R7, R6, R3, RZ, 0x4 ;  /* 0x0000000306077211 */ /* 0x000fe200078f20ff */
[----:B------:R-:W-:Y:S01]  /*0270*/  IMAD.MOV.U32 R40, RZ, RZ, 0x7f800000 ;  /* 0x7f800000ff287424 */ /* 0x000fe200078e00ff */
[----:B------:R-:W-:-:S02]  /*0280*/  SHF.R.S32.HI R41, RZ, 0x1f, R0 ;  /* 0x0000001fff297819 */ /* 0x000fc40000011400 */
[----:B------:R-:W-:Y:S02]  /*0290*/  LOP3.LUT R8, R7, 0xfffffff0, RZ, 0xc0, !PT ;  /* 0xfffffff007087812 */ /* 0x000fe400078ec0ff */
[----:B------:R-:W-:Y:S02]  /*02a0*/  SHF.R.S32.HI R6, RZ, 0x4, R7 ;  /* 0x00000004ff067819 */ /* 0x000fe40000011407 */
[----:B------:R-:W-:Y:S02]  /*02b0*/  IADD3 R45, -R8, R3, RZ ;  /* 0x00000003082d7210 */ /* 0x000fe40007ffe1ff */
[----:B------:R-:W-:Y:S02]  /*02c0*/  @P0 SHF.R.S32.HI R15, RZ, 0x1f, R48 ;  /* 0x0000001fff0f0819 */ /* 0x000fe40000011430 */
[----:B------:R-:W-:Y:S01]  /*02d0*/  ISETP.GE.AND P3, PT, R6, R47, PT ;  /* 0x0000002f0600720c */ /* 0x000fe20003f66270 */
[----:B------:R-:W-:Y:S01]  /*02e0*/  IMAD.SHL.U32 R8, R45, 0x8, RZ ;  /* 0x000000082d087824 */ /* 0x000fe200078e00ff */
[----:B------:R-:W-:Y:S01]  /*02f0*/  SEL R7, R0, RZ, !P2 ;  /* 0x000000ff00077207 */ /* 0x000fe20005000000 */
[----:B0-----:R-:W-:Y:S01]  /*0300*/  USHF.R.S32.HI UR7, URZ, 0x1f, UR6 ;  /* 0x0000001f3f077899 */ /* 0x001fe20008011406 */
[----:B------:R-:W-:Y:S01]  /*0310*/  SEL R41, R41, RZ, !P2 ;  /* 0x000000ff29297207 */ /* 0x000fe20005000000 */
[----:B------:R-:W-:Y:S10]  /*0320*/  @P4 BRA `(.L_x_3647) ;  /* 0x0000000000484947 */ /* 0x000ff40003800000 */
[----:B------:R-:W0:Y:S01]  /*0330*/  LDC.64 R18, c[0x0][0x290] ;  /* 0x0000a400ff127b82 */ /* 0x000e220000000a00 */
[----:B------:R-:W-:Y:S01]  /*0340*/  SHF.R.S32.HI R13, RZ, 0x1f, R5 ;  /* 0x0000001fff0d7819 */ /* 0x000fe20000011405 */
[----:B------:R-:W-:Y:S01]  /*0350*/  ULDC.64 UR8, c[0x0][0x298] ;  /* 0x0000a60000087ab9 */ /* 0x000fe20000000a00 */
[--C-:B------:R-:W-:Y:S02]  /*0360*/  SHF.R.S32.HI R16, RZ, 0x1f, R3.reuse ;  /* 0x0000001fff107819 */ /* 0x100fe40000011403 */
[----:B------:R-:W-:-:S04]  /*0370*/  IADD3 R12, P2, P4, R14, R5, R3 ;  /* 0x000000050e0c7210 */ /* 0x000fc80007c5e003 */
[----:B------:R-:W-:Y:S01]  /*0380*/  IADD3.X R13, R15, R13, R16, P2, P4 ;  /* 0x0000000d0f0d7210 */ /* 0x000fe200017e8410 */
[C---:B0-----:R-:W-:Y:S02]  /*0390*/  IMAD R16, R18.reuse, UR7, RZ ;  /* 0x0000000712107c24 */ /* 0x041fe4000f8e02ff */
[----:B------:R-:W-:-:S04]  /*03a0*/  IMAD.WIDE.U32 R12, R18, UR6, R12 ;  /* 0x00000006120c7c25 */ /* 0x000fc8000f8e000c */
[----:B------:R-:W-:Y:S02]  /*03b0*/  IMAD R17, R19, UR6, R16 ;  /* 0x0000000613117c24 */ /* 0x000fe4000f8e0210 */
[----:B------:R-:W-:-:S03]  /*03c0*/  IMAD R16, R41, UR8, RZ ;  /* 0x0000000829107c24 */ /* 0x000fc6000f8e02ff */
[----:B------:R-:W-:Y:S01]  /*03d0*/  IADD3 R13, R13, R17, RZ ;  /* 0x000000110d0d7210 */ /* 0x000fe20007ffe0ff */
[C---:B------:R-:W-:Y:S02]  /*03e0*/  IMAD R17, R7.reuse, UR9, R16 ;  /* 0x0000000907117c24 */ /* 0x040fe4000f8e0210 */
[----:B------:R-:W-:Y:S01]  /*03f0*/  IMAD.WIDE.U32 R12, R7, UR8, R12 ;  /* 0x00000008070c7c25 */ /* 0x000fe2000f8e000c */
[----:B------:R-:W-:-:S03]  /*0400*/  ULDC.64 UR8, c[0x0][0x288] ;  /* 0x0000a20000087ab9 */ /* 0x000fc60000000a00 */
[----:B------:R-:W-:Y:S01]  /*0410*/  IMAD.IADD R13, R13, 0x1, R17 ;  /* 0x000000010d0d7824 */ /* 0x000fe200078e0211 */
[----:B------:R-:W-:-:S04]  /*0420*/  LEA R16, P2, R12, UR8, 0x2 ;  /* 0x000000080c107c11 */ /* 0x000fc8000f8410ff */
[----:B------:R-:W-:-:S05]  /*0430*/  LEA.HI.X R17, R12, UR9, R13, 0x2, P2 ;  /* 0x000000090c117c11 */ /* 0x000fca00090f140d */
[----:B------:R0:W5:Y:S04]  /*0440*/  LDG.E R40, desc[UR4][R16.64] ;  /* 0x0000000410287981 */ /* 0x000168000c1e1900 */
.L_x_3647:
[----:B------:R-:W-:Y:S05]  /*0450*/  BSYNC B0 ;  /* 0x0000000000007941 */ /* 0x000fea0003800000 */
.L_x_3646:
[----:B------:R-:W-:Y:S01]  /*0460*/  ULDC UR8, c[0x0][0x21c] ;  /* 0x0000870000087ab9 */ /* 0x000fe20000000800 */
[----:B0-----:R-:W0:Y:S01]  /*0470*/  LDC.64 R16, c[0x0][0x250] ;  /* 0x00009400ff107b82 */ /* 0x001e220000000a00 */
[----:B------:R-:W-:Y:S02]  /*0480*/  ISETP.LT.AND P6, PT, R8, UR8, !P3 ;  /* 0x0000000808007c0c */ /* 0x000fe4000dfc1270 */
[----:B------:R-:W-:Y:S02]  /*0490*/  SHF.R.S32.HI R42, RZ, 0x1f, R6 ;  /* 0x0000001fff2a7819 */ /* 0x000fe40000011406 */
[----:B------:R-:W-:Y:S01]  /*04a0*/  IADD3 R36, P2, R6, R14, RZ ;  /* 0x0000000e06247210 */ /* 0x000fe20007f5e0ff */
[----:B-1----:R-:W-:Y:S01]  /*04b0*/  IMAD R14, R10, UR7, RZ ;  /* 0x000000070a0e7c24 */ /* 0x002fe2000f8e02ff */
[----:B------:R-:W-:Y:S02]  /*04c0*/  SHF.R.S32.HI R9, RZ, 0x1f, R8 ;  /* 0x0000001fff097819 */ /* 0x000fe40000011408 */
[----:B------:R-:W-:Y:S01]  /*04d0*/  IADD3 R44, R6, 0x10, RZ ;  /* 0x00000010062c7810 */ /* 0x000fe20007ffe0ff */
[----:B------:R-:W-:Y:S01]  /*04e0*/  IMAD.X R37, R42, 0x1, R15, P2 ;  /* 0x000000012a257824 */ /* 0x000fe200010e060f */
[----:B------:R-:W-:Y:S01]  /*04f0*/  ISETP.GE.AND P2, PT, R8, UR8, PT ;  /* 0x0000000808007c0c */ /* 0x000fe2000bf46270 */
[----:B------:R-:W-:Y:S01]  /*0500*/  IMAD R11, R11, UR6, R14 ;  /* 0x000000060b0b7c24 */ /* 0x000fe2000f8e020e */
[----:B------:R-:W-:Y:S01]  /*0510*/  ULDC.64 UR8, c[0x0][0x238] ;  /* 0x00008e0000087ab9 */ /* 0x000fe20000000a00 */
[----:B------:R-:W1:Y:S01]  /*0520*/  @P6 LDC.64 R12, c[0x0][0x228] ;  /* 0x00008a00ff0c6b82 */ /* 0x000e620000000a00 */
[----:B------:R-:W-:Y:S01]  /*0530*/  IMAD.WIDE.U32 R14, R10, UR6, R8 ;  /* 0x000000060a0e7c25 */ /* 0x000fe2000f8e0008 */
[----:B------:R-:W-:-:S02]  /*0540*/  ISETP.LT.AND P4, PT, R44, R47, !P2 ;  /* 0x0000002f2c00720c */ /* 0x000fc40005781270 */
[----:B------:R-:W-:Y:S01]  /*0550*/  IADD3 R43, R6, 0x20, RZ ;  /* 0x00000020062b7810 */ /* 0x000fe20007ffe0ff */
[----:B------:R-:W-:Y:S02]  /*0560*/  IMAD.IADD R15, R15, 0x1, R11 ;  /* 0x000000010f0f7824 */ /* 0x000fe400078e020b */
[----:B------:R-:W-:Y:S01]  /*0570*/  IMAD R18, R41, UR8, RZ ;  /* 0x0000000829127c24 */ /* 0x000fe2000f8e02ff */
[----:B------:R-:W2:Y:S01]  /*0580*/  @P6 LDC.64 R20, c[0x0][0x210] ;  /* 0x00008400ff146b82 */ /* 0x000ea20000000a00 */
[----:B------:R-:W-:-:S04]  /*0590*/  IMAD.WIDE R36, R2, 0x40, R36 ;  /* 0x0000004002247825 */ /* 0x000fc800078e0224 */
[C---:B------:R-:W-:Y:S02]  /*05a0*/  IMAD R19, R7.reuse, UR9, R18 ;  /* 0x0000000907137c24 */ /* 0x040fe4000f8e0212 */
[----:B0-----:R-:W-:Y:S01]  /*05b0*/  IMAD R22, R16, UR7, RZ ;  /* 0x0000000710167c24 */ /* 0x001fe2000f8e02ff */
[----:B------:R-:W0:Y:S01]  /*05c0*/  @P6 LDC.64 R10, c[0x0][0x248] ;  /* 0x00009200ff0a6b82 */ /* 0x000e220000000a00 */
[----:B------:R-:W-:Y:S01]  /*05d0*/  IMAD.WIDE.U32 R38, R7, UR8, R14 ;  /* 0x0000000807267c25 */ /* 0x000fe2000f8e000e */
[----:B------:R-:W-:-:S03]  /*05e0*/  ULDC.64 UR8, c[0x0][0x258] ;  /* 0x0000960000087ab9 */ /* 0x000fc60000000a00 */
[----:B------:R-:W-:Y:S02]  /*05f0*/  IMAD R17, R17, UR6, R22 ;  /* 0x0000000611117c24 */ /* 0x000fe4000f8e0216 */
[----:B------:R-:W-:Y:S01]  /*0600*/  IMAD.WIDE.U32 R8, R16, UR6, R8 ;  /* 0x0000000610087c25 */ /* 0x000fe2000f8e0008 */
[----:B------:R-:W3:Y:S03]  /*0610*/  @P6 LDC.64 R22, c[0x0][0x240] ;  /* 0x00009000ff166b82 */ /* 0x000ee60000000a00 */
[-C--:B-1----:R-:W-:Y:S01]  /*0620*/  @P6 IMAD R18, R37, R12.reuse, RZ ;  /* 0x0000000c25126224 */ /* 0x082fe200078e02ff */
[----:B------:R-:W-:Y:S01]  /*0630*/  IADD3 R9, R9, R17, RZ ;  /* 0x0000001109097210 */ /* 0x000fe20007ffe0ff */
[----:B------:R-:W-:Y:S02]  /*0640*/  IMAD.IADD R39, R39, 0x1, R19 ;  /* 0x0000000127277824 */ /* 0x000fe400078e0213 */
[C---:B------:R-:W-:Y:S01]  /*0650*/  @P6 IMAD R15, R36.reuse, R13, R18 ;  /* 0x0000000d240f6224 */ /* 0x040fe200078e0212 */
[----:B------:R-:W1:Y:S01]  /*0660*/  @P4 LDC.64 R60, c[0x0][0x210] ;  /* 0x00008400ff3c4b82 */ /* 0x000e620000000a00 */
[----:B------:R-:W-:-:S04]  /*0670*/  @P6 IMAD.WIDE.U32 R12, R36, R12, R38 ;  /* 0x0000000c240c6225 */ /* 0x000fc800078e0026 */
[----:B------:R-:W-:Y:S01]  /*0680*/  IMAD R14, R41, UR8, RZ ;  /* 0x00000008290e7c24 */ /* 0x000fe2000f8e02ff */
[C---:B--2---:R-:W-:Y:S01]  /*0690*/  @P6 LEA R20, P5, R12.reuse, R20, 0x1 ;  /* 0x000000140c146211 */ /* 0x044fe200078a08ff */
[----:B------:R-:W-:Y:S01]  /*06a0*/  IMAD.WIDE.U32 R58, R7, UR8, R8 ;  /* 0x00000008073a7c25 */ /* 0x000fe2000f8e0008 */
[----:B------:R-:W2:Y:S03]  /*06b0*/  @P4 LDC.64 R18, c[0x0][0x228] ;  /* 0x00008a00ff124b82 */ /* 0x000ea60000000a00 */
[----:B------:R-:W-:Y:S01]  /*06c0*/  @P6 IMAD.IADD R8, R13, 0x1, R15 ;  /* 0x000000010d086824 */ /* 0x000fe200078e020f */
[----:B------:R-:W-:Y:S01]  /*06d0*/  @P6 MOV R52, R58 ;  /* 0x0000003a00346202 */ /* 0x000fe20000000f00 */
[----:B------:R-:W-:Y:S01]  /*06e0*/  IMAD R53, R7, UR9, R14 ;  /* 0x0000000907357c24 */ /* 0x000fe2000f8e020e */
[----:B------:R-:W-:Y:S01]  /*06f0*/  CS2R R14, SRZ ;  /* 0x00000000000e7805 */ /* 0x000fe2000001ff00 */
[-C--:B0-----:R-:W-:Y:S01]  /*0700*/  @P6 IMAD R9, R37, R10.reuse, RZ ;  /* 0x0000000a25096224 */ /* 0x081fe200078e02ff */
[----:B------:R-:W-:Y:S01]  /*0710*/  @P6 LEA.HI.X R21, R12, R21, R8, 0x1, P5 ;  /* 0x000000150c156211 */ /* 0x000fe200028f0c08 */
[----:B------:R-:W-:Y:S01]  /*0720*/  IMAD.IADD R53, R59, 0x1, R53 ;  /* 0x000000013b357824 */ /* 0x000fe200078e0235 */
[C---:B------:R-:W-:Y:S01]  /*0730*/  @P4 IADD3 R27, P5, R36.reuse, 0x10, RZ ;  /* 0x00000010241b4810 */ /* 0x040fe20007fbe0ff */
[C---:B------:R-:W-:Y:S01]  /*0740*/  @P6 IMAD R13, R36.reuse, R11, R9 ;  /* 0x0000000b240d6224 */ /* 0x040fe200078e0209 */
[----:B------:R-:W0:Y:S01]  /*0750*/  @P4 LDC.64 R16, c[0x0][0x248] ;  /* 0x00009200ff104b82 */ /* 0x000e220000000a00 */
[----:B------:R-:W-:-:S04]  /*0760*/  @P6 IMAD.WIDE.U32 R10, R36, R10, R52 ;  /* 0x0000000a240a6225 */ /* 0x000fc800078e0034 */
[----:B------:R-:W-:Y:S01]  /*0770*/  @P4 IMAD.X R9, RZ, RZ, R37, P5 ;  /* 0x000000ffff094224 */ /* 0x000fe200028e0625 */
[C---:B---3--:R-:W-:Y:S01]  /*0780*/  @P6 LEA R22, P5, R10.reuse, R22, 0x1 ;  /* 0x000000160a166211 */ /* 0x048fe200078a08ff */
[----:B------:R-:W-:Y:S01]  /*0790*/  @P6 IMAD.IADD R8, R11, 0x1, R13 ;  /* 0x000000010b086824 */ /* 0x000fe200078e020d */
[----:B------:R-:W3:Y:S01]  /*07a0*/  @P4 LDC.64 R32, c[0x0][0x240] ;  /* 0x00009000ff204b82 */ /* 0x000ee20000000a00 */
[----:B------:R-:W-:Y:S02]  /*07b0*/  @P4 IMAD.MOV.U32 R24, RZ, RZ, R38 ;  /* 0x000000ffff184224 */ /* 0x000fe400078e0026 */
[----:B------:R-:W-:Y:S01]  /*07c0*/  @P4 IMAD.MOV.U32 R25, RZ, RZ, R39 ;  /* 0x000000ffff194224 */ /* 0x000fe200078e0027 */
[----:B------:R-:W-:Y:S01]  /*07d0*/  @P6 LEA.HI.X R23, R10, R23, R8, 0x1, P5 ;  /* 0x000000170a176211 */ /* 0x000fe200028f0c08 */
[-C--:B--2---:R-:W-:Y:S01]  /*07e0*/  @P4 IMAD R12, R9, R18.reuse, RZ ;  /* 0x00000012090c4224 */ /* 0x084fe200078e02ff */
[----:B------:R-:W-:Y:S02]  /*07f0*/  CS2R R8, SRZ ;  /* 0x0000000000087805 */ /* 0x000fe4000001ff00 */
[----:B------:R-:W-:Y:S01]  /*0800*/  CS2R R10, SRZ ;  /* 0x00000000000a7805 */ /* 0x000fe2000001ff00 */
[----:B------:R-:W-:Y:S01]  /*0810*/  VIADD R46, R6, 0x30 ;  /* 0x00000030062e7836 */ /* 0x000fe20000000000 */
[----:B------:R-:W-:Y:S01]  /*0820*/  ISETP.LT.AND P5, PT, R43, R47, !P2 ;  /* 0x0000002f2b00720c */ /* 0x000fe200057a1270 */
[C---:B------:R-:W-:Y:S01]  /*0830*/  @P4 IMAD R29, R27.reuse, R19, R12 ;  /* 0x000000131b1d4224 */ /* 0x040fe200078e020c */
[----:B------:R-:W-:Y:S01]  /*0840*/  CS2R R12, SRZ ;  /* 0x00000000000c7805 */ /* 0x000fe2000001ff00 */
[----:B------:R-:W-:Y:S01]  /*0850*/  @P4 IMAD.WIDE.U32 R18, R27, R18, R24 ;  /* 0x000000121b124225 */ /* 0x000fe200078e0018 */
[----:B------:R2:W4:Y:S01]  /*0860*/  @P6 LDG.E.128 R8, desc[UR4][R20.64] ;  /* 0x0000000414086981 */ /* 0x000522000c1e1d00 */
[----:B------:R-:W-:-:S03]  /*0870*/  ISETP.LT.AND P2, PT, R46, R47, !P2 ;  /* 0x0000002f2e00720c */ /* 0x000fc60005741270 */
[----:B------:R0:W4:Y:S01]  /*0880*/  @P6 LDG.E.128 R12, desc[UR4][R22.64] ;  /* 0x00000004160c6981 */ /* 0x000122000c1e1d00 */
[----:B------:R-:W-:Y:S02]  /*0890*/  @P4 IADD3 R19, R19, R29, RZ ;  /* 0x0000001d13134210 */ /* 0x000fe40007ffe0ff */
[C---:B-1----:R-:W-:Y:S02]  /*08a0*/  @P4 LEA R60, P6, R18.reuse, R60, 0x1 ;  /* 0x0000003c123c4211 */ /* 0x042fe400078c08ff */
[----:B------:R-:W1:Y:S01]  /*08b0*/  @P5 LDC.64 R56, c[0x0][0x228] ;  /* 0x00008a00ff385b82 */ /* 0x000e620000000a00 */
[----:B--2---:R-:W-:Y:S01]  /*08c0*/  @P4 IMAD.MOV.U32 R20, RZ, RZ, R58 ;  /* 0x000000ffff144224 */ /* 0x004fe200078e003a */
[----:B------:R-:W-:Y:S01]  /*08d0*/  @P4 LEA.HI.X R61, R18, R61, R19, 0x1, P6 ;  /* 0x0000003d123d4211 */ /* 0x000fe200030f0c13 */
[----:B------:R-:W-:Y:S01]  /*08e0*/  @P4 IMAD.MOV.U32 R21, RZ, RZ, R53 ;  /* 0x000000ffff154224 */ /* 0x000fe200078e0035 */
[----:B------:R-:W-:Y:S01]  /*08f0*/  @P4 IADD3 R27, P6, R36, 0x10, RZ ;  /* 0x00000010241b4810 */ /* 0x000fe20007fde0ff */
[----:B------:R-:W-:Y:S01]  /*0900*/  @P5 IMAD.MOV.U32 R54, RZ, RZ, R38 ;  /* 0x000000ffff365224 */ /* 0x000fe200078e0026 */
[----:B------:R-:W-:-:S02]  /*0910*/  @P5 MOV R55, R39 ;  /* 0x0000002700375202 */ /* 0x000fc40000000f00 */
[----:B------:R-:W2:Y:S01]  /*0920*/  @P2 LDC.64 R34, c[0x0][0x228] ;  /* 0x00008a00ff222b82 */ /* 0x000ea20000000a00 */
[----:B------:R-:W-:-:S04]  /*0930*/  @P4 IMAD.X R19, RZ, RZ, R37, P6 ;  /* 0x000000ffff134224 */ /* 0x000fc800030e0625 */
[-C--:B0-----:R-:W-:Y:S01]  /*0940*/  @P4 IMAD R18, R19, R16.reuse, RZ ;  /* 0x0000001013124224 */ /* 0x081fe200078e02ff */
[C---:B------:R-:W-:Y:S02]  /*0950*/  @P5 IADD3 R19, P6, R36.reuse, 0x20, RZ ;  /* 0x0000002024135810 */ /* 0x040fe40007fde0ff */
[----:B------:R-:W0:Y:S01]  /*0960*/  @P5 LDC.64 R50, c[0x0][0x248] ;  /* 0x00009200ff325b82 */ /* 0x000e220000000a00 */
[C---:B------:R-:W-:Y:S01]  /*0970*/  @P4 IMAD R25, R27.reuse, R17, R18 ;  /* 0x000000111b194224 */ /* 0x040fe200078e0212 */
[----:B------:R-:W-:Y:S01]  /*0980*/  @P5 IADD3.X R23, RZ, R37, RZ, P6, !PT ;  /* 0x00000025ff175210 */ /* 0x000fe200037fe4ff */
[----:B------:R-:W-:Y:S01]  /*0990*/  @P4 IMAD.WIDE.U32 R16, R27, R16, R20 ;  /* 0x000000101b104225 */ /* 0x000fe200078e0014 */
[----:B------:R-:W-:-:S03]  /*09a0*/  @P5 IADD3 R18, P6, R36, 0x20, RZ ;  /* 0x0000002024125810 */ /* 0x000fc60007fde0ff */
[----:B------:R-:W-:Y:S01]  /*09b0*/  @P4 IMAD.IADD R17, R17, 0x1, R25 ;  /* 0x0000000111114824 */ /* 0x000fe200078e0219 */
[----:B------:R-:W-:Y:S01]  /*09c0*/  @P5 IADD3.X R49, RZ, R37, RZ, P6, !PT ;  /* 0x00000025ff315210 */ /* 0x000fe200037fe4ff */
[----:B------:R-:W0:Y:S01]  /*09d0*/  @P5 LDC.64 R30, c[0x0][0x210] ;  /* 0x00008400ff1e5b82 */ /* 0x000e220000000a00 */
[C---:B---3--:R-:W-:Y:S01]  /*09e0*/  @P4 LEA R32, P6, R16.reuse, R32, 0x1 ;  /* 0x0000002010204211 */ /* 0x048fe200078c08ff */
[-C--:B-1----:R-:W-:Y:S01]  /*09f0*/  @P5 IMAD R20, R23, R56.reuse, RZ ;  /* 0x0000003817145224 */ /* 0x082fe200078e02ff */
[----:B------:R-:W-:Y:S01]  /*0a00*/  CS2R R22, SRZ ;  /* 0x0000000000167805 */ /* 0x000fe2000001ff00 */
[C---:B------:R-:W-:Y:S01]  /*0a10*/  @P5 IMAD.WIDE.U32 R54, R19.reuse, R56, R54 ;  /* 0x0000003813365225 */ /* 0x040fe200078e0036 */
[----:B------:R-:W-:Y:S02]  /*0a20*/  @P4 LEA.HI.X R33, R16, R33, R17, 0x1, P6 ;  /* 0x0000002110214211 */ /* 0x000fe400030f0c11 */
[----:B------:R-:W-:Y:S01]  /*0a30*/  @P2 IADD3 R52, P6, R36, 0x30, RZ ;  /* 0x0000003024342810 */ /* 0x000fe20007fde0ff */
[----:B------:R-:W1:Y:S01]  /*0a40*/  @P2 LDC.64 R24, c[0x0][0x248] ;  /* 0x00009200ff182b82 */ /* 0x000e620000000a00 */
[----:B------:R-:W-:-:S02]  /*0a50*/  @P5 IMAD R57, R19, R57, R20 ;  /* 0x0000003913395224 */ /* 0x000fc400078e0214 */
[----:B------:R-:W-:Y:S01]  /*0a60*/  @P2 IADD3.X R21, RZ, R37, RZ, P6, !PT ;  /* 0x00000025ff152210 */ /* 0x000fe200037fe4ff */
[----:B------:R-:W-:Y:S02]  /*0a70*/  @P5 IMAD.MOV.U32 R16, RZ, RZ, R58 ;  /* 0x000000ffff105224 */ /* 0x000fe400078e003a */
[----:B------:R-:W-:Y:S02]  /*0a80*/  @P5 IMAD.MOV.U32 R17, RZ, RZ, R53 ;  /* 0x000000ffff115224 */ /* 0x000fe400078e0035 */
[----:B------:R-:W3:Y:S01]  /*0a90*/  @P2 LDC.64 R28, c[0x0][0x210] ;  /* 0x00008400ff1c2b82 */ /* 0x000ee20000000a00 */
[----:B--2---:R-:W-:Y:S01]  /*0aa0*/  @P2 IMAD R56, R21, R34, RZ ;  /* 0x0000002215382224 */ /* 0x004fe200078e02ff */
[----:B------:R-:W-:Y:S01]  /*0ab0*/  CS2R R20, SRZ ;  /* 0x0000000000147805 */ /* 0x000fe2000001ff00 */
[----:B0-----:R-:W-:Y:S02]  /*0ac0*/  @P5 IMAD R49, R49, R50, RZ ;  /* 0x0000003231315224 */ /* 0x001fe400078e02ff */
[----:B------:R-:W-:-:S02]  /*0ad0*/  @P2 IMAD R35, R52, R35, R56 ;  /* 0x0000002334232224 */ /* 0x000fc400078e0238 */
[C---:B------:R-:W-:Y:S01]  /*0ae0*/  @P5 IMAD R49, R18.reuse, R51, R49 ;  /* 0x0000003312315224 */ /* 0x040fe200078e0231 */
[----:B------:R-:W0:Y:S01]  /*0af0*/  @P5 LDC.64 R26, c[0x0][0x240] ;  /* 0x00009000ff1a5b82 */ /* 0x000e220000000a00 */
[----:B------:R-:W-:Y:S01]  /*0b00*/  @P5 IMAD.WIDE.U32 R50, R18, R50, R16 ;  /* 0x0000003212325225 */ /* 0x000fe200078e0010 */
[----:B------:R2:W4:Y:S01]  /*0b10*/  @P4 LDG.E.128 R20, desc[UR4][R32.64] ;  /* 0x0000000420144981 */ /* 0x000522000c1e1d00 */
[----:B------:R-:W-:Y:S02]  /*0b20*/  CS2R R16, SRZ ;  /* 0x0000000000107805 */ /* 0x000fe4000001ff00 */
[----:B------:R-:W-:Y:S02]  /*0b30*/  CS2R R18, SRZ ;  /* 0x0000000000127805 */ /* 0x000fe4000001ff00 */
[----:B------:R-:W-:Y:S01]  /*0b40*/  @P2 IADD3 R56, P6, R36, 0x30, RZ ;  /* 0x0000003024382810 */ /* 0x000fe20007fde0ff */
[----:B------:R-:W-:-:S03]  /*0b50*/  @P5 IMAD.IADD R55, R55, 0x1, R57 ;  /* 0x0000000137375824 */ /* 0x000fc600078e0239 */
[----:B------:R-:W4:Y:S01]  /*0b60*/  @P4 LDG.E.128 R16, desc[UR4][R60.64] ;  /* 0x000000043c104981 */ /* 0x000f22000c1e1d00 */
[----:B--2---:R-:W2:Y:S01]  /*0b70*/  @P2 LDC.64 R32, c[0x0][0x240] ;  /* 0x00009000ff202b82 */ /* 0x004ea20000000a00 */
[----:B------:R-:W-:Y:S01]  /*0b80*/  @P5 LEA R36, P4, R54, R30, 0x1 ;  /* 0x0000001e36245211 */ /* 0x000fe200078808ff */
[----:B------:R-:W-:Y:S02]  /*0b90*/  @P2 IMAD.X R30, RZ, RZ, R37, P6 ;  /* 0x000000ffff1e2224 */ /* 0x000fe400030e0625 */
[----:B------:R-:W-:Y:S01]  /*0ba0*/  @P2 IMAD.WIDE.U32 R38, R52, R34, R38 ;  /* 0x0000002234262225 */ /* 0x000fe200078e0026 */
[----:B------:R-:W-:-:S03]  /*0bb0*/  @P5 LEA.HI.X R37, R54, R31, R55, 0x1, P4 ;  /* 0x0000001f36255211 */ /* 0x000fc600020f0c37 */
[----:B-1----:R-:W-:Y:S02]  /*0bc0*/  @P2 IMAD R30, R30, R24, RZ ;  /* 0x000000181e1e2224 */ /* 0x002fe400078e02ff */
[----:B------:R-:W-:Y:S01]  /*0bd0*/  @P2 IMAD.MOV.U32 R59, RZ, RZ, R53 ;  /* 0x000000ffff3b2224 */ /* 0x000fe200078e0035 */
[----:B---3--:R-:W-:Y:S01]  /*0be0*/  @P2 LEA R52, P4, R38, R28, 0x1 ;  /* 0x0000001c26342211 */ /* 0x008fe200078808ff */
[----:B------:R-:W-:Y:S01]  /*0bf0*/  @P2 IMAD.IADD R35, R39, 0x1, R35 ;  /* 0x0000000127232824 */ /* 0x000fe200078e0223 */
[----:B------:R-:W-:Y:S01]  /*0c00*/  @P5 IADD3 R49, R51, R49, RZ ;  /* 0x0000003133315210 */ /* 0x000fe20007ffe0ff */
[----:B------:R-:W-:Y:S01]  /*0c10*/  @P2 IMAD R31, R56, R25, R30 ;  /* 0x00000019381f2224 */ /* 0x000fe200078e021e */
[----:B0-----:R-:W-:Y:S01]  /*0c20*/  @P5 LEA R34, P6, R50, R26, 0x1 ;  /* 0x0000001a32225211 */ /* 0x001fe200078c08ff */
[----:B------:R-:W-:Y:S01]  /*0c30*/  @P2 IMAD.WIDE.U32 R58, R56, R24, R58 ;  /* 0x00000018383a2225 */ /* 0x000fe200078e003a */
[----:B------:R-:W-:Y:S02]  /*0c40*/  @P2 LEA.HI.X R53, R38, R29, R35, 0x1, P4 ;  /* 0x0000001d26352211 */ /* 0x000fe400020f0c23 */
[----:B------:R-:W-:-:S02]  /*0c50*/  CS2R R24, SRZ ;  /* 0x0000000000187805 */ /* 0x000fc4000001ff00 */
[----:B------:R-:W-:Y:S02]  /*0c60*/  @P5 LEA.HI.X R35, R50, R27, R49, 0x1, P6 ;  /* 0x0000001b32235211 */ /* 0x000fe400030f0c31 */
[----:B------:R-:W-:Y:S02]  /*0c70*/  CS2R R26, SRZ ;  /* 0x00000000001a7805 */ /* 0x000fe4000001ff00 */
[----:B------:R-:W-:Y:S02]  /*0c80*/  @P2 IADD3 R38, R59, R31, RZ ;  /* 0x0000001f3b262210 */ /* 0x000fe40007ffe0ff */
[----:B------:R-:W-:Y:S02]  /*0c90*/  CS2R R28, SRZ ;  /* 0x00000000001c7805 */ /* 0x000fe4000001ff00 */
[----:B------:R-:W-:Y:S02]  /*0ca0*/  CS2R R30, SRZ ;  /* 0x00000000001e7805 */ /* 0x000fe4000001ff00 */
[C---:B--2---:R-:W-:Y:S01]  /*0cb0*/  @P2 LEA R50, P4, R58.reuse, R32, 0x1 ;  /* 0x000000203a322211 */ /* 0x044fe200078808ff */
[----:B------:R0:W2:Y:S03]  /*0cc0*/  @P5 LDG.E.128 R24, desc[UR4][R36.64] ;  /* 0x0000000424185981 */ /* 0x0000a6000c1e1d00 */
[----:B------:R-:W-:-:S02]  /*0cd0*/  @P2 LEA.HI.X R51, R58, R33, R38, 0x1, P4 ;  /* 0x000000213a332211 */ /* 0x000fc400020f0c26 */
[----:B------:R-:W-:Y:S01]  /*0ce0*/  CS2R R32, SRZ ;  /* 0x0000000000207805 */ /* 0x000fe2000001ff00 */
[----:B------:R1:W3:Y:S01]  /*0cf0*/  @P5 LDG.E.128 R28, desc[UR4][R34.64] ;  /* 0x00000004221c5981 */ /* 0x0002e2000c1e1d00 */
[----:B------:R-:W-:Y:S02]  /*0d00*/  CS2R R38, SRZ ;  /* 0x0000000000267805 */ /* 0x000fe4000001ff00 */
[----:B0-----:R-:W-:Y:S02]  /*0d10*/  CS2R R36, SRZ ;  /* 0x0000000000247805 */ /* 0x001fe4000001ff00 */
[----:B-1----:R-:W-:-:S04]  /*0d20*/  CS2R R34, SRZ ;  /* 0x0000000000227805 */ /* 0x002fc8000001ff00 */
[----:B------:R0:W3:Y:S04]  /*0d30*/  @P2 LDG.E.128 R36, desc[UR4][R50.64] ;  /* 0x0000000432242981 */ /* 0x0000e8000c1e1d00 */
[----:B------:R1:W3:Y:S01]  /*0d40*/  @P2 LDG.E.128 R32, desc[UR4][R52.64] ;  /* 0x0000000434202981 */ /* 0x0002e2000c1e1d00 */
[----:B------:R-:W-:Y:S02]  /*0d50*/  ISETP.NE.AND P5, PT, R45, RZ, PT ;  /* 0x000000ff2d00720c */ /* 0x000fe40003fa5270 */
[----:B------:R-:W-:Y:S01]  /*0d60*/  @P0 LEA R48, R0, R48, 0x6 ;  /* 0x0000003000300211 */ /* 0x000fe200078e30ff */
[----:B------:R-:W-:Y:S01]  /*0d70*/  BSSY B0, `(.L_x_3648) ;  /* 0x00000a3000007945 */ /* 0x000fe20003800000 */
[-C--:B------:R-:W-:Y:S02]  /*0d80*/  ISETP.GE.AND P4, PT, R44, R47.reuse, PT ;  /* 0x0000002f2c00720c */ /* 0x080fe40003f86270 */
[----:B------:R-:W-:Y:S01]  /*0d90*/  ISETP.GE.AND P2, PT, R43, R47, PT ;  /* 0x0000002f2b00720c */ /* 0x000fe20003f46270 */
[C---:B----4-:R-:W-:Y:S01]  /*0da0*/  IMAD.U32 R49, R8.reuse, 0x10000, RZ ;  /* 0x0001000008317824 */ /* 0x050fe200078e00ff */
[----:B------:R-:W-:-:S02]  /*0db0*/  LOP3.LUT R8, R8, 0xffff0000, RZ, 0xc0, !PT ;  /* 0xffff000008087812 */ /* 0x000fc400078ec0ff */
[C---:B------:R-:W-:Y:S01]  /*0dc0*/  LOP3.LUT R59, R12.reuse, 0xffff0000, RZ, 0xc0, !PT ;  /* 0xffff00000c3b7812 */ /* 0x040fe200078ec0ff */
[C---:B------:R-:W-:Y:S01]  /*0dd0*/  IMAD.U32 R54, R9.reuse, 0x10000, RZ ;  /* 0x0001000009367824 */ /* 0x040fe200078e00ff */
[----:B------:R-:W-:Y:S01]  /*0de0*/  LOP3.LUT R55, R9, 0xffff0000, RZ, 0xc0, !PT ;  /* 0xffff000009377812 */ /* 0x000fe200078ec0ff */
[----:B------:R-:W-:Y:S01]  /*0df0*/  IMAD.U32 R58, R12, 0x10000, RZ ;  /* 0x000100000c3a7824 */ /* 0x000fe200078e00ff */
[----:B------:R-:W-:Y:S01]  /*0e00*/  SHF.L.U32 R9, R10, 0x10, RZ ;  /* 0x000000100a097819 */ /* 0x000fe200000006ff */
[----:B------:R-:W-:Y:S01]  /*0e10*/  FMUL.FTZ R8, R8, R59 ;  /* 0x0000003b08087220 */ /* 0x000fe20000410000 */
[----:B------:R-:W-:Y:S02]  /*0e20*/  LOP3.LUT R57, R10, 0xffff0000, RZ, 0xc0, !PT ;  /* 0xffff00000a397812 */ /* 0x000fe400078ec0ff */
[C---:B0-----:R-:W-:Y:S02]  /*0e30*/  SHF.L.U32 R51, R13.reuse, 0x10, RZ ;  /* 0x000000100d337819 */ /* 0x041fe400000006ff */
[----:B------:R-:W-:Y:S01]  /*0e40*/  LOP3.LUT R50, R13, 0xffff0000, RZ, 0xc0, !PT ;  /* 0xffff00000d327812 */ /* 0x000fe200078ec0ff */
[C---:B------:R-:W-:Y:S01]  /*0e50*/  IMAD.U32 R13, R15.reuse, 0x10000, RZ ;  /* 0x000100000f0d7824 */ /* 0x040fe200078e00ff */
[----:B------:R-:W-:Y:S01]  /*0e60*/  LOP3.LUT R10, R15, 0xffff0000, RZ, 0xc0, !PT ;  /* 0xffff00000f0a7812 */ /* 0x000fe200078ec0ff */
[C---:B------:R-:W-:Y:S01]  /*0e70*/  IMAD.U32 R12, R14.reuse, 0x10000, RZ ;  /* 0x000100000e0c7824 */ /* 0x040fe200078e00ff */
[----:B------:R-:W-:Y:S01]  /*0e80*/  LOP3.LUT R14, R14, 0xffff0000, RZ, 0xc0, !PT ;  /* 0xffff00000e0e7812 */ /* 0x000fe200078ec0ff */
[----:B------:R-:W-:Y:S01]  /*0e90*/  IMAD.U32 R56, R11, 0x10000, RZ ;  /* 0x000100000b387824 */ /* 0x000fe200078e00ff */
[C---:B-1----:R-:W-:Y:S01]  /*0ea0*/  LOP3.LUT R52, R20.reuse, 0xffff0000, RZ, 0xc0, !PT ;  /* 0xffff000014347812 */ /* 0x042fe200078ec0ff */
[----:B------:R-:W-:Y:S01]  /*0eb0*/  IMAD.U32 R15, R20, 0x10000, RZ ;  /* 0x00010000140f7824 */ /* 0x000fe200078e00ff */
[----:B------:R-:W-:-:S02]  /*0ec0*/  LOP3.LUT R53, R16, 0xffff0000, RZ, 0xc0, !PT ;  /* 0xffff000010357812 */ /* 0x000fc400078ec0ff */
[----:B------:R-:W-:-:S03]  /*0ed0*/  SHF.L.U32 R16, R16, 0x10, RZ ;  /* 0x0000001010107819 */ /* 0x000fc600000006ff */
[----:B------:R-:W-:Y:S01]  /*0ee0*/  FMUL.FTZ R59, R53, R52 ;  /* 0x00000034353b7220 */ /* 0x000fe20000410000 */
[----:B------:R-:W-:Y:S01]  /*0ef0*/  FFMA.FTZ R53, R49, R58, R8 ;  /* 0x0000003a31357223 */ /* 0x000fe20000010008 */
[----:B------:R-:W-:Y:S01]  /*0f00*/  SHF.L.U32 R49, R21, 0x10, RZ ;  /* 0x0000001015317819 */ /* 0x000fe200000006ff */
[C---:B------:R-:W-:Y:S02]  /*0f10*/  IMAD.U32 R8, R17.reuse, 0x10000, RZ ;  /* 0x0001000011087824 */ /* 0x040fe400078e00ff */
[----:B------:R-:W-:Y:S01]  /*0f20*/  FFMA.FTZ R15, R16, R15, R59 ;  /* 0x0000000f100f7223 */ /* 0x000fe2000001003b */
[----:B------:R-:W-:Y:S02]  /*0f30*/  LOP3.LUT R17, R17, 0xffff0000, RZ, 0xc0, !PT ;  /* 0xffff000011117812 */ /* 0x000fe400078ec0ff */
[----:B------:R-:W-:Y:S01]  /*0f40*/  LOP3.LUT R16, R21, 0xffff0000, RZ, 0xc0, !PT ;  /* 0xffff000015107812 */ /* 0x000fe200078ec0ff */
[----:B------:R-:W-:Y:S01]  /*0f50*/  FFMA.FTZ R20, R8, R49, R15 ;  /* 0x0000003108147223 */ /* 0x000fe2000001000f */
[----:B------:R-:W-:Y:S01]  /*0f60*/  FFMA.FTZ R54, R54, R51, R53 ;  /* 0x0000003336367223 */ /* 0x000fe20000010035 */
[----:B------:R-:W-:-:S02]  /*0f70*/  IMAD.U32 R8, R18, 0x10000, RZ ;  /* 0x0001000012087824 */ /* 0x000fc400078e00ff */
[----:B------:R-:W-:Y:S02]  /*0f80*/  IMAD.U32 R15, R22, 0x10000, RZ ;  /* 0x00010000160f7824 */ /* 0x000fe400078e00ff */
[----:B------:R-:W-:Y:S01]  /*0f90*/  FFMA.FTZ R17, R17, R16, R20 ;  /* 0x0000001011117223 */ /* 0x000fe20000010014 */
[----:B------:R-:W-:-:S03]  /*0fa0*/  FFMA.FTZ R50, R55, R50, R54 ;  /* 0x0000003237327223 */ /* 0x000fc60000010036 */
[----:B------:R-:W-:Y:S01]  /*0fb0*/  FFMA.FTZ R17, R8, R15, R17 ;  /* 0x0000000f08117223 */ /* 0x000fe20000010011 */
[----:B------:R-:W-:Y:S01]  /*0fc0*/  FFMA.FTZ R12, R9, R12, R50 ;  /* 0x0000000c090c7223 */ /* 0x000fe20000010032 */
[C---:B------:R-:W-:Y:S01]  /*0fd0*/  IMAD.U32 R15, R23.reuse, 0x10000, RZ ;  /* 0x00010000170f7824 */ /* 0x040fe200078e00ff */
[----:B------:R-:W-:Y:S01]  /*0fe0*/  LOP3.LUT R8, R23, 0xffff0000, RZ, 0xc0, !PT ;  /* 0xffff000017087812 */ /* 0x000fe200078ec0ff */
[C---:B--2---:R-:W-:Y:S01]  /*0ff0*/  IMAD.U32 R21, R24.reuse, 0x10000, RZ ;  /* 0x0001000018157824 */ /* 0x044fe200078e00ff */
[----:B------:R-:W-:Y:S02]  /*1000*/  LOP3.LUT R24, R24, 0xffff0000, RZ, 0xc0, !PT ;  /* 0xffff000018187812 */ /* 0x000fe400078ec0ff */
[----:B------:R-:W-:Y:S02]  /*1010*/  LOP3.LUT R9, R22, 0xffff0000, RZ, 0xc0, !PT ;  /* 0xffff000016097812 */ /* 0x000fe400078ec0ff */
[C---:B---3--:R-:W-:Y:S02]  /*1020*/  SHF.L.U32 R50, R28.reuse, 0x10, RZ ;  /* 0x000000101c327819 */ /* 0x048fe400000006ff */
[----:B------:R-:W-:Y:S01]  /*1030*/  LOP3.LUT R23, R28, 0xffff0000, RZ, 0xc0, !PT ;  /* 0xffff00001c177812 */ /* 0x000fe200078ec0ff */
[C---:B------:R-:W-:Y:S01]  /*1040*/  IMAD.U32 R28, R29.reuse, 0x10000, RZ ;  /* 0x000100001d1c7824 */ /* 0x040fe200078e00ff */
[----:B------:R-:W-:-:S02]  /*1050*/  LOP3.LUT R20, R29, 0xffff0000, RZ, 0xc0, !PT ;  /* 0xffff00001d147812 */ /* 0x000fc400078ec0ff */
[----:B------:R-:W-:Y:S01]  /*1060*/  LOP3.LUT R18, R18, 0xffff0000, RZ, 0xc0, !PT ;  /* 0xffff000012127812 */ /* 0x000fe200078ec0ff */
[----:B------:R-:W-:Y:S01]  /*1070*/  FMUL.FTZ R24, R24, R23 ;  /* 0x0000001718187220 */ /* 0x000fe20000410000 */
[----:B------:R-:W-:Y:S02]  /*1080*/  LOP3.LUT R29, R36, 0xffff0000, RZ, 0xc0, !PT ;  /* 0xffff0000241d7812 */ /* 0x000fe400078ec0ff */
[----:B------:R-:W-:Y:S01]  /*1090*/  LOP3.LUT R22, R32, 0xffff0000, RZ, 0xc0, !PT ;  /* 0xffff000020167812 */ /* 0x000fe200078ec0ff */
[----:B------:R-:W-:Y:S01]  /*10a0*/  FFMA.FTZ R9, R18, R9, R17 ;  /* 0x0000000912097223 */ /* 0x000fe20000010011 */
[----:B------:R-:W-:Y:S01]  /*10b0*/  IMAD.U32 R32, R32, 0x10000, RZ ;  /* 0x0001000020207824 */ /* 0x000fe200078e00ff */
[----:B------:R-:W-:Y:S01]  /*10c0*/  SHF.L.U32 R17, R25, 0x10, RZ ;  /* 0x0000001019117819 */ /* 0x000fe200000006ff */
[----:B------:R-:W-:Y:S02]  /*10d0*/  IMAD.U32 R23, R36, 0x10000, RZ ;  /* 0x0001000024177824 */ /* 0x000fe400078e00ff */
[----:B------:R-:W-:Y:S01]  /*10e0*/  FMUL.FTZ R29, R22, R29 ;  /* 0x0000001d161d7220 */ /* 0x000fe20000410000 */
[----:B------:R-:W-:Y:S01]  /*10f0*/  FFMA.FTZ R24, R21, R50, R24 ;  /* 0x0000003215187223 */ /* 0x000fe20000010018 */
[----:B------:R-:W-:Y:S01]  /*1100*/  SHF.L.U32 R21, R33, 0x10, RZ ;  /* 0x0000001021157819 */ /* 0x000fe200000006ff */
[----:B------:R-:W-:-:S02]  /*1110*/  IMAD.U32 R22, R37, 0x10000, RZ ;  /* 0x0001000025167824 */ /* 0x000fc400078e00ff */
[----:B------:R-:W-:Y:S01]  /*1120*/  FFMA.FTZ R32, R32, R23, R29 ;  /* 0x0000001720207223 */ /* 0x000fe2000001001d */
[----:B------:R-:W-:Y:S01]  /*1130*/  FFMA.FTZ R57, R57, R14, R12 ;  /* 0x0000000e39397223 */ /* 0x000fe2000001000c */
[----:B------:R-:W-:Y:S01]  /*1140*/  LOP3.LUT R25, R25, 0xffff0000, RZ, 0xc0, !PT ;  /* 0xffff000019197812 */ /* 0x000fe200078ec0ff */
[----:B------:R-:W-:Y:S01]  /*1150*/  FFMA.FTZ R28, R17, R28, R24 ;  /* 0x0000001c111c7223 */ /* 0x000fe20000010018 */
[----:B------:R-:W-:Y:S01]  /*1160*/  SHF.L.U32 R12, R19, 0x10, RZ ;  /* 0x00000010130c7819 */ /* 0x000fe200000006ff */
[----:B------:R-:W-:Y:S01]  /*1170*/  FFMA.FTZ R22, R21, R22, R32 ;  /* 0x0000001615167223 */ /* 0x000fe20000010020 */
[----:B------:R-:W-:Y:S02]  /*1180*/  LOP3.LUT R33, R33, 0xffff0000, RZ, 0xc0, !PT ;  /* 0xffff000021217812 */ /* 0x000fe400078ec0ff */
[----:B------:R-:W-:Y:S01]  /*1190*/  LOP3.LUT R24, R37, 0xffff0000, RZ, 0xc0, !PT ;  /* 0xffff000025187812 */ /* 0x000fe200078ec0ff */
[----:B------:R-:W-:Y:S01]  /*11a0*/  FFMA.FTZ R56, R56, R13, R57 ;  /* 0x0000000d38387223 */ /* 0x000fe20000010039 */
[----:B------:R-:W-:-:S02]  /*11b0*/  IMAD.U32 R13, R26, 0x10000, RZ ;  /* 0x000100001a0d7824 */ /* 0x000fc400078e00ff */
[----:B------:R-:W-:Y:S01]  /*11c0*/  FFMA.FTZ R28, R25, R20, R28 ;  /* 0x00000014191c7223 */ /* 0x000fe2000001001c */
[----:B------:R-:W-:Y:S01]  /*11d0*/  IMAD.U32 R18, R30, 0x10000, RZ ;  /* 0x000100001e127824 */ /* 0x000fe200078e00ff */
[----:B------:R-:W-:Y:S01]  /*11e0*/  SHF.L.U32 R20, R38, 0x10, RZ ;  /* 0x0000001026147819 */ /* 0x000fe200000006ff */
[----:B------:R-:W-:Y:S01]  /*11f0*/  FFMA.FTZ R12, R12, R15, R9 ;  /* 0x0000000f0c0c7223 */ /* 0x000fe20000010009 */
[----:B------:R-:W-:Y:S02]  /*1200*/  IMAD.U32 R17, R34, 0x10000, RZ ;  /* 0x0001000022117824 */ /* 0x000fe400078e00ff */
[----:B------:R-:W-:Y:S01]  /*1210*/  FFMA.FTZ R22, R33, R24, R22 ;  /* 0x0000001821167223 */ /* 0x000fe20000010016 */
[----:B------:R-:W-:Y:S01]  /*1220*/  LOP3.LUT R26, R26, 0xffff0000, RZ, 0xc0, !PT ;  /* 0xffff00001a1a7812 */ /* 0x000fe200078ec0ff */
[----:B------:R-:W-:Y:S01]  /*1230*/  FFMA.FTZ R13, R13, R18, R28 ;  /* 0x000000120d0d7223 */ /* 0x000fe2000001001c */
[----:B------:R-:W-:Y:S01]  /*1240*/  LOP3.LUT R15, R30, 0xffff0000, RZ, 0xc0, !PT ;  /* 0xffff00001e0f7812 */ /* 0x000fe200078ec0ff */
[----:B------:R-:W-:Y:S01]  /*1250*/  FFMA.FTZ R17, R17, R20, R22 ;  /* 0x0000001411117223 */ /* 0x000fe20000010016 */
[----:B------:R-:W-:-:S02]  /*1260*/  LOP3.LUT R34, R34, 0xffff0000, RZ, 0xc0, !PT ;  /* 0xffff000022227812 */ /* 0x000fc400078ec0ff */
[----:B------:R-:W-:Y:S01]  /*1270*/  LOP3.LUT R21, R38, 0xffff0000, RZ, 0xc0, !PT ;  /* 0xffff000026157812 */ /* 0x000fe200078ec0ff */
[----:B------:R-:W-:Y:S01]  /*1280*/  IMAD.U32 R9, R27, 0x10000, RZ ;  /* 0x000100001b097824 */ /* 0x000fe200078e00ff */
[----:B------:R-:W-:Y:S01]  /*1290*/  SHF.L.U32 R16, R31, 0x10, RZ ;  /* 0x000000101f107819 */ /* 0x000fe200000006ff */
[----:B------:R-:W-:Y:S01]  /*12a0*/  FFMA.FTZ R26, R26, R15, R13 ;  /* 0x0000000f1a1a7223 */ /* 0x000fe2000001000d */
[----:B------:R-:W-:Y:S02]  /*12b0*/  IMAD.U32 R13, R35, 0x10000, RZ ;  /* 0x00010000230d7824 */ /* 0x000fe400078e00ff */
[----:B------:R-:W-:Y:S01]  /*12c0*/  FFMA.FTZ R34, R34, R21, R17 ;  /* 0x0000001522227223 */ /* 0x000fe20000010011 */
[----:B------:R-:W-:Y:S02]  /*12d0*/  IMAD.U32 R18, R39, 0x10000, RZ ;  /* 0x0001000027127824 */ /* 0x000fe400078e00ff */
[----:B------:R-:W-:Y:S01]  /*12e0*/  FFMA.FTZ R26, R9, R16, R26 ;  /* 0x00000010091a7223 */ /* 0x000fe2000001001a */
[----:B------:R-:W-:-:S02]  /*12f0*/  LOP3.LUT R11, R11, 0xffff0000, RZ, 0xc0, !PT ;  /* 0xffff00000b0b7812 */ /* 0x000fc400078ec0ff */
[----:B------:R-:W-:Y:S01]  /*1300*/  LOP3.LUT R19, R19, 0xffff0000, RZ, 0xc0, !PT ;  /* 0xffff000013137812 */ /* 0x000fe200078ec0ff */
[----:B------:R-:W-:Y:S01]  /*1310*/  FFMA.FTZ R18, R13, R18, R34 ;  /* 0x000000120d127223 */ /* 0x000fe20000010022 */
[----:B------:R-:W-:Y:S02]  /*1320*/  LOP3.LUT R27, R27, 0xffff0000, RZ, 0xc0, !PT ;  /* 0xffff00001b1b7812 */ /* 0x000fe400078ec0ff */
[----:B------:R-:W-:Y:S02]  /*1330*/  LOP3.LUT R14, R31, 0xffff0000, RZ, 0xc0, !PT ;  /* 0xffff00001f0e7812 */ /* 0x000fe400078ec0ff */
[----:B------:R-:W-:Y:S02]  /*1340*/  LOP3.LUT R35, R35, 0xffff0000, RZ, 0xc0, !PT ;  /* 0xffff000023237812 */ /* 0x000fe400078ec0ff */
[----:B------:R-:W-:Y:S01]  /*1350*/  LOP3.LUT R16, R39, 0xffff0000, RZ, 0xc0, !PT ;  /* 0xffff000027107812 */ /* 0x000fe200078ec0ff */
[----:B------:R-:W-:Y:S01]  /*1360*/  FFMA.FTZ R10, R11, R10, R56 ;  /* 0x0000000a0b0a7223 */ /* 0x000fe20000010038 */
[----:B------:R-:W-:Y:S01]  /*1370*/  FFMA.FTZ R12, R19, R8, R12 ;  /* 0x00000008130c7223 */ /* 0x000fe2000001000c */
[----:B------:R-:W-:-:S02]  /*1380*/  FFMA.FTZ R26, R27, R14, R26 ;  /* 0x0000000e1b1a7223 */ /* 0x000fc4000001001a */
        /* <DEDUP_REMOVED lines=28> */
[----:B------:R-:W3:Y:S04]  /*1550*/  SHFL.BFLY PT, R18, R17, 0x1, 0x1f ;  /* 0x0c201f0011127f89 */ /* 0x000ee800000e0000 */
[----:B------:R-:W4:Y:S01]  /*1560*/  SHFL.BFLY PT, R22, R19, 0x1, 0x1f ;  /* 0x0c201f0013167f89 */ /* 0x000f2200000e0000 */
[----:B------:R-:W-:Y:S01]  /*1570*/  @P0 SHF.R.S32.HI R11, RZ, 0x1f, R48 ;  /* 0x0000001fff0b0819 */ /* 0x000fe20000011430 */
[----:B------:R-:W-:-:S03]  /*1580*/  IMAD.MOV.U32 R10, RZ, RZ, RZ ;  /* 0x000000ffff0a7224 */ /* 0x000fc600078e00ff */
[----:B------:R-:W-:-:S04]  /*1590*/  @P0 LEA.HI R11, R11, R48, RZ, 0x6 ;  /* 0x000000300b0b0211 */ /* 0x000fc800078f30ff */
[----:B------:R-:W-:Y:S02]  /*15a0*/  @P0 LOP3.LUT R10, R11, 0xffffffc0, RZ, 0xc0, !PT ;  /* 0xffffffc00b0a0812 */ /* 0x000fe400078ec0ff */
[----:B------:R-:W-:Y:S01]  /*15b0*/  ISETP.GE.AND P0, PT, R46, R47, PT ;  /* 0x0000002f2e00720c */ /* 0x000fe20003f06270 */
[----:B0-----:R-:W-:Y:S01]  /*15c0*/  FADD.FTZ R20, R12, R13 ;  /* 0x0000000d0c147221 */ /* 0x001fe20000010000 */
[----:B--2---:R-:W-:Y:S01]  /*15d0*/  FADD.FTZ R15, R15, R16 ;  /* 0x000000100f0f7221 */ /* 0x004fe20000010000 */
[----:B---3--:R-:W-:Y:S01]  /*15e0*/  FADD.FTZ R18, R17, R18 ;  /* 0x0000001211127221 */ /* 0x008fe20000010000 */
[----:B----4-:R-:W-:Y:S01]  /*15f0*/  FADD.FTZ R19, R19, R22 ;  /* 0x0000001613137221 */ /* 0x010fe20000010000 */
[----:B------:R-:W-:Y:S08]  /*1600*/  @P5 BRA `(.L_x_3649) ;  /* 0x0000000000645947 */ /* 0x000ff00003800000 */
[----:B------:R-:W0:Y:S01]  /*1610*/  LDC.64 R16, c[0x0][0x278] ;  /* 0x00009e00ff107b82 */ /* 0x000e220000000a00 */
[----:B------:R-:W-:Y:S01]  /*1620*/  SHF.R.S32.HI R14, RZ, 0x1f, R10 ;  /* 0x0000001fff0e7819 */ /* 0x000fe2000001140a */
[----:B------:R-:W-:Y:S01]  /*1630*/  ULDC.64 UR8, c[0x0][0x280] ;  /* 0x0000a00000087ab9 */ /* 0x000fe20000000a00 */
[----:B------:R-:W-:Y:S02]  /*1640*/  IADD3 R12, P5, R5, R10, RZ ;  /* 0x0000000a050c7210 */ /* 0x000fe40007fbe0ff */
[----:B------:R-:W-:Y:S02]  /*1650*/  FSEL R15, R15, RZ, !P4 ;  /* 0x000000ff0f0f7208 */ /* 0x000fe40006000000 */
[----:B------:R-:W-:Y:S02]  /*1660*/  LEA.HI.X.SX32 R13, R5, R14, 0x1, P5 ;  /* 0x0000000e050d7211 */ /* 0x000fe400028f0eff */
[----:B------:R-:W-:Y:S01]  /*1670*/  FSEL R19, R19, RZ, !P0 ;  /* 0x000000ff13137208 */ /* 0x000fe20004000000 */
[----:B0-----:R-:W-:-:S02]  /*1680*/  IMAD R14, R16, UR7, RZ ;  /* 0x00000007100e7c24 */ /* 0x001fc4000f8e02ff */
[----:B------:R-:W-:-:S04]  /*1690*/  IMAD.WIDE.U32 R12, R16, UR6, R12 ;  /* 0x00000006100c7c25 */ /* 0x000fc8000f8e000c */
[----:B------:R-:W-:Y:S01]  /*16a0*/  IMAD R11, R17, UR6, R14 ;  /* 0x00000006110b7c24 */ /* 0x000fe2000f8e020e */
[----:B------:R-:W-:Y:S01]  /*16b0*/  FSEL R17, R18, RZ, !P2 ;  /* 0x000000ff12117208 */ /* 0x000fe20005000000 */
[----:B------:R-:W-:Y:S02]  /*16c0*/  IMAD R14, R41, UR8, RZ ;  /* 0x00000008290e7c24 */ /* 0x000fe4000f8e02ff */
[----:B------:R-:W-:Y:S02]  /*16d0*/  IMAD.IADD R13, R13, 0x1, R11 ;  /* 0x000000010d0d7824 */ /* 0x000fe400078e020b */
[C---:B------:R-:W-:Y:S02]  /*16e0*/  IMAD R11, R7.reuse, UR9, R14 ;  /* 0x00000009070b7c24 */ /* 0x040fe4000f8e020e */
[----:B------:R-:W-:Y:S01]  /*16f0*/  IMAD.WIDE.U32 R12, R7, UR8, R12 ;  /* 0x00000008070c7c25 */ /* 0x000fe2000f8e000c */
[----:B------:R-:W-:Y:S02]  /*1700*/  ULDC.64 UR8, c[0x0][0x260] ;  /* 0x0000980000087ab9 */ /* 0x000fe40000000a00 */
[----:B------:R-:W-:-:S04]  /*1710*/  IADD3 R6, P5, R6, R12, RZ ;  /* 0x0000000c06067210 */ /* 0x000fc80007fbe0ff */
[----:B------:R-:W-:Y:S02]  /*1720*/  IADD3.X R13, R42, R13, R11, P5, !PT ;  /* 0x0000000d2a0d7210 */ /* 0x000fe40002ffe40b */
[----:B------:R-:W-:Y:S02]  /*1730*/  LEA R12, P5, R6, UR8, 0x2 ;  /* 0x00000008060c7c11 */ /* 0x000fe4000f8a10ff */
[----:B------:R-:W-:Y:S02]  /*1740*/  FSEL R11, R20, RZ, !P3 ;  /* 0x000000ff140b7208 */ /* 0x000fe40005800000 */
[----:B------:R-:W-:-:S05]  /*1750*/  LEA.HI.X R13, R6, UR9, R13, 0x2, P5 ;  /* 0x00000009060d7c11 */ /* 0x000fca000a8f140d */
[----:B------:R0:W-:Y:S04]  /*1760*/  STG.E desc[UR4][R12.64], R11 ;  /* 0x0000000b0c007986 */ /* 0x0001e8000c101904 */
[----:B------:R0:W-:Y:S04]  /*1770*/  STG.E desc[UR4][R12.64+0x40], R15 ;  /* 0x0000400f0c007986 */ /* 0x0001e8000c101904 */
[----:B------:R0:W-:Y:S04]  /*1780*/  STG.E desc[UR4][R12.64+0x80], R17 ;  /* 0x000080110c007986 */ /* 0x0001e8000c101904 */
[----:B------:R0:W-:Y:S02]  /*1790*/  STG.E desc[UR4][R12.64+0xc0], R19 ;  /* 0x0000c0130c007986 */ /* 0x0001e4000c101904 */
.L_x_3649:
[----:B------:R-:W-:Y:S05]  /*17a0*/  BSYNC B0 ;  /* 0x0000000000007941 */ /* 0x000fea0003800000 */
.L_x_3648:
[----:B------:R-:W-:Y:S01]  /*17b0*/  IADD3 R4, R4, 0x3f, RZ ;  /* 0x0000003f04047810 */ /* 0x000fe20007ffe0ff */
[----:B0-----:R-:W-:Y:S01]  /*17c0*/  IMAD.SHL.U32 R12, R10, 0x80, RZ ;  /* 0x000000800a0c7824 */ /* 0x001fe200078e00ff */
[----:B------:R-:W-:Y:S01]  /*17d0*/  SHF.L.U32 R6, R3, 0x2, RZ ;  /* 0x0000000203067819 */ /* 0x000fe200000006ff */
[----:B------:R-:W-:Y:S01]  /*17e0*/  IMAD.SHL.U32 R13, R2, 0x2000, RZ ;  /* 0x00002000020d7824 */ /* 0x000fe200078e00ff */
[----:B------:R-:W-:Y:S01]  /*17f0*/  SHF.R.S32.HI R11, RZ, 0x1f, R4 ;  /* 0x0000001fff0b7819 */ /* 0x000fe20000011404 */
[----:B------:R-:W-:Y:S01]  /*1800*/  BSSY B0, `(.L_x_3650) ;  /* 0x0000025000007945 */ /* 0x000fe20003800000 */
[----:B------:R-:W-:Y:S02]  /*1810*/  SHF.R.S32.HI R14, RZ, 0x1f, R12 ;  /* 0x0000001fff0e7819 */ /* 0x000fe4000001140c */
[----:B------:R-:W-:Y:S02]  /*1820*/  LEA.HI R11, R11, R4, RZ, 0x6 ;  /* 0x000000040b0b7211 */ /* 0x000fe400078f30ff */
[----:B------:R-:W-:-:S02]  /*1830*/  IADD3 R12, P0, P2, R12, R6, R13 ;  /* 0x000000060c0c7210 */ /* 0x000fc40007a1e00d */
[----:B------:R-:W-:Y:S02]  /*1840*/  LOP3.LUT R4, R11, 0xffffffc0, RZ, 0xc0, !PT ;  /* 0xffffffc00b047812 */ /* 0x000fe400078ec0ff */
[----:B------:R-:W-:Y:S02]  /*1850*/  SHF.R.S32.HI R13, RZ, 0x1f, R13 ;  /* 0x0000001fff0d7819 */ /* 0x000fe4000001140d */
[----:B------:R-:W-:Y:S01]  /*1860*/  SHF.R.S32.HI R6, RZ, 0x1f, R6 ;  /* 0x0000001fff067819 */ /* 0x000fe20000011406 */
[----:B------:R-:W-:-:S03]  /*1870*/  IMAD.IADD R4, R4, 0x1, -R5 ;  /* 0x0000000104047824 */ /* 0x000fc600078e0a05 */
[----:B------:R-:W-:Y:S01]  /*1880*/  IADD3.X R13, R14, R6, R13, P0, P2 ;  /* 0x000000060e0d7210 */ /* 0x000fe200007e440d */
[----:B-1----:R-:W-:Y:S01]  /*1890*/  IMAD R6, R8, UR7, RZ ;  /* 0x0000000708067c24 */ /* 0x002fe2000f8e02ff */
[----:B------:R-:W-:-:S03]  /*18a0*/  ISETP.GE.OR P1, PT, R3, R4, P1 ;  /* 0x000000040300720c */ /* 0x000fc60000f26670 */
[----:B------:R-:W-:Y:S02]  /*18b0*/  IMAD R9, R9, UR6, R6 ;  /* 0x0000000609097c24 */ /* 0x000fe4000f8e0206 */
[----:B------:R-:W-:-:S05]  /*18c0*/  IMAD.WIDE.U32 R12, R8, UR6, R12 ;  /* 0x00000006080c7c25 */ /* 0x000fca000f8e000c */
[----:B------:R-:W-:-:S03]  /*18d0*/  IADD3 R11, R13, R9, RZ ;  /* 0x000000090d0b7210 */ /* 0x000fc60007ffe0ff */
[----:B------:R-:W-:Y:S05]  /*18e0*/  @P1 BRA `(.L_x_3651) ;  /* 0x0000000000581947 */ /* 0x000fea0003800000 */
[----:B------:R-:W0:Y:S01]  /*18f0*/  LDC.64 R8, c[0x0][0x2a8] ;  /* 0x0000aa00ff087b82 */ /* 0x000e220000000a00 */
[----:B------:R-:W-:Y:S01]  /*1900*/  SHF.R.S32.HI R6, RZ, 0x1f, R5 ;  /* 0x0000001fff067819 */ /* 0x000fe20000011405 */
[----:B------:R-:W-:Y:S01]  /*1910*/  ULDC.64 UR8, c[0x0][0x2b0] ;  /* 0x0000ac0000087ab9 */ /* 0x000fe20000000a00 */
[--C-:B------:R-:W-:Y:S02]  /*1920*/  IADD3 R4, P0, P1, R10, R5, R3.reuse ;  /* 0x000000050a047210 */ /* 0x100fe4000791e003 */
[----:B------:R-:W-:Y:S02]  /*1930*/  SHF.R.S32.HI R14, RZ, 0x1f, R10 ;  /* 0x0000001fff0e7819 */ /* 0x000fe4000001140a */
[----:B------:R-:W-:-:S04]  /*1940*/  SHF.R.S32.HI R5, RZ, 0x1f, R3 ;  /* 0x0000001fff057819 */ /* 0x000fc80000011403 */
[----:B------:R-:W-:Y:S02]  /*1950*/  IADD3.X R5, R14, R6, R5, P0, P1 ;  /* 0x000000060e057210 */ /* 0x000fe400007e2405 */
[----:B-----5:R-:W-:Y:S01]  /*1960*/  FSETP.NEU.FTZ.AND P0, PT, R40, -INF , PT ;  /* 0xff8000002800780b */ /* 0x020fe20003f1d000 */
[C---:B0-----:R-:W-:Y:S02]  /*1970*/  IMAD R6, R8.reuse, UR7, RZ ;  /* 0x0000000708067c24 */ /* 0x041fe4000f8e02ff */
[----:B------:R-:W-:-:S04]  /*1980*/  IMAD.WIDE.U32 R4, R8, UR6, R4 ;  /* 0x0000000608047c25 */ /* 0x000fc8000f8e0004 */
[----:B------:R-:W-:Y:S02]  /*1990*/  IMAD R9, R9, UR6, R6 ;  /* 0x0000000609097c24 */ /* 0x000fe4000f8e0206 */
[----:B------:R-:W-:Y:S02]  /*19a0*/  IMAD R6, R41, UR8, RZ ;  /* 0x0000000829067c24 */ /* 0x000fe4000f8e02ff */
[----:B------:R-:W-:Y:S02]  /*19b0*/  IMAD.IADD R5, R5, 0x1, R9 ;  /* 0x0000000105057824 */ /* 0x000fe400078e0209 */
[C---:B------:R-:W-:Y:S02]  /*19c0*/  IMAD R9, R7.reuse, UR9, R6 ;  /* 0x0000000907097c24 */ /* 0x040fe4000f8e0206 */
[----:B------:R-:W-:Y:S01]  /*19d0*/  FMUL.FTZ R6, R40, 1.4426950216293334961 ;  /* 0x3fb8aa3b28067820 */ /* 0x000fe20000410000 */
[----:B------:R-:W-:Y:S01]  /*19e0*/  IMAD.WIDE.U32 R4, R7, UR8, R4 ;  /* 0x0000000807047c25 */ /* 0x000fe2000f8e0004 */
[----:B------:R-:W-:-:S04]  /*19f0*/  ULDC.64 UR8, c[0x0][0x2a0] ;  /* 0x0000a80000087ab9 */ /* 0x000fc80000000a00 */
[----:B------:R-:W-:Y:S02]  /*1a00*/  IADD3 R5, R5, R9, RZ ;  /* 0x0000000905057210 */ /* 0x000fe40007ffe0ff */
[----:B------:R-:W-:-:S04]  /*1a10*/  LEA R8, P1, R4, UR8, 0x2 ;  /* 0x0000000804087c11 */ /* 0x000fc8000f8210ff */
[----:B------:R-:W-:Y:S02]  /*1a20*/  LEA.HI.X R9, R4, UR9, R5, 0x2, P1 ;  /* 0x0000000904097c11 */ /* 0x000fe400088f1405 */
[----:B------:R-:W-:-:S05]  /*1a30*/  FSEL R5, R6, RZ, P0 ;  /* 0x000000ff06057208 */ /* 0x000fca0000000000 */
[----:B------:R0:W-:Y:S02]  /*1a40*/  STG.E desc[UR4][R8.64], R5 ;  /* 0x0000000508007986 */ /* 0x0001e4000c101904 */
.L_x_3651:
[----:B------:R-:W-:Y:S05]  /*1a50*/  BSYNC B0 ;  /* 0x0000000000007941 */ /* 0x000fea0003800000 */
.L_x_3650:
[----:B------:R-:W-:Y:S01]  /*1a60*/  ULDC.64 UR10, c[0x0][0x2e8] ;  /* 0x0000ba00000a7ab9 */ /* 0x000fe20000000a00 */
[----:B------:R-:W-:Y:S01]  /*1a70*/  ULDC.64 UR8, c[0x0][0x2d8] ;  /* 0x0000b60000087ab9 */ /* 0x000fe20000000a00 */
[----:B------:R-:W-:Y:S01]  /*1a80*/  ISETP.NE.U32.AND P0, PT, RZ, UR10, PT ;  /* 0x0000000aff007c0c */ /* 0x000fe2000bf05070 */
[----:B------:R-:W-:Y:S02]  /*1a90*/  IMAD.MOV.U32 R10, RZ, RZ, R12 ;  /* 0x000000ffff0a7224 */ /* 0x000fe400078e000c */
[----:B------:R-:W-:Y:S01]  /*1aa0*/  IMAD R6, R41, UR8, RZ ;  /* 0x0000000829067c24 */ /* 0x000fe2000f8e02ff */
[----:B------:R-:W-:Y:S01]  /*1ab0*/  ISETP.NE.AND.EX P0, PT, RZ, UR11, PT, P0 ;  /* 0x0000000bff007c0c */ /* 0x000fe2000bf05300 */
[----:B0-----:R-:W-:-:S03]  /*1ac0*/  IMAD.WIDE.U32 R4, R7, UR8, R10 ;  /* 0x0000000807047c25 */ /* 0x001fc6000f8e000a */
[----:B------:R-:W-:Y:S01]  /*1ad0*/  ISETP.NE.OR P0, PT, R3, RZ, !P0 ;  /* 0x000000ff0300720c */ /* 0x000fe20004705670 */
[----:B------:R-:W-:Y:S01]  /*1ae0*/  IMAD R7, R7, UR9, R6 ;  /* 0x0000000907077c24 */ /* 0x000fe2000f8e0206 */
[----:B------:R-:W-:Y:S02]  /*1af0*/  ULDC.64 UR8, c[0x0][0x2b8] ;  /* 0x0000ae0000087ab9 */ /* 0x000fe40000000a00 */
[----:B------:R-:W-:Y:S02]  /*1b00*/  LEA R6, P1, R4, UR8, 0x2 ;  /* 0x0000000804067c11 */ /* 0x000fe4000f8210ff */
[----:B------:R-:W-:-:S04]  /*1b10*/  IADD3 R5, R5, R7, RZ ;  /* 0x0000000705057210 */ /* 0x000fc80007ffe0ff */
[----:B------:R-:W-:-:S05]  /*1b20*/  LEA.HI.X R7, R4, UR9, R5, 0x2, P1 ;  /* 0x0000000904077c11 */ /* 0x000fca00088f1405 */
        /* <DEDUP_REMOVED lines=9> */
[----:B------:R-:W1:Y:S08]  /*1bc0*/  LDC R3, c[0x0][0x2e0] ;  /* 0x0000b800ff037b82 */ /* 0x000e700000000800 */
[----:B0-----:R-:W0:Y:S08]  /*1bd0*/  LDC R7, c[0x0][0x220] ;  /* 0x00008800ff077b82 */ /* 0x001e300000000800 */
[----:B------:R-:W2:Y:S01]  /*1be0*/  LDC.64 R4, c[0x0][0x2e8] ;  /* 0x0000ba00ff047b82 */ /* 0x000ea20000000a00 */
[----:B-1----:R-:W-:-:S04]  /*1bf0*/  IMAD R0, R2, R3, R0 ;  /* 0x0000000302007224 */ /* 0x002fc800078e0200 */
[----:B0-----:R-:W-:-:S04]  /*1c00*/  IMAD R3, R0, R7, UR6 ;  /* 0x0000000600037e24 */ /* 0x001fc8000f8e0207 */
[----:B--2---:R-:W-:-:S05]  /*1c10*/  IMAD.WIDE R2, R3, 0x4, R4 ;  /* 0x0000000403027825 */ /* 0x004fca00078e0204 */
[----:B------:R-:W-:Y:S01]  /*1c20*/  STG.E desc[UR4][R2.64], RZ ;  /* 0x000000ff02007986 */ /* 0x000fe2000c101904 */
[----:B------:R-:W-:Y:S05]  /*1c30*/  EXIT ;  /* 0x000000000000794d */ /* 0x000fea0003800000 */
.L_x_3652:
        /* <DEDUP_REMOVED lines=12> */
.L_x_3680:


//--------------------- .nv.global.init           --------------------------
	.section	.nv.global.init,"aw",@progbits
.nv.global.init:
	.type		$str$23,@object
	.size		$str$23,($str$24 - $str$23)
$str$23:
        /*0000*/ 	.byte	0x28, 0x61, 0x64, 0x64, 0x72, 0x65, 0x73, 0x73, 0x20, 0x26, 0x20, 0x6d, 0x61, 0x73, 0x6b, 0x29
        /*0010*/ 	.byte	0x20, 0x3d, 0x3d, 0x20, 0x30, 0x00
	.type		$str$24,@object
	.size		$str$24,(__unnamed_4 - $str$24)
$str$24:
        /*0016*/ 	.byte	0x2f, 0x74, 0x6d, 0x70, 0x2f, 0x6f, 0x73, 0x73, 0x5f, 0x6b, 0x65, 0x72, 0x6e, 0x65, 0x6c, 0x73
        /*0026*/ 	.byte	0x5f, 0x73, 0x72, 0x63, 0x2f, 0x66, 0x6c, 0x61, 0x73, 0x68, 0x5f, 0x61, 0x74, 0x74, 0x65, 0x6e
        /*0036*/ 	.byte	0x74, 0x69, 0x6f, 0x6e, 0x2f, 0x63, 0x73, 0x72, 0x63, 0x2f, 0x63, 0x75, 0x74, 0x6c, 0x61, 0x73
        /*0046*/ 	.byte	0x73, 0x2f, 0x69, 0x6e, 0x63, 0x6c, 0x75, 0x64, 0x65, 0x2f, 0x63, 0x75, 0x74, 0x65, 0x2f, 0x70
        /*0056*/ 	.byte	0x6f, 0x69, 0x6e, 0x74, 0x65, 0x72, 0x5f, 0x66, 0x6c, 0x61, 0x67, 0x67, 0x65, 0x64, 0x2e, 0x68
        /*0066*/ 	.byte	0x70, 0x70, 0x00
	.type		__unnamed_4,@object
	.size		__unnamed_4,(__unnamed_2 - __unnamed_4)
__unnamed_4:
        /*0069*/ 	.byte	0x61, 0x75, 0x74, 0x6f, 0x20, 0x63, 0x75, 0x74, 0x65, 0x3a, 0x3a, 0x61, 0x73, 0x5f, 0x70, 0x6f
        /* <DEDUP_REMOVED lines=19> */
        /*01a9*/ 	.byte	0x75, 0x74, 0x65, 0x3a, 0x3a, 0x43, 0x3c, 0x36, 0x34, 0x3e, 0x3e, 0x3e, 0x3e, 0x5d, 0x00
	.type		__unnamed_2,@object
	.size		__unnamed_2,(__unnamed_3 - __unnamed_2)
__unnamed_2:
        /* <DEDUP_REMOVED lines=22> */
        /*0318*/ 	.byte	0x31, 0x39, 0x32, 0x3e, 0x3e, 0x3e, 0x3e, 0x20, 0x26, 0x5d, 0x00
	.type		__unnamed_3,@object
	.size		__unnamed_3,(__unnamed_1 - __unnamed_3)
__unnamed_3:
        /* <DEDUP_REMOVED lines=24> */
        /*04a3*/ 	.byte	0x5d, 0x00
	.type		__unnamed_1,@object
	.size		__unnamed_1,(.L_0 - __unnamed_1)
__unnamed_1:
        /* <DEDUP_REMOVED lines=29> */
.L_0:


//--------------------- .nv.shared._ZN7cutlass13device_kernelIN5flash11enable_sm90INS1_16FlashAttnBwdSm90INS1_25CollectiveMainloopBwdSm90ILi2ELi2ELi2EN4cute5tupleIJNS5_1CILi1EEES8_S8_EEENS6_IJNS7_ILi64EEENS7_ILi128EEESB_EEENS_10bfloat16_tEfNS_4arch4Sm90ELb0ELb0ELb1ELb0ELb0ELb1ELb0ELb0ELi2ELi1ELi2ELi1ELb0EEENS1_21CollectiveEpilogueBwdISC_SD_SF_Li256ELb0ELb0ELi1EEENS1_19SingleTileSchedulerILb0ELb0ELb0ELi128EEEEEEEEEvNT_6ParamsE --------------------------
	.section	.nv.shared._ZN7cutlass13device_kernelIN5flash11enable_sm90INS1_16FlashAttnBwdSm90INS1_25CollectiveMainloopBwdSm90ILi2ELi2ELi2EN4cute5tupleIJNS5_1CILi1EEES8_S8_EEENS6_IJNS7_ILi64EEENS7_ILi128EEESB_EEENS_10bfloat16_tEfNS_4arch4Sm90ELb0ELb0ELb1ELb0ELb0ELb1ELb0ELb0ELi2ELi1ELi2ELi1ELb0EEENS1_21CollectiveEpilogueBwdISC_SD_SF_Li256ELb0ELb0ELi1EEENS1_19SingleTileSchedulerILb0ELb0ELb0ELi128EEEEEEEEEvNT_6ParamsE,"aw",@nobits
	.sectionflags	@""
	.align	16
	.zero		1024


//--------------------- .nv.shared.reserved.0     --------------------------
	.section	.nv.shared.reserved.0,"aw",@nobits
	.weak		__nv_reservedSMEM_offset_0_alias
	.size		__nv_reservedSMEM_offset_0_alias, 0, 0
	.other		__nv_reservedSMEM_offset_0_alias,@"STO_CUDA_RESERVED_SHARED STV_DEFAULT"
__nv_reservedSMEM_offset_0_alias:
	.zero		0


//--------------------- .nv.global                --------------------------
	.section	.nv.global,"aw",@nobits
.nv.global:
	.type		_ZN74_INTERNAL_5fd1a7b8_38_flash_bwd_hdim128_bf16_softcap_sm90_cu_49158569_28494cute1_E,@object
	.size		_ZN74_INTERNAL_5fd1a7b8_38_flash_bwd_hdim128_bf16_softcap_sm90_cu_49158569_28494cute1_E,(_ZN74_INTERNAL_5fd1a7b8_38_flash_bwd_hdim128_bf16_softcap_sm90_cu_49158569_28494cuda3std3__45__cpo6cbeginE - _ZN74_INTERNAL_5fd1a7b8_38_flash_bwd_hdim128_bf16_softcap_sm90_cu_49158569_28494cute1_E)
_ZN74_INTERNAL_5fd1a7b8_38_flash_bwd_hdim128_bf16_softcap_sm90_cu_49158569_28494cute1_E:
	.zero		1
	.type		_ZN74_INTERNAL_5fd1a7b8_38_flash_bwd_hdim128_bf16_softcap_sm90_cu_49158569_28494cuda3std3__45__cpo6cbeginE,@object
	.size		_ZN74_INTERNAL_5fd1a7b8_38_flash_bwd_hdim128_bf16_softcap_sm90_cu_49158569_28494cuda3std3__45__cpo6cbeginE,(_ZN74_INTERNAL_5fd1a7b8_38_flash_bwd_hdim128_bf16_softcap_sm90_cu_49158569_28494cuda3std3__48in_placeE - _ZN74_INTERNAL_5fd1a7b8_38_flash_bwd_hdim128_bf16_softcap_sm90_cu_49158569_28494cuda3std3__45__cpo6cbeginE)
_ZN74_INTERNAL_5fd1a7b8_38_flash_bwd_hdim128_bf16_softcap_sm90_cu_49158569_28494cuda3std3__45__cpo6cbeginE:
	.zero		1
	.type		_ZN74_INTERNAL_5fd1a7b8_38_flash_bwd_hdim128_bf16_softcap_sm90_cu_49158569_28494cuda3std3__48in_placeE,@object
	.size		_ZN74_INTERNAL_5fd1a7b8_38_flash_bwd_hdim128_bf16_softcap_sm90_cu_49158569_28494cuda3std3__48in_placeE,(_ZN74_INTERNAL_5fd1a7b8_38_flash_bwd_hdim128_bf16_softcap_sm90_cu_49158569_28494cuda3std6ranges3__45__cpo9iter_moveE - _ZN74_INTERNAL_5fd1a7b8_38_flash_bwd_hdim128_bf16_softcap_sm90_cu_49158569_28494cuda3std3__48in_placeE)
_ZN74_INTERNAL_5fd1a7b8_38_flash_bwd_hdim128_bf16_softcap_sm90_cu_49158569_28494cuda3std3__48in_placeE:
	.zero		1
	.type		_ZN74_INTERNAL_5fd1a7b8_38_flash_bwd_hdim128_bf16_softcap_sm90_cu_49158569_28494cuda3std6ranges3__45__cpo9iter_moveE,@object
	.size		_ZN74_INTERNAL_5fd1a7b8_38_flash_bwd_hdim128_bf16_softcap_sm90_cu_49158569_28494cuda3std6ranges3__45__cpo9iter_moveE,(_ZN74_INTERNAL_5fd1a7b8_38_flash_bwd_hdim128_bf16_softcap_sm90_cu_49158569_28494cuda3std3__45__cpo5beginE - _ZN74_INTERNAL_5fd1a7b8_38_flash_bwd_hdim128_bf16_softcap_sm90_cu_49158569_28494cuda3std6ranges3__45__cpo9iter_moveE)
_ZN74_INTERNAL_5fd1a7b8_38_flash_bwd_hdim128_bf16_softcap_sm90_cu_49158569_28494cuda3std6ranges3__45__cpo9iter_moveE:
	.zero		1
	.type		_ZN74_INTERNAL_5fd1a7b8_38_flash_bwd_hdim128_bf16_softcap_sm90_cu_49158569_28494cuda3std3__45__cpo5beginE,@object
	.size		_ZN74_INTERNAL_5fd1a7b8_38_flash_bwd_hdim128_bf16_softcap_sm90_cu_49158569_28494cuda3std3__45__cpo5beginE,(_ZN74_INTERNAL_5fd1a7b8_38_flash_bwd_hdim128_bf16_softcap_sm90_cu_49158569_28494cuda3std3__476_GLOBAL__N__5fd1a7b8_38_flash_bwd_hdim128_bf16_softcap_sm90_cu_49158569_28496ignoreE - _ZN74_INTERNAL_5fd1a7b8_38_flash_bwd_hdim128_bf16_softcap_sm90_cu_49158569_28494cuda3std3__45__cpo5beginE)
_ZN74_INTERNAL_5fd1a7b8_38_flash_bwd_hdim128_bf16_softcap_sm90_cu_49158569_28494cuda3std3__45__cpo5beginE:
	.zero		1
	.type		_ZN74_INTERNAL_5fd1a7b8_38_flash_bwd_hdim128_bf16_softcap_sm90_cu_49158569_28494cuda3std3__476_GLOBAL__N__5fd1a7b8_38_flash_bwd_hdim128_bf16_softcap_sm90_cu_49158569_28496ignoreE,@object
	.size		_ZN74_INTERNAL_5fd1a7b8_38_flash_bwd_hdim128_bf16_softcap_sm90_cu_49158569_28494cuda3std3__476_GLOBAL__N__5fd1a7b8_38_flash_bwd_hdim128_bf16_softcap_sm90_cu_49158569_28496ignoreE,(_ZN74_INTERNAL_5fd1a7b8_38_flash_bwd_hdim128_bf16_softcap_sm90_cu_49158569_28494cute7productE - _ZN74_INTERNAL_5fd1a7b8_38_flash_bwd_hdim128_bf16_softcap_sm90_cu_49158569_28494cuda3std3__476_GLOBAL__N__5fd1a7b8_38_flash_bwd_hdim128_bf16_softcap_sm90_cu_49158569_28496ignoreE)
_ZN74_INTERNAL_5fd1a7b8_38_flash_bwd_hdim128_bf16_softcap_sm90_cu_49158569_28494cuda3std3__476_GLOBAL__N__5fd1a7b8_38_flash_bwd_hdim128_bf16_softcap_sm90_cu_49158569_28496ignoreE:
	.zero		1
	.type		_ZN74_INTERNAL_5fd1a7b8_38_flash_bwd_hdim128_bf16_softcap_sm90_cu_49158569_28494cute7productE,@object
	.size		_ZN74_INTERNAL_5fd1a7b8_38_flash_bwd_hdim128_bf16_softcap_sm90_cu_49158569_28494cute7productE,(_ZN74_INTERNAL_5fd1a7b8_38_flash_bwd_hdim128_bf16_softcap_sm90_cu_49158569_28494cuda3std3__45__cpo3endE - _ZN74_INTERNAL_5fd1a7b8_38_flash_bwd_hdim128_bf16_softcap_sm90_cu_49158569_28494cute7productE)
_ZN74_INTERNAL_5fd1a7b8_38_flash_bwd_hdim128_bf16_softcap_sm90_cu_49158569_28494cute7productE:
	.zero		1
	.type		_ZN74_INTERNAL_5fd1a7b8_38_flash_bwd_hdim128_bf16_softcap_sm90_cu_49158569_28494cuda3std3__45__cpo3endE,@object
	.size		_ZN74_INTERNAL_5fd1a7b8_38_flash_bwd_hdim128_bf16_softcap_sm90_cu_49158569_28494cuda3std3__45__cpo3endE,(_ZN74_INTERNAL_5fd1a7b8_38_flash_bwd_hdim128_bf16_softcap_sm90_cu_49158569_28494cuda3std3__419piecewise_constructE - _ZN74_INTERNAL_5fd1a7b8_38_flash_bwd_hdim128_bf16_softcap_sm90_cu_49158569_28494cuda3std3__45__cpo3endE)
_ZN74_INTERNAL_5fd1a7b8_38_flash_bwd_hdim128_bf16_softcap_sm90_cu_49158569_28494cuda3std3__45__cpo3endE:
	.zero		1
	.type		_ZN74_INTERNAL_5fd1a7b8_38_flash_bwd_hdim128_bf16_softcap_sm90_cu_49158569_28494cuda3std3__419piecewise_constructE,@object
	.size		_ZN74_INTERNAL_5fd1a7b8_38_flash_bwd_hdim128_bf16_softcap_sm90_cu_49158569_28494cuda3std3__419piecewise_constructE,(_ZN74_INTERNAL_5fd1a7b8_38_flash_bwd_hdim128_bf16_softcap_sm90_cu_49158569_28494cuda3std3__45__cpo4cendE - _ZN74_INTERNAL_5fd1a7b8_38_flash_bwd_hdim128_bf16_softcap_sm90_cu_49158569_28494cuda3std3__419piecewise_constructE)
_ZN74_INTERNAL_5fd1a7b8_38_flash_bwd_hdim128_bf16_softcap_sm90_cu_49158569_28494cuda3std3__419piecewise_constructE:
	.zero		1
	.type		_ZN74_INTERNAL_5fd1a7b8_38_flash_bwd_hdim128_bf16_softcap_sm90_cu_49158569_28494cuda3std3__45__cpo4cendE,@object
	.size		_ZN74_INTERNAL_5fd1a7b8_38_flash_bwd_hdim128_bf16_softcap_sm90_cu_49158569_28494cuda3std3__45__cpo4cendE,(_ZN74_INTERNAL_5fd1a7b8_38_flash_bwd_hdim128_bf16_softcap_sm90_cu_49158569_28494cuda3std6ranges3__45__cpo4swapE - _ZN74_INTERNAL_5fd1a7b8_38_flash_bwd_hdim128_bf16_softcap_sm90_cu_49158569_28494cuda3std3__45__cpo4cendE)
_ZN74_INTERNAL_5fd1a7b8_38_flash_bwd_hdim128_bf16_softcap_sm90_cu_49158569_28494cuda3std3__45__cpo4cendE:
	.zero		1
	.type		_ZN74_INTERNAL_5fd1a7b8_38_flash_bwd_hdim128_bf16_softcap_sm90_cu_49158569_28494cuda3std6ranges3__45__cpo4swapE,@object
	.size		_ZN74_INTERNAL_5fd1a7b8_38_flash_bwd_hdim128_bf16_softcap_sm90_cu_49158569_28494cuda3std6ranges3__45__cpo4swapE,(.L_11 - _ZN74_INTERNAL_5fd1a7b8_38_flash_bwd_hdim128_bf16_softcap_sm90_cu_49158569_28494cuda3std6ranges3__45__cpo4swapE)
_ZN74_INTERNAL_5fd1a7b8_38_flash_bwd_hdim128_bf16_softcap_sm90_cu_49158569_28494cuda3std6ranges3__45__cpo4swapE:
	.zero		1
.L_11:


//--------------------- .nv.shared._ZN7cutlass13device_kernelIN5flash11enable_sm90INS1_16FlashAttnBwdSm90INS1_25CollectiveMainloopBwdSm90ILi2ELi2ELi2EN4cute5tupleIJNS5_1CILi1EEES8_S8_EEENS6_IJNS7_ILi64EEENS7_ILi128EEESB_EEENS_10bfloat16_tEfNS_4arch4Sm90ELb0ELb0ELb1ELb0ELb1ELb1ELb0ELb0ELi2ELi1ELi2ELi1ELb0EEENS1_21CollectiveEpilogueBwdISC_SD_SF_Li256ELb0ELb0ELi1EEENS1_19SingleTileSchedulerILb0ELb0ELb0ELi128EEEEEEEEEvNT_6ParamsE --------------------------
	.section	.nv.shared._ZN7cutlass13device_kernelIN5flash11enable_sm90INS1_16FlashAttnBwdSm90INS1_25CollectiveMainloopBwdSm90ILi2ELi2ELi2EN4cute5tupleIJNS5_1CILi1EEES8_S8_EEENS6_IJNS7_ILi64EEENS7_ILi128EEESB_EEENS_10bfloat16_tEfNS_4arch4Sm90ELb0ELb0ELb1ELb0ELb1ELb1ELb0ELb0ELi2ELi1ELi2ELi1ELb0EEENS1_21CollectiveEpilogueBwdISC_SD_SF_Li256ELb0ELb0ELi1EEENS1_19SingleTileSchedulerILb0ELb0ELb0ELi128EEEEEEEEEvNT_6ParamsE,"aw",@nobits
	.sectionflags	@""
	.align	16
	.zero		1024


//--------------------- .nv.shared._ZN7cutlass13device_kernelIN5flash11enable_sm90INS1_16FlashAttnBwdSm90INS1_25CollectiveMainloopBwdSm90ILi2ELi2ELi2EN4cute5tupleIJNS5_1CILi1EEES8_S8_EEENS6_IJNS7_ILi64EEENS7_ILi128EEESB_EEENS_10bfloat16_tEfNS_4arch4Sm90ELb0ELb0ELb1ELb0ELb0ELb1ELb0ELb0ELi2ELi1ELi2ELi1ELb0EEENS1_24CollectiveEpilogueBwdGQAISC_fSF_Li256ELb0ELb0EEENS1_19SingleTileSchedulerILb0ELb0ELb0ELi128EEEEEEEEEvNT_6ParamsE --------------------------
	.section	.nv.shared._ZN7cutlass13device_kernelIN5flash11enable_sm90INS1_16FlashAttnBwdSm90INS1_25CollectiveMainloopBwdSm90ILi2ELi2ELi2EN4cute5tupleIJNS5_1CILi1EEES8_S8_EEENS6_IJNS7_ILi64EEENS7_ILi128EEESB_EEENS_10bfloat16_tEfNS_4arch4Sm90ELb0ELb0ELb1ELb0ELb0ELb1ELb0ELb0ELi2ELi1ELi2ELi1ELb0EEENS1_24CollectiveEpilogueBwdGQAISC_fSF_Li256ELb0ELb0EEENS1_19SingleTileSchedulerILb0ELb0ELb0ELi128EEEEEEEEEvNT_6ParamsE,"aw",@nobits
	.sectionflags	@""
	.align	16
	.zero		1024


//--------------------- .nv.shared._ZN7cutlass13device_kernelIN5flash11enable_sm90INS1_16FlashAttnBwdSm90INS1_25CollectiveMainloopBwdSm90ILi2ELi2ELi2EN4cute5tupleIJNS5_1CILi1EEES8_S8_EEENS6_IJNS7_ILi64EEENS7_ILi128EEESB_EEENS_10bfloat16_tEfNS_4arch4Sm90ELb0ELb0ELb1ELb0ELb1ELb1ELb0ELb0ELi2ELi1ELi2ELi1ELb0EEENS1_24CollectiveEpilogueBwdGQAISC_fSF_Li256ELb0ELb1EEENS1_19SingleTileSchedulerILb0ELb0ELb0ELi128EEEEEEEEEvNT_6ParamsE --------------------------
	.section	.nv.shared._ZN7cutlass13device_kernelIN5flash11enable_sm90INS1_16FlashAttnBwdSm90INS1_25CollectiveMainloopBwdSm90ILi2ELi2ELi2EN4cute5tupleIJNS5_1CILi1EEES8_S8_EEENS6_IJNS7_ILi64EEENS7_ILi128EEESB_EEENS_10bfloat16_tEfNS_4arch4Sm90ELb0ELb0ELb1ELb0ELb1ELb1ELb0ELb0ELi2ELi1ELi2ELi1ELb0EEENS1_24CollectiveEpilogueBwdGQAISC_fSF_Li256ELb0ELb1EEENS1_19SingleTileSchedulerILb0ELb0ELb0ELi128EEEEEEEEEvNT_6ParamsE,"aw",@nobits
	.sectionflags	@""
	.align	16
	.zero		1024


//--------------------- .nv.shared._ZN7cutlass13device_kernelIN5flash11enable_sm90INS1_16FlashAttnBwdSm90INS1_25CollectiveMainloopBwdSm90ILi2ELi2ELi2EN4cute5tupleIJNS5_1CILi1EEES8_S8_EEENS6_IJNS7_ILi64EEENS7_ILi128EEESB_EEENS_10bfloat16_tEfNS_4arch4Sm90ELb0ELb0ELb1ELb1ELb0ELb1ELb0ELb0ELi2ELi1ELi2ELi1ELb0EEENS1_21CollectiveEpilogueBwdISC_SD_SF_Li256ELb1ELb0ELi1EEENS1_19SingleTileSchedulerILb1ELb0ELb0ELi128EEEEEEEEEvNT_6ParamsE --------------------------
	.section	.nv.shared._ZN7cutlass13device_kernelIN5flash11enable_sm90INS1_16FlashAttnBwdSm90INS1_25CollectiveMainloopBwdSm90ILi2ELi2ELi2EN4cute5tupleIJNS5_1CILi1EEES8_S8_EEENS6_IJNS7_ILi64EEENS7_ILi128EEESB_EEENS_10bfloat16_tEfNS_4arch4Sm90ELb0ELb0ELb1ELb1ELb0ELb1ELb0ELb0ELi2ELi1ELi2ELi1ELb0EEENS1_21CollectiveEpilogueBwdISC_SD_SF_Li256ELb1ELb0ELi1EEENS1_19SingleTileSchedulerILb1ELb0ELb0ELi128EEEEEEEEEvNT_6ParamsE,"aw",@nobits
	.sectionflags	@""
	.align	16
	.zero		1024


//--------------------- .nv.shared._ZN7cutlass13device_kernelIN5flash11enable_sm90INS1_16FlashAttnBwdSm90INS1_25CollectiveMainloopBwdSm90ILi2ELi2ELi2EN4cute5tupleIJNS5_1CILi1EEES8_S8_EEENS6_IJNS7_ILi64EEENS7_ILi128EEESB_EEENS_10bfloat16_tEfNS_4arch4Sm90ELb0ELb0ELb1ELb1ELb1ELb1ELb0ELb0ELi2ELi1ELi2ELi1ELb0EEENS1_21CollectiveEpilogueBwdISC_SD_SF_Li256ELb1ELb0ELi1EEENS1_19SingleTileSchedulerILb1ELb0ELb0ELi128EEEEEEEEEvNT_6ParamsE --------------------------
	.section	.nv.shared._ZN7cutlass13device_kernelIN5flash11enable_sm90INS1_16FlashAttnBwdSm90INS1_25CollectiveMainloopBwdSm90ILi2ELi2ELi2EN4cute5tupleIJNS5_1CILi1EEES8_S8_EEENS6_IJNS7_ILi64EEENS7_ILi128EEESB_EEENS_10bfloat16_tEfNS_4arch4Sm90ELb0ELb0ELb1ELb1ELb1ELb1ELb0ELb0ELi2ELi1ELi2ELi1ELb0EEENS1_21CollectiveEpilogueBwdISC_SD_SF_Li256ELb1ELb0ELi1EEENS1_19SingleTileSchedulerILb1ELb0ELb0ELi128EEEEEEEEEvNT_6ParamsE,"aw",@nobits
	.sectionflags	@""
	.align	16
	.zero		1024


//--------------------- .nv.shared._ZN7cutlass13device_kernelIN5flash11enable_sm90INS1_16FlashAttnBwdSm90INS1_25CollectiveMainloopBwdSm90ILi2ELi2ELi2EN4cute5tupleIJNS5_1CILi1EEES8_S8_EEENS6_IJNS7_ILi64EEENS7_ILi128EEESB_EEENS_10bfloat16_tEfNS_4arch4Sm90ELb0ELb0ELb1ELb1ELb0ELb1ELb0ELb0ELi2ELi1ELi2ELi1ELb0EEENS1_24CollectiveEpilogueBwdGQAISC_fSF_Li256ELb1ELb0EEENS1_19SingleTileSchedulerILb1ELb0ELb0ELi128EEEEEEEEEvNT_6ParamsE --------------------------
	.section	.nv.shared._ZN7cutlass13device_kernelIN5flash11enable_sm90INS1_16FlashAttnBwdSm90INS1_25CollectiveMainloopBwdSm90ILi2ELi2ELi2EN4cute5tupleIJNS5_1CILi1EEES8_S8_EEENS6_IJNS7_ILi64EEENS7_ILi128EEESB_EEENS_10bfloat16_tEfNS_4arch4Sm90ELb0ELb0ELb1ELb1ELb0ELb1ELb0ELb0ELi2ELi1ELi2ELi1ELb0EEENS1_24CollectiveEpilogueBwdGQAISC_fSF_Li256ELb1ELb0EEENS1_19SingleTileSchedulerILb1ELb0ELb0ELi128EEEEEEEEEvNT_6ParamsE,"aw",@nobits
	.sectionflags	@""
	.align	16
	.zero		1024


//--------------------- .nv.shared._ZN7cutlass13device_kernelIN5flash11enable_sm90INS1_16FlashAttnBwdSm90INS1_25CollectiveMainloopBwdSm90ILi2ELi2ELi2EN4cute5tupleIJNS5_1CILi1EEES8_S8_EEENS6_IJNS7_ILi64EEENS7_ILi128EEESB_EEENS_10bfloat16_tEfNS_4arch4Sm90ELb0ELb0ELb1ELb1ELb1ELb1ELb0ELb0ELi2ELi1ELi2ELi1ELb0EEENS1_24CollectiveEpilogueBwdGQAISC_fSF_Li256ELb1ELb1EEENS1_19SingleTileSchedulerILb1ELb0ELb0ELi128EEEEEEEEEvNT_6ParamsE --------------------------
	.section	.nv.shared._ZN7cutlass13device_kernelIN5flash11enable_sm90INS1_16FlashAttnBwdSm90INS1_25CollectiveMainloopBwdSm90ILi2ELi2ELi2EN4cute5tupleIJNS5_1CILi1EEES8_S8_EEENS6_IJNS7_ILi64EEENS7_ILi128EEESB_EEENS_10bfloat16_tEfNS_4arch4Sm90ELb0ELb0ELb1ELb1ELb1ELb1ELb0ELb0ELi2ELi1ELi2ELi1ELb0EEENS1_24CollectiveEpilogueBwdGQAISC_fSF_Li256ELb1ELb1EEENS1_19SingleTileSchedulerILb1ELb0ELb0ELi128EEEEEEEEEvNT_6ParamsE,"aw",@nobits
	.sectionflags	@""
	.align	16
	.zero		1024


//--------------------- .nv.shared._ZN7cutlass13device_kernelIN5flash11enable_sm90INS1_16FlashAttnBwdSm90INS1_25CollectiveMainloopBwdSm90ILi2ELi2ELi2EN4cute5tupleIJNS5_1CILi1EEES8_S8_EEENS6_IJNS7_ILi64EEENS7_ILi128EEESB_EEENS_10bfloat16_tEfNS_4arch4Sm90ELb0ELb1ELb1ELb0ELb0ELb1ELb0ELb0ELi2ELi1ELi2ELi1ELb0EEENS1_21CollectiveEpilogueBwdISC_SD_SF_Li256ELb0ELb0ELi1EEENS1_19SingleTileSchedulerILb0ELb0ELb0ELi128EEEEEEEEEvNT_6ParamsE --------------------------
	.section	.nv.shared._ZN7cutlass13device_kernelIN5flash11enable_sm90INS1_16FlashAttnBwdSm90INS1_25CollectiveMainloopBwdSm90ILi2ELi2ELi2EN4cute5tupleIJNS5_1CILi1EEES8_S8_EEENS6_IJNS7_ILi64EEENS7_ILi128EEESB_EEENS_10bfloat16_tEfNS_4arch4Sm90ELb0ELb1ELb1ELb0ELb0ELb1ELb0ELb0ELi2ELi1ELi2ELi1ELb0EEENS1_21CollectiveEpilogueBwdISC_SD_SF_Li256ELb0ELb0ELi1EEENS1_19SingleTileSchedulerILb0ELb0ELb0ELi128EEEEEEEEEvNT_6ParamsE,"aw",@nobits
	.sectionflags	@""
	.align	16
	.zero		1024


//--------------------- .nv.shared._ZN7cutlass13device_kernelIN5flash11enable_sm90INS1_16FlashAttnBwdSm90INS1_25CollectiveMainloopBwdSm90ILi2ELi2ELi2EN4cute5tupleIJNS5_1CILi1EEES8_S8_EEENS6_IJNS7_ILi64EEENS7_ILi128EEESB_EEENS_10bfloat16_tEfNS_4arch4Sm90ELb0ELb1ELb1ELb0ELb1ELb1ELb0ELb0ELi2ELi1ELi2ELi1ELb0EEENS1_21CollectiveEpilogueBwdISC_SD_SF_Li256ELb0ELb0ELi1EEENS1_19SingleTileSchedulerILb0ELb0ELb0ELi128EEEEEEEEEvNT_6ParamsE --------------------------
	.section	.nv.shared._ZN7cutlass13device_kernelIN5flash11enable_sm90INS1_16FlashAttnBwdSm90INS1_25CollectiveMainloopBwdSm90ILi2ELi2ELi2EN4cute5tupleIJNS5_1CILi1EEES8_S8_EEENS6_IJNS7_ILi64EEENS7_ILi128EEESB_EEENS_10bfloat16_tEfNS_4arch4Sm90ELb0ELb1ELb1ELb0ELb1ELb1ELb0ELb0ELi2ELi1ELi2ELi1ELb0EEENS1_21CollectiveEpilogueBwdISC_SD_SF_Li256ELb0ELb0ELi1EEENS1_19SingleTileSchedulerILb0ELb0ELb0ELi128EEEEEEEEEvNT_6ParamsE,"aw",@nobits
	.sectionflags	@""
	.align	16
	.zero		1024


//--------------------- .nv.shared._ZN7cutlass13device_kernelIN5flash11enable_sm90INS1_16FlashAttnBwdSm90INS1_25CollectiveMainloopBwdSm90ILi2ELi2ELi2EN4cute5tupleIJNS5_1CILi1EEES8_S8_EEENS6_IJNS7_ILi64EEENS7_ILi128EEESB_EEENS_10bfloat16_tEfNS_4arch4Sm90ELb0ELb1ELb1ELb0ELb0ELb1ELb0ELb0ELi2ELi1ELi2ELi1ELb0EEENS1_24CollectiveEpilogueBwdGQAISC_fSF_Li256ELb0ELb0EEENS1_19SingleTileSchedulerILb0ELb0ELb0ELi128EEEEEEEEEvNT_6ParamsE --------------------------
	.section	.nv.shared._ZN7cutlass13device_kernelIN5flash11enable_sm90INS1_16FlashAttnBwdSm90INS1_25CollectiveMainloopBwdSm90ILi2ELi2ELi2EN4cute5tupleIJNS5_1CILi1EEES8_S8_EEENS6_IJNS7_ILi64EEENS7_ILi128EEESB_EEENS_10bfloat16_tEfNS_4arch4Sm90ELb0ELb1ELb1ELb0ELb0ELb1ELb0ELb0ELi2ELi1ELi2ELi1ELb0EEENS1_24CollectiveEpilogueBwdGQAISC_fSF_Li256ELb0ELb0EEENS1_19SingleTileSchedulerILb0ELb0ELb0ELi128EEEEEEEEEvNT_6ParamsE,"aw",@nobits
	.sectionflags	@""
	.align	16
	.zero		1024


//--------------------- .nv.shared._ZN7cutlass13device_kernelIN5flash11enable_sm90INS1_16FlashAttnBwdSm90INS1_25CollectiveMainloopBwdSm90ILi2ELi2ELi2EN4cute5tupleIJNS5_1CILi1EEES8_S8_EEENS6_IJNS7_ILi64EEENS7_ILi128EEESB_EEENS_10bfloat16_tEfNS_4arch4Sm90ELb0ELb1ELb1ELb0ELb1ELb1ELb0ELb0ELi2ELi1ELi2ELi1ELb0EEENS1_24CollectiveEpilogueBwdGQAISC_fSF_Li256ELb0ELb1EEENS1_19SingleTileSchedulerILb0ELb0ELb0ELi128EEEEEEEEEvNT_6ParamsE --------------------------
	.section	.nv.shared._ZN7cutlass13device_kernelIN5flash11enable_sm90INS1_16FlashAttnBwdSm90INS1_25CollectiveMainloopBwdSm90ILi2ELi2ELi2EN4cute5tupleIJNS5_1CILi1EEES8_S8_EEENS6_IJNS7_ILi64EEENS7_ILi128EEESB_EEENS_10bfloat16_tEfNS_4arch4Sm90ELb0ELb1ELb1ELb0ELb1ELb1ELb0ELb0ELi2ELi1ELi2ELi1ELb0EEENS1_24CollectiveEpilogueBwdGQAISC_fSF_Li256ELb0ELb1EEENS1_19SingleTileSchedulerILb0ELb0ELb0ELi128EEEEEEEEEvNT_6ParamsE,"aw",@nobits
	.sectionflags	@""
	.align	16
	.zero		1024


//--------------------- .nv.shared._ZN7cutlass13device_kernelIN5flash11enable_sm90INS1_16FlashAttnBwdSm90INS1_25CollectiveMainloopBwdSm90ILi2ELi2ELi2EN4cute5tupleIJNS5_1CILi1EEES8_S8_EEENS6_IJNS7_ILi64EEENS7_ILi128EEESB_EEENS_10bfloat16_tEfNS_4arch4Sm90ELb0ELb1ELb1ELb1ELb0ELb1ELb0ELb0ELi2ELi1ELi2ELi1ELb0EEENS1_21CollectiveEpilogueBwdISC_SD_SF_Li256ELb1ELb0ELi1EEENS1_19SingleTileSchedulerILb1ELb0ELb0ELi128EEEEEEEEEvNT_6ParamsE --------------------------
	.section	.nv.shared._ZN7cutlass13device_kernelIN5flash11enable_sm90INS1_16FlashAttnBwdSm90INS1_25CollectiveMainloopBwdSm90ILi2ELi2ELi2EN4cute5tupleIJNS5_1CILi1EEES8_S8_EEENS6_IJNS7_ILi64EEENS7_ILi128EEESB_EEENS_10bfloat16_tEfNS_4arch4Sm90ELb0ELb1ELb1ELb1ELb0ELb1ELb0ELb0ELi2ELi1ELi2ELi1ELb0EEENS1_21CollectiveEpilogueBwdISC_SD_SF_Li256ELb1ELb0ELi1EEENS1_19SingleTileSchedulerILb1ELb0ELb0ELi128EEEEEEEEEvNT_6ParamsE,"aw",@nobits
	.sectionflags	@""
	.align	16
	.zero		1024


//--------------------- .nv.shared._ZN7cutlass13device_kernelIN5flash11enable_sm90INS1_16FlashAttnBwdSm90INS1_25CollectiveMainloopBwdSm90ILi2ELi2ELi2EN4cute5tupleIJNS5_1CILi1EEES8_S8_EEENS6_IJNS7_ILi64EEENS7_ILi128EEESB_EEENS_10bfloat16_tEfNS_4arch4Sm90ELb0ELb1ELb1ELb1ELb1ELb1ELb0ELb0ELi2ELi1ELi2ELi1ELb0EEENS1_21CollectiveEpilogueBwdISC_SD_SF_Li256ELb1ELb0ELi1EEENS1_19SingleTileSchedulerILb1ELb0ELb0ELi128EEEEEEEEEvNT_6ParamsE --------------------------
	.section	.nv.shared._ZN7cutlass13device_kernelIN5flash11enable_sm90INS1_16FlashAttnBwdSm90INS1_25CollectiveMainloopBwdSm90ILi2ELi2ELi2EN4cute5tupleIJNS5_1CILi1EEES8_S8_EEENS6_IJNS7_ILi64EEENS7_ILi128EEESB_EEENS_10bfloat16_tEfNS_4arch4Sm90ELb0ELb1ELb1ELb1ELb1ELb1ELb0ELb0ELi2ELi1ELi2ELi1ELb0EEENS1_21CollectiveEpilogueBwdISC_SD_SF_Li256ELb1ELb0ELi1EEENS1_19SingleTileSchedulerILb1ELb0ELb0ELi128EEEEEEEEEvNT_6ParamsE,"aw",@nobits
	.sectionflags	@""
	.align	16
	.zero		1024


//--------------------- .nv.shared._ZN7cutlass13device_kernelIN5flash11enable_sm90INS1_16FlashAttnBwdSm90INS1_25CollectiveMainloopBwdSm90ILi2ELi2ELi2EN4cute5tupleIJNS5_1CILi1EEES8_S8_EEENS6_IJNS7_ILi64EEENS7_ILi128EEESB_EEENS_10bfloat16_tEfNS_4arch4Sm90ELb0ELb1ELb1ELb1ELb0ELb1ELb0ELb0ELi2ELi1ELi2ELi1ELb0EEENS1_24CollectiveEpilogueBwdGQAISC_fSF_Li256ELb1ELb0EEENS1_19SingleTileSchedulerILb1ELb0ELb0ELi128EEEEEEEEEvNT_6ParamsE --------------------------
	.section	.nv.shared._ZN7cutlass13device_kernelIN5flash11enable_sm90INS1_16FlashAttnBwdSm90INS1_25CollectiveMainloopBwdSm90ILi2ELi2ELi2EN4cute5tupleIJNS5_1CILi1EEES8_S8_EEENS6_IJNS7_ILi64EEENS7_ILi128EEESB_EEENS_10bfloat16_tEfNS_4arch4Sm90ELb0ELb1ELb1ELb1ELb0ELb1ELb0ELb0ELi2ELi1ELi2ELi1ELb0EEENS1_24CollectiveEpilogueBwdGQAISC_fSF_Li256ELb1ELb0EEENS1_19SingleTileSchedulerILb1ELb0ELb0ELi128EEEEEEEEEvNT_6ParamsE,"aw",@nobits
	.sectionflags	@""
	.align	16
	.zero		1024


//--------------------- .nv.shared._ZN7cutlass13device_kernelIN5flash11enable_sm90INS1_16FlashAttnBwdSm90INS1_25CollectiveMainloopBwdSm90ILi2ELi2ELi2EN4cute5tupleIJNS5_1CILi1EEES8_S8_EEENS6_IJNS7_ILi64EEENS7_ILi128EEESB_EEENS_10bfloat16_tEfNS_4arch4Sm90ELb0ELb1ELb1ELb1ELb1ELb1ELb0ELb0ELi2ELi1ELi2ELi1ELb0EEENS1_24CollectiveEpilogueBwdGQAISC_fSF_Li256ELb1ELb1EEENS1_19SingleTileSchedulerILb1ELb0ELb0ELi128EEEEEEEEEvNT_6ParamsE --------------------------
	.section	.nv.shared._ZN7cutlass13device_kernelIN5flash11enable_sm90INS1_16FlashAttnBwdSm90INS1_25CollectiveMainloopBwdSm90ILi2ELi2ELi2EN4cute5tupleIJNS5_1CILi1EEES8_S8_EEENS6_IJNS7_ILi64EEENS7_ILi128EEESB_EEENS_10bfloat16_tEfNS_4arch4Sm90ELb0ELb1ELb1ELb1ELb1ELb1ELb0ELb0ELi2ELi1ELi2ELi1ELb0EEENS1_24CollectiveEpilogueBwdGQAISC_fSF_Li256ELb1ELb1EEENS1_19SingleTileSchedulerILb1ELb0ELb0ELi128EEEEEEEEEvNT_6ParamsE,"aw",@nobits
	.sectionflags	@""
	.align	16
	.zero		1024


//--------------------- .nv.shared._ZN7cutlass13device_kernelIN5flash11enable_sm90INS1_16FlashAttnBwdSm90INS1_25CollectiveMainloopBwdSm90ILi2ELi2ELi2EN4cute5tupleIJNS5_1CILi1EEES8_S8_EEENS6_IJNS7_ILi64EEENS7_ILi128EEESB_EEENS_10bfloat16_tEfNS_4arch4Sm90ELb1ELb0ELb1ELb0ELb0ELb1ELb0ELb0ELi2ELi1ELi2ELi1ELb0EEENS1_21CollectiveEpilogueBwdISC_SD_SF_Li256ELb0ELb0ELi1EEENS1_25SingleTileBwdLPTSchedulerILb0ELi128ELb0EEEEEEEEEvNT_6ParamsE --------------------------
	.section	.nv.shared._ZN7cutlass13device_kernelIN5flash11enable_sm90INS1_16FlashAttnBwdSm90INS1_25CollectiveMainloopBwdSm90ILi2ELi2ELi2EN4cute5tupleIJNS5_1CILi1EEES8_S8_EEENS6_IJNS7_ILi64EEENS7_ILi128EEESB_EEENS_10bfloat16_tEfNS_4arch4Sm90ELb1ELb0ELb1ELb0ELb0ELb1ELb0ELb0ELi2ELi1ELi2ELi1ELb0EEENS1_21CollectiveEpilogueBwdISC_SD_SF_Li256ELb0ELb0ELi1EEENS1_25SingleTileBwdLPTSchedulerILb0ELi128ELb0EEEEEEEEEvNT_6ParamsE,"aw",@nobits
	.sectionflags	@""
	.align	16
	.zero		1024


//--------------------- .nv.shared._ZN7cutlass13device_kernelIN5flash11enable_sm90INS1_16FlashAttnBwdSm90INS1_25CollectiveMainloopBwdSm90ILi2ELi2ELi2EN4cute5tupleIJNS5_1CILi1EEES8_S8_EEENS6_IJNS7_ILi64EEENS7_ILi128EEESB_EEENS_10bfloat16_tEfNS_4arch4Sm90ELb1ELb0ELb1ELb0ELb1ELb1ELb0ELb0ELi2ELi1ELi2ELi1ELb0EEENS1_21CollectiveEpilogueBwdISC_SD_SF_Li256ELb0ELb0ELi1EEENS1_25SingleTileBwdLPTSchedulerILb0ELi128ELb1EEEEEEEEEvNT_6ParamsE --------------------------
	.section	.nv.shared._ZN7cutlass13device_kernelIN5flash11enable_sm90INS1_16FlashAttnBwdSm90INS1_25CollectiveMainloopBwdSm90ILi2ELi2ELi2EN4cute5tupleIJNS5_1CILi1EEES8_S8_EEENS6_IJNS7_ILi64EEENS7_ILi128EEESB_EEENS_10bfloat16_tEfNS_4arch4Sm90ELb1ELb0ELb1ELb0ELb1ELb1ELb0ELb0ELi2ELi1ELi2ELi1ELb0EEENS1_21CollectiveEpilogueBwdISC_SD_SF_Li256ELb0ELb0ELi1EEENS1_25SingleTileBwdLPTSchedulerILb0ELi128ELb1EEEEEEEEEvNT_6ParamsE,"aw",@nobits
	.sectionflags	@""
	.align	16
	.zero		1024


//--------------------- .nv.shared._ZN7cutlass13device_kernelIN5flash11enable_sm90INS1_16FlashAttnBwdSm90INS1_25CollectiveMainloopBwdSm90ILi2ELi2ELi2EN4cute5tupleIJNS5_1CILi1EEES8_S8_EEENS6_IJNS7_ILi64EEENS7_ILi128EEESB_EEENS_10bfloat16_tEfNS_4arch4Sm90ELb1ELb0ELb1ELb0ELb0ELb1ELb0ELb0ELi2ELi1ELi2ELi1ELb0EEENS1_24CollectiveEpilogueBwdGQAISC_fSF_Li256ELb0ELb0EEENS1_25SingleTileBwdLPTSchedulerILb0ELi128ELb0EEEEEEEEEvNT_6ParamsE --------------------------
	.section	.nv.shared._ZN7cutlass13device_kernelIN5flash11enable_sm90INS1_16FlashAttnBwdSm90INS1_25CollectiveMainloopBwdSm90ILi2ELi2ELi2EN4cute5tupleIJNS5_1CILi1EEES8_S8_EEENS6_IJNS7_ILi64EEENS7_ILi128EEESB_EEENS_10bfloat16_tEfNS_4arch4Sm90ELb1ELb0ELb1ELb0ELb0ELb1ELb0ELb0ELi2ELi1ELi2ELi1ELb0EEENS1_24CollectiveEpilogueBwdGQAISC_fSF_Li256ELb0ELb0EEENS1_25SingleTileBwdLPTSchedulerILb0ELi128ELb0EEEEEEEEEvNT_6ParamsE,"aw",@nobits
	.sectionflags	@""
	.align	16
	.zero		1024


//--------------------- .nv.shared._ZN7cutlass13device_kernelIN5flash11enable_sm90INS1_16FlashAttnBwdSm90INS1_25CollectiveMainloopBwdSm90ILi2ELi2ELi2EN4cute5tupleIJNS5_1CILi1EEES8_S8_EEENS6_IJNS7_ILi64EEENS7_ILi128EEESB_EEENS_10bfloat16_tEfNS_4arch4Sm90ELb1ELb0ELb1ELb0ELb1ELb1ELb0ELb0ELi2ELi1ELi2ELi1ELb0EEENS1_24CollectiveEpilogueBwdGQAISC_fSF_Li256ELb0ELb1EEENS1_25SingleTileBwdLPTSchedulerILb0ELi128ELb1EEEEEEEEEvNT_6ParamsE --------------------------
	.section	.nv.shared._ZN7cutlass13device_kernelIN5flash11enable_sm90INS1_16FlashAttnBwdSm90INS1_25CollectiveMainloopBwdSm90ILi2ELi2ELi2EN4cute5tupleIJNS5_1CILi1EEES8_S8_EEENS6_IJNS7_ILi64EEENS7_ILi128EEESB_EEENS_10bfloat16_tEfNS_4arch4Sm90ELb1ELb0ELb1ELb0ELb1ELb1ELb0ELb0ELi2ELi1ELi2ELi1ELb0EEENS1_24CollectiveEpilogueBwdGQAISC_fSF_Li256ELb0ELb1EEENS1_25SingleTileBwdLPTSchedulerILb0ELi128ELb1EEEEEEEEEvNT_6ParamsE,"aw",@nobits
	.sectionflags	@""
	.align	16
	.zero		1024


//--------------------- .nv.shared._ZN7cutlass13device_kernelIN5flash22FlashAttnBwdPreprocessIN4cute5tupleIJNS3_1CILi64EEENS5_ILi128EEEEEENS_10bfloat16_tEfNS_4arch4Sm90ELb1ELb0EEEEEvNT_6ParamsE --------------------------
	.section	.nv.shared._ZN7cutlass13device_kernelIN5flash22FlashAttnBwdPreprocessIN4cute5tupleIJNS3_1CILi64EEENS5_ILi128EEEEEENS_10bfloat16_tEfNS_4arch4Sm90ELb1ELb0EEEEEvNT_6ParamsE,"aw",@nobits
	.sectionflags	@""
	.align	16
	.zero		1024


//--------------------- .nv.shared._ZN7cutlass13device_kernelIN5flash11enable_sm90INS1_16FlashAttnBwdSm90INS1_25CollectiveMainloopBwdSm90ILi2ELi2ELi2EN4cute5tupleIJNS5_1CILi1EEES8_S8_EEENS6_IJNS7_ILi64EEENS7_ILi128EEESB_EEENS_10bfloat16_tEfNS_4arch4Sm90ELb1ELb0ELb1ELb1ELb0ELb1ELb0ELb0ELi2ELi1ELi2ELi1ELb0EEENS1_21CollectiveEpilogueBwdISC_SD_SF_Li256ELb1ELb0ELi1EEENS1_25SingleTileBwdLPTSchedulerILb1ELi128ELb0EEEEEEEEEvNT_6ParamsE --------------------------
	.section	.nv.shared._ZN7cutlass13device_kernelIN5flash11enable_sm90INS1_16FlashAttnBwdSm90INS1_25CollectiveMainloopBwdSm90ILi2ELi2ELi2EN4cute5tupleIJNS5_1CILi1EEES8_S8_EEENS6_IJNS7_ILi64EEENS7_ILi128EEESB_EEENS_10bfloat16_tEfNS_4arch4Sm90ELb1ELb0ELb1ELb1ELb0ELb1ELb0ELb0ELi2ELi1ELi2ELi1ELb0EEENS1_21CollectiveEpilogueBwdISC_SD_SF_Li256ELb1ELb0ELi1EEENS1_25SingleTileBwdLPTSchedulerILb1ELi128ELb0EEEEEEEEEvNT_6ParamsE,"aw",@nobits
	.sectionflags	@""
	.align	16
	.zero		1024


//--------------------- .nv.shared._ZN7cutlass13device_kernelIN5flash11enable_sm90INS1_16FlashAttnBwdSm90INS1_25CollectiveMainloopBwdSm90ILi2ELi2ELi2EN4cute5tupleIJNS5_1CILi1EEES8_S8_EEENS6_IJNS7_ILi64EEENS7_ILi128EEESB_EEENS_10bfloat16_tEfNS_4arch4Sm90ELb1ELb0ELb1ELb1ELb1ELb1ELb0ELb0ELi2ELi1ELi2ELi1ELb0EEENS1_21CollectiveEpilogueBwdISC_SD_SF_Li256ELb1ELb0ELi1EEENS1_25SingleTileBwdLPTSchedulerILb1ELi128ELb1EEEEEEEEEvNT_6ParamsE --------------------------
	.section	.nv.shared._ZN7cutlass13device_kernelIN5flash11enable_sm90INS1_16FlashAttnBwdSm90INS1_25CollectiveMainloopBwdSm90ILi2ELi2ELi2EN4cute5tupleIJNS5_1CILi1EEES8_S8_EEENS6_IJNS7_ILi64EEENS7_ILi128EEESB_EEENS_10bfloat16_tEfNS_4arch4Sm90ELb1ELb0ELb1ELb1ELb1ELb1ELb0ELb0ELi2ELi1ELi2ELi1ELb0EEENS1_21CollectiveEpilogueBwdISC_SD_SF_Li256ELb1ELb0ELi1EEENS1_25SingleTileBwdLPTSchedulerILb1ELi128ELb1EEEEEEEEEvNT_6ParamsE,"aw",@nobits
	.sectionflags	@""
	.align	16
	.zero		1024


//--------------------- .nv.shared._ZN7cutlass13device_kernelIN5flash11enable_sm90INS1_16FlashAttnBwdSm90INS1_25CollectiveMainloopBwdSm90ILi2ELi2ELi2EN4cute5tupleIJNS5_1CILi1EEES8_S8_EEENS6_IJNS7_ILi64EEENS7_ILi128EEESB_EEENS_10bfloat16_tEfNS_4arch4Sm90ELb1ELb0ELb1ELb1ELb0ELb1ELb0ELb0ELi2ELi1ELi2ELi1ELb0EEENS1_24CollectiveEpilogueBwdGQAISC_fSF_Li256ELb1ELb0EEENS1_25SingleTileBwdLPTSchedulerILb1ELi128ELb0EEEEEEEEEvNT_6ParamsE --------------------------
	.section	.nv.shared._ZN7cutlass13device_kernelIN5flash11enable_sm90INS1_16FlashAttnBwdSm90INS1_25CollectiveMainloopBwdSm90ILi2ELi2ELi2EN4cute5tupleIJNS5_1CILi1EEES8_S8_EEENS6_IJNS7_ILi64EEENS7_ILi128EEESB_EEENS_10bfloat16_tEfNS_4arch4Sm90ELb1ELb0ELb1ELb1ELb0ELb1ELb0ELb0ELi2ELi1ELi2ELi1ELb0EEENS1_24CollectiveEpilogueBwdGQAISC_fSF_Li256ELb1ELb0EEENS1_25SingleTileBwdLPTSchedulerILb1ELi128ELb0EEEEEEEEEvNT_6ParamsE,"aw",@nobits
	.sectionflags	@""
	.align	16
	.zero		1024


//--------------------- .nv.shared._ZN7cutlass13device_kernelIN5flash32FlashAttnBwdPostprocessConvertdQIN4cute5tupleIJNS3_1CILi128EEES6_EEENS_10bfloat16_tEfNS_4arch4Sm90ELi256ENS3_8TiledMMAINS3_8MMA_AtomIJNS3_4SM904GMMA28MMA_64x128x16_F32BF16BF16_RSILNSE_5MajorE0ELSG_1ELNSE_7ScaleInE1ELSH_1EEEEEENS3_6LayoutINS4_IJNS5_ILi2EEENS5_ILi1EEESM_EEENS4_IJSM_NS5_ILi0EEESO_EEEEENS4_IJNS3_10UnderscoreESR_SR_EEEEELb0EEEEEvNT_6ParamsE --------------------------
	.section	.nv.shared._ZN7cutlass13device_kernelIN5flash32FlashAttnBwdPostprocessConvertdQIN4cute5tupleIJNS3_1CILi128EEES6_EEENS_10bfloat16_tEfNS_4arch4Sm90ELi256ENS3_8TiledMMAINS3_8MMA_AtomIJNS3_4SM904GMMA28MMA_64x128x16_F32BF16BF16_RSILNSE_5MajorE0ELSG_1ELNSE_7ScaleInE1ELSH_1EEEEEENS3_6LayoutINS4_IJNS5_ILi2EEENS5_ILi1EEESM_EEENS4_IJSM_NS5_ILi0EEESO_EEEEENS4_IJNS3_10UnderscoreESR_SR_EEEEELb0EEEEEvNT_6ParamsE,"aw",@nobits
	.sectionflags	@""
	.align	16
	.zero		1024


//--------------------- .nv.shared._ZN7cutlass13device_kernelIN5flash32FlashAttnBwdPostprocessConvertdQIN4cute5tupleIJNS3_1CILi64EEENS5_ILi128EEEEEENS_10bfloat16_tEfNS_4arch4Sm90ELi256ENS3_8TiledMMAINS3_8MMA_AtomIJNS3_4SM904GMMA27MMA_64x64x16_F32BF16BF16_SSILNSF_5MajorE0ELSH_1ELNSF_7ScaleInE1ELSI_1EEEEEENS3_6LayoutINS4_IJNS5_ILi1EEENS5_ILi2EEESM_EEENS4_IJNS5_ILi0EEESM_SP_EEEEENS4_IJNS3_10UnderscoreESS_SS_EEEEELb0EEEEEvNT_6ParamsE --------------------------
	.section	.nv.shared._ZN7cutlass13device_kernelIN5flash32FlashAttnBwdPostprocessConvertdQIN4cute5tupleIJNS3_1CILi64EEENS5_ILi128EEEEEENS_10bfloat16_tEfNS_4arch4Sm90ELi256ENS3_8TiledMMAINS3_8MMA_AtomIJNS3_4SM904GMMA27MMA_64x64x16_F32BF16BF16_SSILNSF_5MajorE0ELSH_1ELNSF_7ScaleInE1ELSI_1EEEEEENS3_6LayoutINS4_IJNS5_ILi1EEENS5_ILi2EEESM_EEENS4_IJNS5_ILi0EEESM_SP_EEEEENS4_IJNS3_10UnderscoreESS_SS_EEEEELb0EEEEEvNT_6ParamsE,"aw",@nobits
	.sectionflags	@""
	.align	16
	.zero		1024


//--------------------- .nv.shared._ZN7cutlass13device_kernelIN5flash11enable_sm90INS1_16FlashAttnBwdSm90INS1_25CollectiveMainloopBwdSm90ILi2ELi2ELi2EN4cute5tupleIJNS5_1CILi1EEES8_S8_EEENS6_IJNS7_ILi64EEENS7_ILi128EEESB_EEENS_10bfloat16_tEfNS_4arch4Sm90ELb1ELb0ELb1ELb1ELb1ELb1ELb0ELb0ELi2ELi1ELi2ELi1ELb0EEENS1_24CollectiveEpilogueBwdGQAISC_fSF_Li256ELb1ELb1EEENS1_25SingleTileBwdLPTSchedulerILb1ELi128ELb1EEEEEEEEEvNT_6ParamsE --------------------------
	.section	.nv.shared._ZN7cutlass13device_kernelIN5flash11enable_sm90INS1_16FlashAttnBwdSm90INS1_25CollectiveMainloopBwdSm90ILi2ELi2ELi2EN4cute5tupleIJNS5_1CILi1EEES8_S8_EEENS6_IJNS7_ILi64EEENS7_ILi128EEESB_EEENS_10bfloat16_tEfNS_4arch4Sm90ELb1ELb0ELb1ELb1ELb1ELb1ELb0ELb0ELi2ELi1ELi2ELi1ELb0EEENS1_24CollectiveEpilogueBwdGQAISC_fSF_Li256ELb1ELb1EEENS1_25SingleTileBwdLPTSchedulerILb1ELi128ELb1EEEEEEEEEvNT_6ParamsE,"aw",@nobits
	.sectionflags	@""
	.align	16
	.zero		1024


//--------------------- .nv.shared._ZN7cutlass13device_kernelIN5flash22FlashAttnBwdPreprocessIN4cute5tupleIJNS3_1CILi64EEENS5_ILi128EEEEEENS_10bfloat16_tEfNS_4arch4Sm90ELb1ELb1EEEEEvNT_6ParamsE --------------------------
	.section	.nv.shared._ZN7cutlass13device_kernelIN5flash22FlashAttnBwdPreprocessIN4cute5tupleIJNS3_1CILi64EEENS5_ILi128EEEEEENS_10bfloat16_tEfNS_4arch4Sm90ELb1ELb1EEEEEvNT_6ParamsE,"aw",@nobits
	.sectionflags	@""
	.align	16
	.zero		1024


//--------------------- .nv.constant0._ZN7cutlass13device_kernelIN5flash11enable_sm90INS1_16FlashAttnBwdSm90INS1_25CollectiveMainloopBwdSm90ILi2ELi2ELi2EN4cute5tupleIJNS5_1CILi1EEES8_S8_EEENS6_IJNS7_ILi64EEENS7_ILi128EEESB_EEENS_10bfloat16_tEfNS_4arch4Sm90ELb0ELb0ELb1ELb0ELb0ELb1ELb0ELb0ELi2ELi1ELi2ELi1ELb0EEENS1_21CollectiveEpilogueBwdISC_SD_SF_Li256ELb0ELb0ELi1EEENS1_19SingleTileSchedulerILb0ELb0ELb0ELi128EEEEEEEEEvNT_6ParamsE --------------------------
	.section	.nv.constant0._ZN7cutlass13device_kernelIN5flash11enable_sm90INS1_16FlashAttnBwdSm90INS1_25CollectiveMainloopBwdSm90ILi2ELi2ELi2EN4cute5tupleIJNS5_1CILi1EEES8_S8_EEENS6_IJNS7_ILi64EEENS7_ILi128EEESB_EEENS_10bfloat16_tEfNS_4arch4Sm90ELb0ELb0ELb1ELb0ELb0ELb1ELb0ELb0ELi2ELi1ELi2ELi1ELb0EEENS1_21CollectiveEpilogueBwdISC_SD_SF_Li256ELb0ELb0ELi1EEENS1_19SingleTileSchedulerILb0ELb0ELb0ELi128EEEEEEEEEvNT_6ParamsE,"a",@progbits
	.sectionflags	@""
	.align	4
.nv.constant0._ZN7cutlass13device_kernelIN5flash11enable_sm90INS1_16FlashAttnBwdSm90INS1_25CollectiveMainloopBwdSm90ILi2ELi2ELi2EN4cute5tupleIJNS5_1CILi1EEES8_S8_EEENS6_IJNS7_ILi64EEENS7_ILi128EEESB_EEENS_10bfloat16_tEfNS_4arch4Sm90ELb0ELb0ELb1ELb0ELb0ELb1ELb0ELb0ELi2ELi1ELi2ELi1ELb0EEENS1_21CollectiveEpilogueBwdISC_SD_SF_Li256ELb0ELb0ELi1EEENS1_19SingleTileSchedulerILb0ELb0ELb0ELi128EEEEEEEEEvNT_6ParamsE:
	.zero		2944


//--------------------- .nv.constant0._ZN7cutlass13device_kernelIN5flash11enable_sm90INS1_16FlashAttnBwdSm90INS1_25CollectiveMainloopBwdSm90ILi2ELi2ELi2EN4cute5tupleIJNS5_1CILi1EEES8_S8_EEENS6_IJNS7_ILi64EEENS7_ILi128EEESB_EEENS_10bfloat16_tEfNS_4arch4Sm90ELb0ELb0ELb1ELb0ELb1ELb1ELb0ELb0ELi2ELi1ELi2ELi1ELb0EEENS1_21CollectiveEpilogueBwdISC_SD_SF_Li256ELb0ELb0ELi1EEENS1_19SingleTileSchedulerILb0ELb0ELb0ELi128EEEEEEEEEvNT_6ParamsE --------------------------
	.section	.nv.constant0._ZN7cutlass13device_kernelIN5flash11enable_sm90INS1_16FlashAttnBwdSm90INS1_25CollectiveMainloopBwdSm90ILi2ELi2ELi2EN4cute5tupleIJNS5_1CILi1EEES8_S8_EEENS6_IJNS7_ILi64EEENS7_ILi128EEESB_EEENS_10bfloat16_tEfNS_4arch4Sm90ELb0ELb0ELb1ELb0ELb1ELb1ELb0ELb0ELi2ELi1ELi2ELi1ELb0EEENS1_21CollectiveEpilogueBwdISC_SD_SF_Li256ELb0ELb0ELi1EEENS1_19SingleTileSchedulerILb0ELb0ELb0ELi128EEEEEEEEEvNT_6ParamsE,"a",@progbits
	.sectionflags	@""
	.align	4
.nv.constant0._ZN7cutlass13device_kernelIN5flash11enable_sm90INS1_16FlashAttnBwdSm90INS1_25CollectiveMainloopBwdSm90ILi2ELi2ELi2EN4cute5tupleIJNS5_1CILi1EEES8_S8_EEENS6_IJNS7_ILi64EEENS7_ILi128EEESB_EEENS_10bfloat16_tEfNS_4arch4Sm90ELb0ELb0ELb1ELb0ELb1ELb1ELb0ELb0ELi2ELi1ELi2ELi1ELb0EEENS1_21CollectiveEpilogueBwdISC_SD_SF_Li256ELb0ELb0ELi1EEENS1_19SingleTileSchedulerILb0ELb0ELb0ELi128EEEEEEEEEvNT_6ParamsE:
	.zero		2944


//--------------------- .nv.constant0._ZN7cutlass13device_kernelIN5flash11enable_sm90INS1_16FlashAttnBwdSm90INS1_25CollectiveMainloopBwdSm90ILi2ELi2ELi2EN4cute5tupleIJNS5_1CILi1EEES8_S8_EEENS6_IJNS7_ILi64EEENS7_ILi128EEESB_EEENS_10bfloat16_tEfNS_4arch4Sm90ELb0ELb0ELb1ELb0ELb0ELb1ELb0ELb0ELi2ELi1ELi2ELi1ELb0EEENS1_24CollectiveEpilogueBwdGQAISC_fSF_Li256ELb0ELb0EEENS1_19SingleTileSchedulerILb0ELb0ELb0ELi128EEEEEEEEEvNT_6ParamsE --------------------------
	.section	.nv.constant0._ZN7cutlass13device_kernelIN5flash11enable_sm90INS1_16FlashAttnBwdSm90INS1_25CollectiveMainloopBwdSm90ILi2ELi2ELi2EN4cute5tupleIJNS5_1CILi1EEES8_S8_EEENS6_IJNS7_ILi64EEENS7_ILi128EEESB_EEENS_10bfloat16_tEfNS_4arch4Sm90ELb0ELb0ELb1ELb0ELb0ELb1ELb0ELb0ELi2ELi1ELi2ELi1ELb0EEENS1_24CollectiveEpilogueBwdGQAISC_fSF_Li256ELb0ELb0EEENS1_19SingleTileSchedulerILb0ELb0ELb0ELi128EEEEEEEEEvNT_6ParamsE,"a",@progbits
	.sectionflags	@""
	.align	4
.nv.constant0._ZN7cutlass13device_kernelIN5flash11enable_sm90INS1_16FlashAttnBwdSm90INS1_25CollectiveMainloopBwdSm90ILi2ELi2ELi2EN4cute5tupleIJNS5_1CILi1EEES8_S8_EEENS6_IJNS7_ILi64EEENS7_ILi128EEESB_EEENS_10bfloat16_tEfNS_4arch4Sm90ELb0ELb0ELb1ELb0ELb0ELb1ELb0ELb0ELi2ELi1ELi2ELi1ELb0EEENS1_24CollectiveEpilogueBwdGQAISC_fSF_Li256ELb0ELb0EEENS1_19SingleTileSchedulerILb0ELb0ELb0ELi128EEEEEEEEEvNT_6ParamsE:
	.zero		2304


//--------------------- .nv.constant0._ZN7cutlass13device_kernelIN5flash11enable_sm90INS1_16FlashAttnBwdSm90INS1_25CollectiveMainloopBwdSm90ILi2ELi2ELi2EN4cute5tupleIJNS5_1CILi1EEES8_S8_EEENS6_IJNS7_ILi64EEENS7_ILi128EEESB_EEENS_10bfloat16_tEfNS_4arch4Sm90ELb0ELb0ELb1ELb0ELb1ELb1ELb0ELb0ELi2ELi1ELi2ELi1ELb0EEENS1_24CollectiveEpilogueBwdGQAISC_fSF_Li256ELb0ELb1EEENS1_19SingleTileSchedulerILb0ELb0ELb0ELi128EEEEEEEEEvNT_6ParamsE --------------------------
	.section	.nv.constant0._ZN7cutlass13device_kernelIN5flash11enable_sm90INS1_16FlashAttnBwdSm90INS1_25CollectiveMainloopBwdSm90ILi2ELi2ELi2EN4cute5tupleIJNS5_1CILi1EEES8_S8_EEENS6_IJNS7_ILi64EEENS7_ILi128EEESB_EEENS_10bfloat16_tEfNS_4arch4Sm90ELb0ELb0ELb1ELb0ELb1ELb1ELb0ELb0ELi2ELi1ELi2ELi1ELb0EEENS1_24CollectiveEpilogueBwdGQAISC_fSF_Li256ELb0ELb1EEENS1_19SingleTileSchedulerILb0ELb0ELb0ELi128EEEEEEEEEvNT_6ParamsE,"a",@progbits
	.sectionflags	@""
	.align	4
.nv.constant0._ZN7cutlass13device_kernelIN5flash11enable_sm90INS1_16FlashAttnBwdSm90INS1_25CollectiveMainloopBwdSm90ILi2ELi2ELi2EN4cute5tupleIJNS5_1CILi1EEES8_S8_EEENS6_IJNS7_ILi64EEENS7_ILi128EEESB_EEENS_10bfloat16_tEfNS_4arch4Sm90ELb0ELb0ELb1ELb0ELb1ELb1ELb0ELb0ELi2ELi1ELi2ELi1ELb0EEENS1_24CollectiveEpilogueBwdGQAISC_fSF_Li256ELb0ELb1EEENS1_19SingleTileSchedulerILb0ELb0ELb0ELi128EEEEEEEEEvNT_6ParamsE:
	.zero		2304


//--------------------- .nv.constant0._ZN7cutlass13device_kernelIN5flash11enable_sm90INS1_16FlashAttnBwdSm90INS1_25CollectiveMainloopBwdSm90ILi2ELi2ELi2EN4cute5tupleIJNS5_1CILi1EEES8_S8_EEENS6_IJNS7_ILi64EEENS7_ILi128EEESB_EEENS_10bfloat16_tEfNS_4arch4Sm90ELb0ELb0ELb1ELb1ELb0ELb1ELb0ELb0ELi2ELi1ELi2ELi1ELb0EEENS1_21CollectiveEpilogueBwdISC_SD_SF_Li256ELb1ELb0ELi1EEENS1_19SingleTileSchedulerILb1ELb0ELb0ELi128EEEEEEEEEvNT_6ParamsE --------------------------
	.section	.nv.constant0._ZN7cutlass13device_kernelIN5flash11enable_sm90INS1_16FlashAttnBwdSm90INS1_25CollectiveMainloopBwdSm90ILi2ELi2ELi2EN4cute5tupleIJNS5_1CILi1EEES8_S8_EEENS6_IJNS7_ILi64EEENS7_ILi128EEESB_EEENS_10bfloat16_tEfNS_4arch4Sm90ELb0ELb0ELb1ELb1ELb0ELb1ELb0ELb0ELi2ELi1ELi2ELi1ELb0EEENS1_21CollectiveEpilogueBwdISC_SD_SF_Li256ELb1ELb0ELi1EEENS1_19SingleTileSchedulerILb1ELb0ELb0ELi128EEEEEEEEEvNT_6ParamsE,"a",@progbits
	.sectionflags	@""
	.align	4
.nv.constant0._ZN7cutlass13device_kernelIN5flash11enable_sm90INS1_16FlashAttnBwdSm90INS1_25CollectiveMainloopBwdSm90ILi2ELi2ELi2EN4cute5tupleIJNS5_1CILi1EEES8_S8_EEENS6_IJNS7_ILi64EEENS7_ILi128EEESB_EEENS_10bfloat16_tEfNS_4arch4Sm90ELb0ELb0ELb1ELb1ELb0ELb1ELb0ELb0ELi2ELi1ELi2ELi1ELb0EEENS1_21CollectiveEpilogueBwdISC_SD_SF_Li256ELb1ELb0ELi1EEENS1_19SingleTileSchedulerILb1ELb0ELb0ELi128EEEEEEEEEvNT_6ParamsE:
	.zero		2304


//--------------------- .nv.constant0._ZN7cutlass13device_kernelIN5flash11enable_sm90INS1_16FlashAttnBwdSm90INS1_25CollectiveMainloopBwdSm90ILi2ELi2ELi2EN4cute5tupleIJNS5_1CILi1EEES8_S8_EEENS6_IJNS7_ILi64EEENS7_ILi128EEESB_EEENS_10bfloat16_tEfNS_4arch4Sm90ELb0ELb0ELb1ELb1ELb1ELb1ELb0ELb0ELi2ELi1ELi2ELi1ELb0EEENS1_21CollectiveEpilogueBwdISC_SD_SF_Li256ELb1ELb0ELi1EEENS1_19SingleTileSchedulerILb1ELb0ELb0ELi128EEEEEEEEEvNT_6ParamsE --------------------------
	.section	.nv.constant0._ZN7cutlass13device_kernelIN5flash11enable_sm90INS1_16FlashAttnBwdSm90INS1_25CollectiveMainloopBwdSm90ILi2ELi2ELi2EN4cute5tupleIJNS5_1CILi1EEES8_S8_EEENS6_IJNS7_ILi64EEENS7_ILi128EEESB_EEENS_10bfloat16_tEfNS_4arch4Sm90ELb0ELb0ELb1ELb1ELb1ELb1ELb0ELb0ELi2ELi1ELi2ELi1ELb0EEENS1_21CollectiveEpilogueBwdISC_SD_SF_Li256ELb1ELb0ELi1EEENS1_19SingleTileSchedulerILb1ELb0ELb0ELi128EEEEEEEEEvNT_6ParamsE,"a",@progbits
	.sectionflags	@""
	.align	4
.nv.constant0._ZN7cutlass13device_kernelIN5flash11enable_sm90INS1_16FlashAttnBwdSm90INS1_25CollectiveMainloopBwdSm90ILi2ELi2ELi2EN4cute5tupleIJNS5_1CILi1EEES8_S8_EEENS6_IJNS7_ILi64EEENS7_ILi128EEESB_EEENS_10bfloat16_tEfNS_4arch4Sm90ELb0ELb0ELb1ELb1ELb1ELb1ELb0ELb0ELi2ELi1ELi2ELi1ELb0EEENS1_21CollectiveEpilogueBwdISC_SD_SF_Li256ELb1ELb0ELi1EEENS1_19SingleTileSchedulerILb1ELb0ELb0ELi128EEEEEEEEEvNT_6ParamsE:
	.zero		2304


//--------------------- .nv.constant0._ZN7cutlass13device_kernelIN5flash11enable_sm90INS1_16FlashAttnBwdSm90INS1_25CollectiveMainloopBwdSm90ILi2ELi2ELi2EN4cute5tupleIJNS5_1CILi1EEES8_S8_EEENS6_IJNS7_ILi64EEENS7_ILi128EEESB_EEENS_10bfloat16_tEfNS_4arch4Sm90ELb0ELb0ELb1ELb1ELb0ELb1ELb0ELb0ELi2ELi1ELi2ELi1ELb0EEENS1_24CollectiveEpilogueBwdGQAISC_fSF_Li256ELb1ELb0EEENS1_19SingleTileSchedulerILb1ELb0ELb0ELi128EEEEEEEEEvNT_6ParamsE --------------------------
	.section	.nv.constant0._ZN7cutlass13device_kernelIN5flash11enable_sm90INS1_16FlashAttnBwdSm90INS1_25CollectiveMainloopBwdSm90ILi2ELi2ELi2EN4cute5tupleIJNS5_1CILi1EEES8_S8_EEENS6_IJNS7_ILi64EEENS7_ILi128EEESB_EEENS_10bfloat16_tEfNS_4arch4Sm90ELb0ELb0ELb1ELb1ELb0ELb1ELb0ELb0ELi2ELi1ELi2ELi1ELb0EEENS1_24CollectiveEpilogueBwdGQAISC_fSF_Li256ELb1ELb0EEENS1_19SingleTileSchedulerILb1ELb0ELb0ELi128EEEEEEEEEvNT_6ParamsE,"a",@progbits
	.sectionflags	@""
	.align	4
.nv.constant0._ZN7cutlass13device_kernelIN5flash11enable_sm90INS1_16FlashAttnBwdSm90INS1_25CollectiveMainloopBwdSm90ILi2ELi2ELi2EN4cute5tupleIJNS5_1CILi1EEES8_S8_EEENS6_IJNS7_ILi64EEENS7_ILi128EEESB_EEENS_10bfloat16_tEfNS_4arch4Sm90ELb0ELb0ELb1ELb1ELb0ELb1ELb0ELb0ELi2ELi1ELi2ELi1ELb0EEENS1_24CollectiveEpilogueBwdGQAISC_fSF_Li256ELb1ELb0EEENS1_19SingleTileSchedulerILb1ELb0ELb0ELi128EEEEEEEEEvNT_6ParamsE:
	.zero		2304


//--------------------- .nv.constant0._ZN7cutlass13device_kernelIN5flash11enable_sm90INS1_16FlashAttnBwdSm90INS1_25CollectiveMainloopBwdSm90ILi2ELi2ELi2EN4cute5tupleIJNS5_1CILi1EEES8_S8_EEENS6_IJNS7_ILi64EEENS7_ILi128EEESB_EEENS_10bfloat16_tEfNS_4arch4Sm90ELb0ELb0ELb1ELb1ELb1ELb1ELb0ELb0ELi2ELi1ELi2ELi1ELb0EEENS1_24CollectiveEpilogueBwdGQAISC_fSF_Li256ELb1ELb1EEENS1_19SingleTileSchedulerILb1ELb0ELb0ELi128EEEEEEEEEvNT_6ParamsE --------------------------
	.section	.nv.constant0._ZN7cutlass13device_kernelIN5flash11enable_sm90INS1_16FlashAttnBwdSm90INS1_25CollectiveMainloopBwdSm90ILi2ELi2ELi2EN4cute5tupleIJNS5_1CILi1EEES8_S8_EEENS6_IJNS7_ILi64EEENS7_ILi128EEESB_EEENS_10bfloat16_tEfNS_4arch4Sm90ELb0ELb0ELb1ELb1ELb1ELb1ELb0ELb0ELi2ELi1ELi2ELi1ELb0EEENS1_24CollectiveEpilogueBwdGQAISC_fSF_Li256ELb1ELb1EEENS1_19SingleTileSchedulerILb1ELb0ELb0ELi128EEEEEEEEEvNT_6ParamsE,"a",@progbits
	.sectionflags	@""
	.align	4
.nv.constant0._ZN7cutlass13device_kernelIN5flash11enable_sm90INS1_16FlashAttnBwdSm90INS1_25CollectiveMainloopBwdSm90ILi2ELi2ELi2EN4cute5tupleIJNS5_1CILi1EEES8_S8_EEENS6_IJNS7_ILi64EEENS7_ILi128EEESB_EEENS_10bfloat16_tEfNS_4arch4Sm90ELb0ELb0ELb1ELb1ELb1ELb1ELb0ELb0ELi2ELi1ELi2ELi1ELb0EEENS1_24CollectiveEpilogueBwdGQAISC_fSF_Li256ELb1ELb1EEENS1_19SingleTileSchedulerILb1ELb0ELb0ELi128EEEEEEEEEvNT_6ParamsE:
	.zero		2304


//--------------------- .nv.constant0._ZN7cutlass13device_kernelIN5flash11enable_sm90INS1_16FlashAttnBwdSm90INS1_25CollectiveMainloopBwdSm90ILi2ELi2ELi2EN4cute5tupleIJNS5_1CILi1EEES8_S8_EEENS6_IJNS7_ILi64EEENS7_ILi128EEESB_EEENS_10bfloat16_tEfNS_4arch4Sm90ELb0ELb1ELb1ELb0ELb0ELb1ELb0ELb0ELi2ELi1ELi2ELi1ELb0EEENS1_21CollectiveEpilogueBwdISC_SD_SF_Li256ELb0ELb0ELi1EEENS1_19SingleTileSchedulerILb0ELb0ELb0ELi128EEEEEEEEEvNT_6ParamsE --------------------------
	.section	.nv.constant0._ZN7cutlass13device_kernelIN5flash11enable_sm90INS1_16FlashAttnBwdSm90INS1_25CollectiveMainloopBwdSm90ILi2ELi2ELi2EN4cute5tupleIJNS5_1CILi1EEES8_S8_EEENS6_IJNS7_ILi64EEENS7_ILi128EEESB_EEENS_10bfloat16_tEfNS_4arch4Sm90ELb0ELb1ELb1ELb0ELb0ELb1ELb0ELb0ELi2ELi1ELi2ELi1ELb0EEENS1_21CollectiveEpilogueBwdISC_SD_SF_Li256ELb0ELb0ELi1EEENS1_19SingleTileSchedulerILb0ELb0ELb0ELi128EEEEEEEEEvNT_6ParamsE,"a",@progbits
	.sectionflags	@""
	.align	4
.nv.constant0._ZN7cutlass13device_kernelIN5flash11enable_sm90INS1_16FlashAttnBwdSm90INS1_25CollectiveMainloopBwdSm90ILi2ELi2ELi2EN4cute5tupleIJNS5_1CILi1EEES8_S8_EEENS6_IJNS7_ILi64EEENS7_ILi128EEESB_EEENS_10bfloat16_tEfNS_4arch4Sm90ELb0ELb1ELb1ELb0ELb0ELb1ELb0ELb0ELi2ELi1ELi2ELi1ELb0EEENS1_21CollectiveEpilogueBwdISC_SD_SF_Li256ELb0ELb0ELi1EEENS1_19SingleTileSchedulerILb0ELb0ELb0ELi128EEEEEEEEEvNT_6ParamsE:
	.zero		2944


//--------------------- .nv.constant0._ZN7cutlass13device_kernelIN5flash11enable_sm90INS1_16FlashAttnBwdSm90INS1_25CollectiveMainloopBwdSm90ILi2ELi2ELi2EN4cute5tupleIJNS5_1CILi1EEES8_S8_EEENS6_IJNS7_ILi64EEENS7_ILi128EEESB_EEENS_10bfloat16_tEfNS_4arch4Sm90ELb0ELb1ELb1ELb0ELb1ELb1ELb0ELb0ELi2ELi1ELi2ELi1ELb0EEENS1_21CollectiveEpilogueBwdISC_SD_SF_Li256ELb0ELb0ELi1EEENS1_19SingleTileSchedulerILb0ELb0ELb0ELi128EEEEEEEEEvNT_6ParamsE --------------------------
	.section	.nv.constant0._ZN7cutlass13device_kernelIN5flash11enable_sm90INS1_16FlashAttnBwdSm90INS1_25CollectiveMainloopBwdSm90ILi2ELi2ELi2EN4cute5tupleIJNS5_1CILi1EEES8_S8_EEENS6_IJNS7_ILi64EEENS7_ILi128EEESB_EEENS_10bfloat16_tEfNS_4arch4Sm90ELb0ELb1ELb1ELb0ELb1ELb1ELb0ELb0ELi2ELi1ELi2ELi1ELb0EEENS1_21CollectiveEpilogueBwdISC_SD_SF_Li256ELb0ELb0ELi1EEENS1_19SingleTileSchedulerILb0ELb0ELb0ELi128EEEEEEEEEvNT_6ParamsE,"a",@progbits
	.sectionflags	@""
	.align	4
.nv.constant0._ZN7cutlass13device_kernelIN5flash11enable_sm90INS1_16FlashAttnBwdSm90INS1_25CollectiveMainloopBwdSm90ILi2ELi2ELi2EN4cute5tupleIJNS5_1CILi1EEES8_S8_EEENS6_IJNS7_ILi64EEENS7_ILi128EEESB_EEENS_10bfloat16_tEfNS_4arch4Sm90ELb0ELb1ELb1ELb0ELb1ELb1ELb0ELb0ELi2ELi1ELi2ELi1ELb0EEENS1_21CollectiveEpilogueBwdISC_SD_SF_Li256ELb0ELb0ELi1EEENS1_19SingleTileSchedulerILb0ELb0ELb0ELi128EEEEEEEEEvNT_6ParamsE:
	.zero		2944


//--------------------- .nv.constant0._ZN7cutlass13device_kernelIN5flash11enable_sm90INS1_16FlashAttnBwdSm90INS1_25CollectiveMainloopBwdSm90ILi2ELi2ELi2EN4cute5tupleIJNS5_1CILi1EEES8_S8_EEENS6_IJNS7_ILi64EEENS7_ILi128EEESB_EEENS_10bfloat16_tEfNS_4arch4Sm90ELb0ELb1ELb1ELb0ELb0ELb1ELb0ELb0ELi2ELi1ELi2ELi1ELb0EEENS1_24CollectiveEpilogueBwdGQAISC_fSF_Li256ELb0ELb0EEENS1_19SingleTileSchedulerILb0ELb0ELb0ELi128EEEEEEEEEvNT_6ParamsE --------------------------
	.section	.nv.constant0._ZN7cutlass13device_kernelIN5flash11enable_sm90INS1_16FlashAttnBwdSm90INS1_25CollectiveMainloopBwdSm90ILi2ELi2ELi2EN4cute5tupleIJNS5_1CILi1EEES8_S8_EEENS6_IJNS7_ILi64EEENS7_ILi128EEESB_EEENS_10bfloat16_tEfNS_4arch4Sm90ELb0ELb1ELb1ELb0ELb0ELb1ELb0ELb0ELi2ELi1ELi2ELi1ELb0EEENS1_24CollectiveEpilogueBwdGQAISC_fSF_Li256ELb0ELb0EEENS1_19SingleTileSchedulerILb0ELb0ELb0ELi128EEEEEEEEEvNT_6ParamsE,"a",@progbits
	.sectionflags	@""
	.align	4
.nv.constant0._ZN7cutlass13device_kernelIN5flash11enable_sm90INS1_16FlashAttnBwdSm90INS1_25CollectiveMainloopBwdSm90ILi2ELi2ELi2EN4cute5tupleIJNS5_1CILi1EEES8_S8_EEENS6_IJNS7_ILi64EEENS7_ILi128EEESB_EEENS_10bfloat16_tEfNS_4arch4Sm90ELb0ELb1ELb1ELb0ELb0ELb1ELb0ELb0ELi2ELi1ELi2ELi1ELb0EEENS1_24CollectiveEpilogueBwdGQAISC_fSF_Li256ELb0ELb0EEENS1_19SingleTileSchedulerILb0ELb0ELb0ELi128EEEEEEEEEvNT_6ParamsE:
	.zero		2304


//--------------------- .nv.constant0._ZN7cutlass13device_kernelIN5flash11enable_sm90INS1_16FlashAttnBwdSm90INS1_25CollectiveMainloopBwdSm90ILi2ELi2ELi2EN4cute5tupleIJNS5_1CILi1EEES8_S8_EEENS6_IJNS7_ILi64EEENS7_ILi128EEESB_EEENS_10bfloat16_tEfNS_4arch4Sm90ELb0ELb1ELb1ELb0ELb1ELb1ELb0ELb0ELi2ELi1ELi2ELi1ELb0EEENS1_24CollectiveEpilogueBwdGQAISC_fSF_Li256ELb0ELb1EEENS1_19SingleTileSchedulerILb0ELb0ELb0ELi128EEEEEEEEEvNT_6ParamsE --------------------------
	.section	.nv.constant0._ZN7cutlass13device_kernelIN5flash11enable_sm90INS1_16FlashAttnBwdSm90INS1_25CollectiveMainloopBwdSm90ILi2ELi2ELi2EN4cute5tupleIJNS5_1CILi1EEES8_S8_EEENS6_IJNS7_ILi64EEENS7_ILi128EEESB_EEENS_10bfloat16_tEfNS_4arch4Sm90ELb0ELb1ELb1ELb0ELb1ELb1ELb0ELb0ELi2ELi1ELi2ELi1ELb0EEENS1_24CollectiveEpilogueBwdGQAISC_fSF_Li256ELb0ELb1EEENS1_19SingleTileSchedulerILb0ELb0ELb0ELi128EEEEEEEEEvNT_6ParamsE,"a",@progbits
	.sectionflags	@""
	.align	4
.nv.constant0._ZN7cutlass13device_kernelIN5flash11enable_sm90INS1_16FlashAttnBwdSm90INS1_25CollectiveMainloopBwdSm90ILi2ELi2ELi2EN4cute5tupleIJNS5_1CILi1EEES8_S8_EEENS6_IJNS7_ILi64EEENS7_ILi128EEESB_EEENS_10bfloat16_tEfNS_4arch4Sm90ELb0ELb1ELb1ELb0ELb1ELb1ELb0ELb0ELi2ELi1ELi2ELi1ELb0EEENS1_24CollectiveEpilogueBwdGQAISC_fSF_Li256ELb0ELb1EEENS1_19SingleTileSchedulerILb0ELb0ELb0ELi128EEEEEEEEEvNT_6ParamsE:
	.zero		2304


//--------------------- .nv.constant0._ZN7cutlass13device_kernelIN5flash11enable_sm90INS1_16FlashAttnBwdSm90INS1_25CollectiveMainloopBwdSm90ILi2ELi2ELi2EN4cute5tupleIJNS5_1CILi1EEES8_S8_EEENS6_IJNS7_ILi64EEENS7_ILi128EEESB_EEENS_10bfloat16_tEfNS_4arch4Sm90ELb0ELb1ELb1ELb1ELb0ELb1ELb0ELb0ELi2ELi1ELi2ELi1ELb0EEENS1_21CollectiveEpilogueBwdISC_SD_SF_Li256ELb1ELb0ELi1EEENS1_19SingleTileSchedulerILb1ELb0ELb0ELi128EEEEEEEEEvNT_6ParamsE --------------------------
	.section	.nv.constant0._ZN7cutlass13device_kernelIN5flash11enable_sm90INS1_16FlashAttnBwdSm90INS1_25CollectiveMainloopBwdSm90ILi2ELi2ELi2EN4cute5tupleIJNS5_1CILi1EEES8_S8_EEENS6_IJNS7_ILi64EEENS7_ILi128EEESB_EEENS_10bfloat16_tEfNS_4arch4Sm90ELb0ELb1ELb1ELb1ELb0ELb1ELb0ELb0ELi2ELi1ELi2ELi1ELb0EEENS1_21CollectiveEpilogueBwdISC_SD_SF_Li256ELb1ELb0ELi1EEENS1_19SingleTileSchedulerILb1ELb0ELb0ELi128EEEEEEEEEvNT_6ParamsE,"a",@progbits
	.sectionflags	@""
	.align	4
.nv.constant0._ZN7cutlass13device_kernelIN5flash11enable_sm90INS1_16FlashAttnBwdSm90INS1_25CollectiveMainloopBwdSm90ILi2ELi2ELi2EN4cute5tupleIJNS5_1CILi1EEES8_S8_EEENS6_IJNS7_ILi64EEENS7_ILi128EEESB_EEENS_10bfloat16_tEfNS_4arch4Sm90ELb0ELb1ELb1ELb1ELb0ELb1ELb0ELb0ELi2ELi1ELi2ELi1ELb0EEENS1_21CollectiveEpilogueBwdISC_SD_SF_Li256ELb1ELb0ELi1EEENS1_19SingleTileSchedulerILb1ELb0ELb0ELi128EEEEEEEEEvNT_6ParamsE:
	.zero		2304


//--------------------- .nv.constant0._ZN7cutlass13device_kernelIN5flash11enable_sm90INS1_16FlashAttnBwdSm90INS1_25CollectiveMainloopBwdSm90ILi2ELi2ELi2EN4cute5tupleIJNS5_1CILi1EEES8_S8_EEENS6_IJNS7_ILi64EEENS7_ILi128EEESB_EEENS_10bfloat16_tEfNS_4arch4Sm90ELb0ELb1ELb1ELb1ELb1ELb1ELb0ELb0ELi2ELi1ELi2ELi1ELb0EEENS1_21CollectiveEpilogueBwdISC_SD_SF_Li256ELb1ELb0ELi1EEENS1_19SingleTileSchedulerILb1ELb0ELb0ELi128EEEEEEEEEvNT_6ParamsE --------------------------
	.section	.nv.constant0._ZN7cutlass13device_kernelIN5flash11enable_sm90INS1_16FlashAttnBwdSm90INS1_25CollectiveMainloopBwdSm90ILi2ELi2ELi2EN4cute5tupleIJNS5_1CILi1EEES8_S8_EEENS6_IJNS7_ILi64EEENS7_ILi128EEESB_EEENS_10bfloat16_tEfNS_4arch4Sm90ELb0ELb1ELb1ELb1ELb1ELb1ELb0ELb0ELi2ELi1ELi2ELi1ELb0EEENS1_21CollectiveEpilogueBwdISC_SD_SF_Li256ELb1ELb0ELi1EEENS1_19SingleTileSchedulerILb1ELb0ELb0ELi128EEEEEEEEEvNT_6ParamsE,"a",@progbits
	.sectionflags	@""
	.align	4
.nv.constant0._ZN7cutlass13device_kernelIN5flash11enable_sm90INS1_16FlashAttnBwdSm90INS1_25CollectiveMainloopBwdSm90ILi2ELi2ELi2EN4cute5tupleIJNS5_1CILi1EEES8_S8_EEENS6_IJNS7_ILi64EEENS7_ILi128EEESB_EEENS_10bfloat16_tEfNS_4arch4Sm90ELb0ELb1ELb1ELb1ELb1ELb1ELb0ELb0ELi2ELi1ELi2ELi1ELb0EEENS1_21CollectiveEpilogueBwdISC_SD_SF_Li256ELb1ELb0ELi1EEENS1_19SingleTileSchedulerILb1ELb0ELb0ELi128EEEEEEEEEvNT_6ParamsE:
	.zero		2304


//--------------------- .nv.constant0._ZN7cutlass13device_kernelIN5flash11enable_sm90INS1_16FlashAttnBwdSm90INS1_25CollectiveMainloopBwdSm90ILi2ELi2ELi2EN4cute5tupleIJNS5_1CILi1EEES8_S8_EEENS6_IJNS7_ILi64EEENS7_ILi128EEESB_EEENS_10bfloat16_tEfNS_4arch4Sm90ELb0ELb1ELb1ELb1ELb0ELb1ELb0ELb0ELi2ELi1ELi2ELi1ELb0EEENS1_24CollectiveEpilogueBwdGQAISC_fSF_Li256ELb1ELb0EEENS1_19SingleTileSchedulerILb1ELb0ELb0ELi128EEEEEEEEEvNT_6ParamsE --------------------------
	.section	.nv.constant0._ZN7cutlass13device_kernelIN5flash11enable_sm90INS1_16FlashAttnBwdSm90INS1_25CollectiveMainloopBwdSm90ILi2ELi2ELi2EN4cute5tupleIJNS5_1CILi1EEES8_S8_EEENS6_IJNS7_ILi64EEENS7_ILi128EEESB_EEENS_10bfloat16_tEfNS_4arch4Sm90ELb0ELb1ELb1ELb1ELb0ELb1ELb0ELb0ELi2ELi1ELi2ELi1ELb0EEENS1_24CollectiveEpilogueBwdGQAISC_fSF_Li256ELb1ELb0EEENS1_19SingleTileSchedulerILb1ELb0ELb0ELi128EEEEEEEEEvNT_6ParamsE,"a",@progbits
	.sectionflags	@""
	.align	4
.nv.constant0._ZN7cutlass13device_kernelIN5flash11enable_sm90INS1_16FlashAttnBwdSm90INS1_25CollectiveMainloopBwdSm90ILi2ELi2ELi2EN4cute5tupleIJNS5_1CILi1EEES8_S8_EEENS6_IJNS7_ILi64EEENS7_ILi128EEESB_EEENS_10bfloat16_tEfNS_4arch4Sm90ELb0ELb1ELb1ELb1ELb0ELb1ELb0ELb0ELi2ELi1ELi2ELi1ELb0EEENS1_24CollectiveEpilogueBwdGQAISC_fSF_Li256ELb1ELb0EEENS1_19SingleTileSchedulerILb1ELb0ELb0ELi128EEEEEEEEEvNT_6ParamsE:
	.zero		2304


//--------------------- .nv.constant0._ZN7cutlass13device_kernelIN5flash11enable_sm90INS1_16FlashAttnBwdSm90INS1_25CollectiveMainloopBwdSm90ILi2ELi2ELi2EN4cute5tupleIJNS5_1CILi1EEES8_S8_EEENS6_IJNS7_ILi64EEENS7_ILi128EEESB_EEENS_10bfloat16_tEfNS_4arch4Sm90ELb0ELb1ELb1ELb1ELb1ELb1ELb0ELb0ELi2ELi1ELi2ELi1ELb0EEENS1_24CollectiveEpilogueBwdGQAISC_fSF_Li256ELb1ELb1EEENS1_19SingleTileSchedulerILb1ELb0ELb0ELi128EEEEEEEEEvNT_6ParamsE --------------------------
	.section	.nv.constant0._ZN7cutlass13device_kernelIN5flash11enable_sm90INS1_16FlashAttnBwdSm90INS1_25CollectiveMainloopBwdSm90ILi2ELi2ELi2EN4cute5tupleIJNS5_1CILi1EEES8_S8_EEENS6_IJNS7_ILi64EEENS7_ILi128EEESB_EEENS_10bfloat16_tEfNS_4arch4Sm90ELb0ELb1ELb1ELb1ELb1ELb1ELb0ELb0ELi2ELi1ELi2ELi1ELb0EEENS1_24CollectiveEpilogueBwdGQAISC_fSF_Li256ELb1ELb1EEENS1_19SingleTileSchedulerILb1ELb0ELb0ELi128EEEEEEEEEvNT_6ParamsE,"a",@progbits
	.sectionflags	@""
	.align	4
.nv.constant0._ZN7cutlass13device_kernelIN5flash11enable_sm90INS1_16FlashAttnBwdSm90INS1_25CollectiveMainloopBwdSm90ILi2ELi2ELi2EN4cute5tupleIJNS5_1CILi1EEES8_S8_EEENS6_IJNS7_ILi64EEENS7_ILi128EEESB_EEENS_10bfloat16_tEfNS_4arch4Sm90ELb0ELb1ELb1ELb1ELb1ELb1ELb0ELb0ELi2ELi1ELi2ELi1ELb0EEENS1_24CollectiveEpilogueBwdGQAISC_fSF_Li256ELb1ELb1EEENS1_19SingleTileSchedulerILb1ELb0ELb0ELi128EEEEEEEEEvNT_6ParamsE:
	.zero		2304


//--------------------- .nv.constant0._ZN7cutlass13device_kernelIN5flash11enable_sm90INS1_16FlashAttnBwdSm90INS1_25CollectiveMainloopBwdSm90ILi2ELi2ELi2EN4cute5tupleIJNS5_1CILi1EEES8_S8_EEENS6_IJNS7_ILi64EEENS7_ILi128EEESB_EEENS_10bfloat16_tEfNS_4arch4Sm90ELb1ELb0ELb1ELb0ELb0ELb1ELb0ELb0ELi2ELi1ELi2ELi1ELb0EEENS1_21CollectiveEpilogueBwdISC_SD_SF_Li256ELb0ELb0ELi1EEENS1_25SingleTileBwdLPTSchedulerILb0ELi128ELb0EEEEEEEEEvNT_6ParamsE --------------------------
	.section	.nv.constant0._ZN7cutlass13device_kernelIN5flash11enable_sm90INS1_16FlashAttnBwdSm90INS1_25CollectiveMainloopBwdSm90ILi2ELi2ELi2EN4cute5tupleIJNS5_1CILi1EEES8_S8_EEENS6_IJNS7_ILi64EEENS7_ILi128EEESB_EEENS_10bfloat16_tEfNS_4arch4Sm90ELb1ELb0ELb1ELb0ELb0ELb1ELb0ELb0ELi2ELi1ELi2ELi1ELb0EEENS1_21CollectiveEpilogueBwdISC_SD_SF_Li256ELb0ELb0ELi1EEENS1_25SingleTileBwdLPTSchedulerILb0ELi128ELb0EEEEEEEEEvNT_6ParamsE,"a",@progbits
	.sectionflags	@""
	.align	4
.nv.constant0._ZN7cutlass13device_kernelIN5flash11enable_sm90INS1_16FlashAttnBwdSm90INS1_25CollectiveMainloopBwdSm90ILi2ELi2ELi2EN4cute5tupleIJNS5_1CILi1EEES8_S8_EEENS6_IJNS7_ILi64EEENS7_ILi128EEESB_EEENS_10bfloat16_tEfNS_4arch4Sm90ELb1ELb0ELb1ELb0ELb0ELb1ELb0ELb0ELi2ELi1ELi2ELi1ELb0EEENS1_21CollectiveEpilogueBwdISC_SD_SF_Li256ELb0ELb0ELi1EEENS1_25SingleTileBwdLPTSchedulerILb0ELi128ELb0EEEEEEEEEvNT_6ParamsE:
	.zero		2944


//--------------------- .nv.constant0._ZN7cutlass13device_kernelIN5flash11enable_sm90INS1_16FlashAttnBwdSm90INS1_25CollectiveMainloopBwdSm90ILi2ELi2ELi2EN4cute5tupleIJNS5_1CILi1EEES8_S8_EEENS6_IJNS7_ILi64EEENS7_ILi128EEESB_EEENS_10bfloat16_tEfNS_4arch4Sm90ELb1ELb0ELb1ELb0ELb1ELb1ELb0ELb0ELi2ELi1ELi2ELi1ELb0EEENS1_21CollectiveEpilogueBwdISC_SD_SF_Li256ELb0ELb0ELi1EEENS1_25SingleTileBwdLPTSchedulerILb0ELi128ELb1EEEEEEEEEvNT_6ParamsE --------------------------
	.section	.nv.constant0._ZN7cutlass13device_kernelIN5flash11enable_sm90INS1_16FlashAttnBwdSm90INS1_25CollectiveMainloopBwdSm90ILi2ELi2ELi2EN4cute5tupleIJNS5_1CILi1EEES8_S8_EEENS6_IJNS7_ILi64EEENS7_ILi128EEESB_EEENS_10bfloat16_tEfNS_4arch4Sm90ELb1ELb0ELb1ELb0ELb1ELb1ELb0ELb0ELi2ELi1ELi2ELi1ELb0EEENS1_21CollectiveEpilogueBwdISC_SD_SF_Li256ELb0ELb0ELi1EEENS1_25SingleTileBwdLPTSchedulerILb0ELi128ELb1EEEEEEEEEvNT_6ParamsE,"a",@progbits
	.sectionflags	@""
	.align	4
.nv.constant0._ZN7cutlass13device_kernelIN5flash11enable_sm90INS1_16FlashAttnBwdSm90INS1_25CollectiveMainloopBwdSm90ILi2ELi2ELi2EN4cute5tupleIJNS5_1CILi1EEES8_S8_EEENS6_IJNS7_ILi64EEENS7_ILi128EEESB_EEENS_10bfloat16_tEfNS_4arch4Sm90ELb1ELb0ELb1ELb0ELb1ELb1ELb0ELb0ELi2ELi1ELi2ELi1ELb0EEENS1_21CollectiveEpilogueBwdISC_SD_SF_Li256ELb0ELb0ELi1EEENS1_25SingleTileBwdLPTSchedulerILb0ELi128ELb1EEEEEEEEEvNT_6ParamsE:
	.zero		2944


//--------------------- .nv.constant0._ZN7cutlass13device_kernelIN5flash11enable_sm90INS1_16FlashAttnBwdSm90INS1_25CollectiveMainloopBwdSm90ILi2ELi2ELi2EN4cute5tupleIJNS5_1CILi1EEES8_S8_EEENS6_IJNS7_ILi64EEENS7_ILi128EEESB_EEENS_10bfloat16_tEfNS_4arch4Sm90ELb1ELb0ELb1ELb0ELb0ELb1ELb0ELb0ELi2ELi1ELi2ELi1ELb0EEENS1_24CollectiveEpilogueBwdGQAISC_fSF_Li256ELb0ELb0EEENS1_25SingleTileBwdLPTSchedulerILb0ELi128ELb0EEEEEEEEEvNT_6ParamsE --------------------------
	.section	.nv.constant0._ZN7cutlass13device_kernelIN5flash11enable_sm90INS1_16FlashAttnBwdSm90INS1_25CollectiveMainloopBwdSm90ILi2ELi2ELi2EN4cute5tupleIJNS5_1CILi1EEES8_S8_EEENS6_IJNS7_ILi64EEENS7_ILi128EEESB_EEENS_10bfloat16_tEfNS_4arch4Sm90ELb1ELb0ELb1ELb0ELb0ELb1ELb0ELb0ELi2ELi1ELi2ELi1ELb0EEENS1_24CollectiveEpilogueBwdGQAISC_fSF_Li256ELb0ELb0EEENS1_25SingleTileBwdLPTSchedulerILb0ELi128ELb0EEEEEEEEEvNT_6ParamsE,"a",@progbits
	.sectionflags	@""
	.align	4
.nv.constant0._ZN7cutlass13device_kernelIN5flash11enable_sm90INS1_16FlashAttnBwdSm90INS1_25CollectiveMainloopBwdSm90ILi2ELi2ELi2EN4cute5tupleIJNS5_1CILi1EEES8_S8_EEENS6_IJNS7_ILi64EEENS7_ILi128EEESB_EEENS_10bfloat16_tEfNS_4arch4Sm90ELb1ELb0ELb1ELb0ELb0ELb1ELb0ELb0ELi2ELi1ELi2ELi1ELb0EEENS1_24CollectiveEpilogueBwdGQAISC_fSF_Li256ELb0ELb0EEENS1_25SingleTileBwdLPTSchedulerILb0ELi128ELb0EEEEEEEEEvNT_6ParamsE:
	.zero		2432


//--------------------- .nv.constant0._ZN7cutlass13device_kernelIN5flash11enable_sm90INS1_16FlashAttnBwdSm90INS1_25CollectiveMainloopBwdSm90ILi2ELi2ELi2EN4cute5tupleIJNS5_1CILi1EEES8_S8_EEENS6_IJNS7_ILi64EEENS7_ILi128EEESB_EEENS_10bfloat16_tEfNS_4arch4Sm90ELb1ELb0ELb1ELb0ELb1ELb1ELb0ELb0ELi2ELi1ELi2ELi1ELb0EEENS1_24CollectiveEpilogueBwdGQAISC_fSF_Li256ELb0ELb1EEENS1_25SingleTileBwdLPTSchedulerILb0ELi128ELb1EEEEEEEEEvNT_6ParamsE --------------------------
	.section	.nv.constant0._ZN7cutlass13device_kernelIN5flash11enable_sm90INS1_16FlashAttnBwdSm90INS1_25CollectiveMainloopBwdSm90ILi2ELi2ELi2EN4cute5tupleIJNS5_1CILi1EEES8_S8_EEENS6_IJNS7_ILi64EEENS7_ILi128EEESB_EEENS_10bfloat16_tEfNS_4arch4Sm90ELb1ELb0ELb1ELb0ELb1ELb1ELb0ELb0ELi2ELi1ELi2ELi1ELb0EEENS1_24CollectiveEpilogueBwdGQAISC_fSF_Li256ELb0ELb1EEENS1_25SingleTileBwdLPTSchedulerILb0ELi128ELb1EEEEEEEEEvNT_6ParamsE,"a",@progbits
	.sectionflags	@""
	.align	4
.nv.constant0._ZN7cutlass13device_kernelIN5flash11enable_sm90INS1_16FlashAttnBwdSm90INS1_25CollectiveMainloopBwdSm90ILi2ELi2ELi2EN4cute5tupleIJNS5_1CILi1EEES8_S8_EEENS6_IJNS7_ILi64EEENS7_ILi128EEESB_EEENS_10bfloat16_tEfNS_4arch4Sm90ELb1ELb0ELb1ELb0ELb1ELb1ELb0ELb0ELi2ELi1ELi2ELi1ELb0EEENS1_24CollectiveEpilogueBwdGQAISC_fSF_Li256ELb0ELb1EEENS1_25SingleTileBwdLPTSchedulerILb0ELi128ELb1EEEEEEEEEvNT_6ParamsE:
	.zero		2432


//--------------------- .nv.constant0._ZN7cutlass13device_kernelIN5flash22FlashAttnBwdPreprocessIN4cute5tupleIJNS3_1CILi64EEENS5_ILi128EEEEEENS_10bfloat16_tEfNS_4arch4Sm90ELb1ELb0EEEEEvNT_6ParamsE --------------------------
	.section	.nv.constant0._ZN7cutlass13device_kernelIN5flash22FlashAttnBwdPreprocessIN4cute5tupleIJNS3_1CILi64EEENS5_ILi128EEEEEENS_10bfloat16_tEfNS_4arch4Sm90ELb1ELb0EEEEEvNT_6ParamsE,"a",@progbits
	.sectionflags	@""
	.align	4
.nv.constant0._ZN7cutlass13device_kernelIN5flash22FlashAttnBwdPreprocessIN4cute5tupleIJNS3_1CILi64EEENS5_ILi128EEEEEENS_10bfloat16_tEfNS_4arch4Sm90ELb1ELb0EEEEEvNT_6ParamsE:
	.zero		768


//--------------------- .nv.constant0._ZN7cutlass13device_kernelIN5flash11enable_sm90INS1_16FlashAttnBwdSm90INS1_25CollectiveMainloopBwdSm90ILi2ELi2ELi2EN4cute5tupleIJNS5_1CILi1EEES8_S8_EEENS6_IJNS7_ILi64EEENS7_ILi128EEESB_EEENS_10bfloat16_tEfNS_4arch4Sm90ELb1ELb0ELb1ELb1ELb0ELb1ELb0ELb0ELi2ELi1ELi2ELi1ELb0EEENS1_21CollectiveEpilogueBwdISC_SD_SF_Li256ELb1ELb0ELi1EEENS1_25SingleTileBwdLPTSchedulerILb1ELi128ELb0EEEEEEEEEvNT_6ParamsE --------------------------
	.section	.nv.constant0._ZN7cutlass13device_kernelIN5flash11enable_sm90INS1_16FlashAttnBwdSm90INS1_25CollectiveMainloopBwdSm90ILi2ELi2ELi2EN4cute5tupleIJNS5_1CILi1EEES8_S8_EEENS6_IJNS7_ILi64EEENS7_ILi128EEESB_EEENS_10bfloat16_tEfNS_4arch4Sm90ELb1ELb0ELb1ELb1ELb0ELb1ELb0ELb0ELi2ELi1ELi2ELi1ELb0EEENS1_21CollectiveEpilogueBwdISC_SD_SF_Li256ELb1ELb0ELi1EEENS1_25SingleTileBwdLPTSchedulerILb1ELi128ELb0EEEEEEEEEvNT_6ParamsE,"a",@progbits
	.sectionflags	@""
	.align	4
.nv.constant0._ZN7cutlass13device_kernelIN5flash11enable_sm90INS1_16FlashAttnBwdSm90INS1_25CollectiveMainloopBwdSm90ILi2ELi2ELi2EN4cute5tupleIJNS5_1CILi1EEES8_S8_EEENS6_IJNS7_ILi64EEENS7_ILi128EEESB_EEENS_10bfloat16_tEfNS_4arch4Sm90ELb1ELb0ELb1ELb1ELb0ELb1ELb0ELb0ELi2ELi1ELi2ELi1ELb0EEENS1_21CollectiveEpilogueBwdISC_SD_SF_Li256ELb1ELb0ELi1EEENS1_25SingleTileBwdLPTSchedulerILb1ELi128ELb0EEEEEEEEEvNT_6ParamsE:
	.zero		2304


//--------------------- .nv.constant0._ZN7cutlass13device_kernelIN5flash11enable_sm90INS1_16FlashAttnBwdSm90INS1_25CollectiveMainloopBwdSm90ILi2ELi2ELi2EN4cute5tupleIJNS5_1CILi1EEES8_S8_EEENS6_IJNS7_ILi64EEENS7_ILi128EEESB_EEENS_10bfloat16_tEfNS_4arch4Sm90ELb1ELb0ELb1ELb1ELb1ELb1ELb0ELb0ELi2ELi1ELi2ELi1ELb0EEENS1_21CollectiveEpilogueBwdISC_SD_SF_Li256ELb1ELb0ELi1EEENS1_25SingleTileBwdLPTSchedulerILb1ELi128ELb1EEEEEEEEEvNT_6ParamsE --------------------------
	.section	.nv.constant0._ZN7cutlass13device_kernelIN5flash11enable_sm90INS1_16FlashAttnBwdSm90INS1_25CollectiveMainloopBwdSm90ILi2ELi2ELi2EN4cute5tupleIJNS5_1CILi1EEES8_S8_EEENS6_IJNS7_ILi64EEENS7_ILi128EEESB_EEENS_10bfloat16_tEfNS_4arch4Sm90ELb1ELb0ELb1ELb1ELb1ELb1ELb0ELb0ELi2ELi1ELi2ELi1ELb0EEENS1_21CollectiveEpilogueBwdISC_SD_SF_Li256ELb1ELb0ELi1EEENS1_25SingleTileBwdLPTSchedulerILb1ELi128ELb1EEEEEEEEEvNT_6ParamsE,"a",@progbits
	.sectionflags	@""
	.align	4
.nv.constant0._ZN7cutlass13device_kernelIN5flash11enable_sm90INS1_16FlashAttnBwdSm90INS1_25CollectiveMainloopBwdSm90ILi2ELi2ELi2EN4cute5tupleIJNS5_1CILi1EEES8_S8_EEENS6_IJNS7_ILi64EEENS7_ILi128EEESB_EEENS_10bfloat16_tEfNS_4arch4Sm90ELb1ELb0ELb1ELb1ELb1ELb1ELb0ELb0ELi2ELi1ELi2ELi1ELb0EEENS1_21CollectiveEpilogueBwdISC_SD_SF_Li256ELb1ELb0ELi1EEENS1_25SingleTileBwdLPTSchedulerILb1ELi128ELb1EEEEEEEEEvNT_6ParamsE:
	.zero		2304


//--------------------- .nv.constant0._ZN7cutlass13device_kernelIN5flash11enable_sm90INS1_16FlashAttnBwdSm90INS1_25CollectiveMainloopBwdSm90ILi2ELi2ELi2EN4cute5tupleIJNS5_1CILi1EEES8_S8_EEENS6_IJNS7_ILi64EEENS7_ILi128EEESB_EEENS_10bfloat16_tEfNS_4arch4Sm90ELb1ELb0ELb1ELb1ELb0ELb1ELb0ELb0ELi2ELi1ELi2ELi1ELb0EEENS1_24CollectiveEpilogueBwdGQAISC_fSF_Li256ELb1ELb0EEENS1_25SingleTileBwdLPTSchedulerILb1ELi128ELb0EEEEEEEEEvNT_6ParamsE --------------------------
	.section	.nv.constant0._ZN7cutlass13device_kernelIN5flash11enable_sm90INS1_16FlashAttnBwdSm90INS1_25CollectiveMainloopBwdSm90ILi2ELi2ELi2EN4cute5tupleIJNS5_1CILi1EEES8_S8_EEENS6_IJNS7_ILi64EEENS7_ILi128EEESB_EEENS_10bfloat16_tEfNS_4arch4Sm90ELb1ELb0ELb1ELb1ELb0ELb1ELb0ELb0ELi2ELi1ELi2ELi1ELb0EEENS1_24CollectiveEpilogueBwdGQAISC_fSF_Li256ELb1ELb0EEENS1_25SingleTileBwdLPTSchedulerILb1ELi128ELb0EEEEEEEEEvNT_6ParamsE,"a",@progbits
	.sectionflags	@""
	.align	4
.nv.constant0._ZN7cutlass13device_kernelIN5flash11enable_sm90INS1_16FlashAttnBwdSm90INS1_25CollectiveMainloopBwdSm90ILi2ELi2ELi2EN4cute5tupleIJNS5_1CILi1EEES8_S8_EEENS6_IJNS7_ILi64EEENS7_ILi128EEESB_EEENS_10bfloat16_tEfNS_4arch4Sm90ELb1ELb0ELb1ELb1ELb0ELb1ELb0ELb0ELi2ELi1ELi2ELi1ELb0EEENS1_24CollectiveEpilogueBwdGQAISC_fSF_Li256ELb1ELb0EEENS1_25SingleTileBwdLPTSchedulerILb1ELi128ELb0EEEEEEEEEvNT_6ParamsE:
	.zero		2432


//--------------------- .nv.constant0._ZN7cutlass13device_kernelIN5flash32FlashAttnBwdPostprocessConvertdQIN4cute5tupleIJNS3_1CILi128EEES6_EEENS_10bfloat16_tEfNS_4arch4Sm90ELi256ENS3_8TiledMMAINS3_8MMA_AtomIJNS3_4SM904GMMA28MMA_64x128x16_F32BF16BF16_RSILNSE_5MajorE0ELSG_1ELNSE_7ScaleInE1ELSH_1EEEEEENS3_6LayoutINS4_IJNS5_ILi2EEENS5_ILi1EEESM_EEENS4_IJSM_NS5_ILi0EEESO_EEEEENS4_IJNS3_10UnderscoreESR_SR_EEEEELb0EEEEEvNT_6ParamsE --------------------------
	.section	.nv.constant0._ZN7cutlass13device_kernelIN5flash32FlashAttnBwdPostprocessConvertdQIN4cute5tupleIJNS3_1CILi128EEES6_EEENS_10bfloat16_tEfNS_4arch4Sm90ELi256ENS3_8TiledMMAINS3_8MMA_AtomIJNS3_4SM904GMMA28MMA_64x128x16_F32BF16BF16_RSILNSE_5MajorE0ELSG_1ELNSE_7ScaleInE1ELSH_1EEEEEENS3_6LayoutINS4_IJNS5_ILi2EEENS5_ILi1EEESM_EEENS4_IJSM_NS5_ILi0EEESO_EEEEENS4_IJNS3_10UnderscoreESR_SR_EEEEELb0EEEEEvNT_6ParamsE,"a",@progbits
	.sectionflags	@""
	.align	4
.nv.constant0._ZN7cutlass13device_kernelIN5flash32FlashAttnBwdPostprocessConvertdQIN4cute5tupleIJNS3_1CILi128EEES6_EEENS_10bfloat16_tEfNS_4arch4Sm90ELi256ENS3_8TiledMMAINS3_8MMA_AtomIJNS3_4SM904GMMA28MMA_64x128x16_F32BF16BF16_RSILNSE_5MajorE0ELSG_1ELNSE_7ScaleInE1ELSH_1EEEEEENS3_6LayoutINS4_IJNS5_ILi2EEENS5_ILi1EEESM_EEENS4_IJSM_NS5_ILi0EEESO_EEEEENS4_IJNS3_10UnderscoreESR_SR_EEEEELb0EEEEEvNT_6ParamsE:
	.zero		640


//--------------------- .nv.constant0._ZN7cutlass13device_kernelIN5flash32FlashAttnBwdPostprocessConvertdQIN4cute5tupleIJNS3_1CILi64EEENS5_ILi128EEEEEENS_10bfloat16_tEfNS_4arch4Sm90ELi256ENS3_8TiledMMAINS3_8MMA_AtomIJNS3_4SM904GMMA27MMA_64x64x16_F32BF16BF16_SSILNSF_5MajorE0ELSH_1ELNSF_7ScaleInE1ELSI_1EEEEEENS3_6LayoutINS4_IJNS5_ILi1EEENS5_ILi2EEESM_EEENS4_IJNS5_ILi0EEESM_SP_EEEEENS4_IJNS3_10UnderscoreESS_SS_EEEEELb0EEEEEvNT_6ParamsE --------------------------
	.section	.nv.constant0._ZN7cutlass13device_kernelIN5flash32FlashAttnBwdPostprocessConvertdQIN4cute5tupleIJNS3_1CILi64EEENS5_ILi128EEEEEENS_10bfloat16_tEfNS_4arch4Sm90ELi256ENS3_8TiledMMAINS3_8MMA_AtomIJNS3_4SM904GMMA27MMA_64x64x16_F32BF16BF16_SSILNSF_5MajorE0ELSH_1ELNSF_7ScaleInE1ELSI_1EEEEEENS3_6LayoutINS4_IJNS5_ILi1EEENS5_ILi2EEESM_EEENS4_IJNS5_ILi0EEESM_SP_EEEEENS4_IJNS3_10UnderscoreESS_SS_EEEEELb0EEEEEvNT_6ParamsE,"a",@progbits
	.sectionflags	@""
	.align	4
.nv.constant0._ZN7cutlass13device_kernelIN5flash32FlashAttnBwdPostprocessConvertdQIN4cute5tupleIJNS3_1CILi64EEENS5_ILi128EEEEEENS_10bfloat16_tEfNS_4arch4Sm90ELi256ENS3_8TiledMMAINS3_8MMA_AtomIJNS3_4SM904GMMA27MMA_64x64x16_F32BF16BF16_SSILNSF_5MajorE0ELSH_1ELNSF_7ScaleInE1ELSI_1EEEEEENS3_6LayoutINS4_IJNS5_ILi1EEENS5_ILi2EEESM_EEENS4_IJNS5_ILi0EEESM_SP_EEEEENS4_IJNS3_10UnderscoreESS_SS_EEEEELb0EEEEEvNT_6ParamsE:
	.zero		640


//--------------------- .nv.constant0._ZN7cutlass13device_kernelIN5flash11enable_sm90INS1_16FlashAttnBwdSm90INS1_25CollectiveMainloopBwdSm90ILi2ELi2ELi2EN4cute5tupleIJNS5_1CILi1EEES8_S8_EEENS6_IJNS7_ILi64EEENS7_ILi128EEESB_EEENS_10bfloat16_tEfNS_4arch4Sm90ELb1ELb0ELb1ELb1ELb1ELb1ELb0ELb0ELi2ELi1ELi2ELi1ELb0EEENS1_24CollectiveEpilogueBwdGQAISC_fSF_Li256ELb1ELb1EEENS1_25SingleTileBwdLPTSchedulerILb1ELi128ELb1EEEEEEEEEvNT_6ParamsE --------------------------
	.section	.nv.constant0._ZN7cutlass13device_kernelIN5flash11enable_sm90INS1_16FlashAttnBwdSm90INS1_25CollectiveMainloopBwdSm90ILi2ELi2ELi2EN4cute5tupleIJNS5_1CILi1EEES8_S8_EEENS6_IJNS7_ILi64EEENS7_ILi128EEESB_EEENS_10bfloat16_tEfNS_4arch4Sm90ELb1ELb0ELb1ELb1ELb1ELb1ELb0ELb0ELi2ELi1ELi2ELi1ELb0EEENS1_24CollectiveEpilogueBwdGQAISC_fSF_Li256ELb1ELb1EEENS1_25SingleTileBwdLPTSchedulerILb1ELi128ELb1EEEEEEEEEvNT_6ParamsE,"a",@progbits
	.sectionflags	@""
	.align	4
.nv.constant0._ZN7cutlass13device_kernelIN5flash11enable_sm90INS1_16FlashAttnBwdSm90INS1_25CollectiveMainloopBwdSm90ILi2ELi2ELi2EN4cute5tupleIJNS5_1CILi1EEES8_S8_EEENS6_IJNS7_ILi64EEENS7_ILi128EEESB_EEENS_10bfloat16_tEfNS_4arch4Sm90ELb1ELb0ELb1ELb1ELb1ELb1ELb0ELb0ELi2ELi1ELi2ELi1ELb0EEENS1_24CollectiveEpilogueBwdGQAISC_fSF_Li256ELb1ELb1EEENS1_25SingleTileBwdLPTSchedulerILb1ELi128ELb1EEEEEEEEEvNT_6ParamsE:
	.zero		2432


//--------------------- .nv.constant0._ZN7cutlass13device_kernelIN5flash22FlashAttnBwdPreprocessIN4cute5tupleIJNS3_1CILi64EEENS5_ILi128EEEEEENS_10bfloat16_tEfNS_4arch4Sm90ELb1ELb1EEEEEvNT_6ParamsE --------------------------
	.section	.nv.constant0._ZN7cutlass13device_kernelIN5flash22FlashAttnBwdPreprocessIN4cute5tupleIJNS3_1CILi64EEENS5_ILi128EEEEEENS_10bfloat16_tEfNS_4arch4Sm90ELb1ELb1EEEEEvNT_6ParamsE,"a",@progbits
	.sectionflags	@""
	.align	4
.nv.constant0._ZN7cutlass13device_kernelIN5flash22FlashAttnBwdPreprocessIN4cute5tupleIJNS3_1CILi64EEENS5_ILi128EEEEEENS_10bfloat16_tEfNS_4arch4Sm90ELb1ELb1EEEEEvNT_6ParamsE:
	.zero		768


//--------------------- SYMBOLS --------------------------

	.type		.nv.reservedSmem.offset0,@object
	.size		.nv.reservedSmem.offset0,0x4
	.type		__assertfail,@function
